def matmul_kernel(
    a_ptr,
    b_ptr,
    c_ptr,
    M,
    N,
    K,
    stride_am,
    stride_ak,
    stride_bk,
    stride_bn,
    stride_cm,
    stride_cn,
    BLOCK_M: tl.constexpr,
    BLOCK_N: tl.constexpr,
    BLOCK_K: tl.constexpr,
    GROUP_M: tl.constexpr,
):
    pid = tl.program_id(axis=0)
    num_pid_m = tl.cdiv(M, BLOCK_M)
    num_pid_n = tl.cdiv(N, BLOCK_N)
    num_pid_in_group = GROUP_M * num_pid_n
    group_id = pid // num_pid_in_group
    first_pid_m = group_id * GROUP_M
    group_size_m = min(num_pid_m - first_pid_m, GROUP_M)
    pid_m = first_pid_m + ((pid % num_pid_in_group) % group_size_m)
    pid_n = (pid % num_pid_in_group) // group_size_m

    offs_am = (pid_m * BLOCK_M + tl.arange(0, BLOCK_M)) % M
    offs_bn = (pid_n * BLOCK_N + tl.arange(0, BLOCK_N)) % N
    offs_k = tl.arange(0, BLOCK_K)
    a_ptrs = a_ptr + offs_am[:, None] * stride_am + offs_k[None, :] * stride_ak
    b_ptrs = b_ptr + offs_k[:, None] * stride_bk + offs_bn[None, :] * stride_bn

    acc = tl.zeros((BLOCK_M, BLOCK_N), dtype=tl.float32)
    for kk in range(0, tl.cdiv(K, BLOCK_K)):
        a = tl.load(a_ptrs, mask=offs_k[None, :] < K - kk * BLOCK_K, other=0.0)
        b = tl.load(b_ptrs, mask=offs_k[:, None] < K - kk * BLOCK_K, other=0.0)
        acc = tl.dot(a, b, acc)
        a_ptrs += BLOCK_K * stride_ak
        b_ptrs += BLOCK_K * stride_bk

    c = acc.to(c_ptr.dtype.element_ty)
    offs_cm = pid_m * BLOCK_M + tl.arange(0, BLOCK_M)
    offs_cn = pid_n * BLOCK_N + tl.arange(0, BLOCK_N)
    c_ptrs = c_ptr + offs_cm[:, None] * stride_cm + offs_cn[None, :] * stride_cn
    mask = (offs_cm[:, None] < M) & (offs_cn[None, :] < N)
    tl.store(c_ptrs, c, mask=mask)

# config = {"BLOCK_K": 128, "BLOCK_M": 64, "BLOCK_N": 128, "GROUP_M": 8, "arch": "sm_100", "dtype": "fp8e4m3", "num_ctas": 2, "num_stages": 3, "num_warps": 4}
# arch = sm_100


// ===== COMPILED SASS (sm_100a) =====

	.target	sm_100a

	.elftype	@"ET_EXEC"


//--------------------- .note.nv.tkinfo           --------------------------
	.section	.note.nv.tkinfo,"",@"SHT_NOTE"
	.sectionflags	@"SHF_NOTE_NV_TKINFO"
	.tkinfo
        /*0018*/ 	.word	0x00000081
        /*0030*/ 	.string	""
        /*0030*/ 	.string	"ptxas-blackwell"
        /*0030*/ 	.string	"Cuda compilation tools, release 12.9, V12.9.86"
        /*0030*/ 	.string	"Build cuda_12.9.r12.9/compiler.36037853_0"
        /*0030*/ 	.string	"-v  -suppress-debug-info  -lineinfo  -arch sm_100a "



//--------------------- .note.nv.cuver            --------------------------
	.section	.note.nv.cuver,"",@"SHT_NOTE"
	.sectionflags	@"SHF_NOTE_NV_CUVER"
        /*0018*/ 	.short	0x0001
        /*001a*/ 	.short	0x0064
        /*001c*/ 	.short	0x0001
        /*001e*/ 	.short	0x0000
        /*0020*/ 	.short	0x0001
        /*0022*/ 	.short	0x0000


//--------------------- .nv.info                  --------------------------
	.section	.nv.info,"",@"SHT_CUDA_INFO"
	.align	4


	//----- nvinfo : EIATTR_REGCOUNT
	.align		4
        /*0000*/ 	.byte	0x04, 0x2f
        /*0002*/ 	.short	(.L_4 - .L_3)
	.align		4
.L_3:
        /*0004*/ 	.word	index@(matmul_kernel)
        /*0008*/ 	.word	0x000000ff


	//----- nvinfo : EIATTR_FRAME_SIZE
	.align		4
.L_4:
        /*000c*/ 	.byte	0x04, 0x11
        /*000e*/ 	.short	(.L_6 - .L_5)
	.align		4
.L_5:
        /*0010*/ 	.word	index@($__internal_2_$__cuda_sm10x_tcgen05_guardrail_trap_unallocated_columns_being_dealloced)
        /*0014*/ 	.word	0x00000198


	//----- nvinfo : EIATTR_FRAME_SIZE
	.align		4
.L_6:
        /*0018*/ 	.byte	0x04, 0x11
        /*001a*/ 	.short	(.L_8 - .L_7)
	.align		4
.L_7:
        /*001c*/ 	.word	index@($__internal_1_$__cuda_sm10x_tcgen05_guardrail_trap_phase_invalid_during_alloc)
        /*0020*/ 	.word	0x00000198


	//----- nvinfo : EIATTR_FRAME_SIZE
	.align		4
.L_8:
        /*0024*/ 	.byte	0x04, 0x11
        /*0026*/ 	.short	(.L_10 - .L_9)
	.align		4
.L_9:
        /*0028*/ 	.word	index@($__internal_0_$__cuda_sm10x_tcgen05_guardrail_trap_col_being_dealloced_not_returned_by_alloc)
        /*002c*/ 	.word	0x00000198


	//----- nvinfo : EIATTR_FRAME_SIZE
	.align		4
.L_10:
        /*0030*/ 	.byte	0x04, 0x11
        /*0032*/ 	.short	(.L_12 - .L_11)
	.align		4
.L_11:
        /*0034*/ 	.word	index@(matmul_kernel)
        /*0038*/ 	.word	0x00000198


	//----- nvinfo : EIATTR_MIN_STACK_SIZE
	.align		4
.L_12:
        /*003c*/ 	.byte	0x04, 0x12
        /*003e*/ 	.short	(.L_14 - .L_13)
	.align		4
.L_13:
        /*0040*/ 	.word	index@(matmul_kernel)
        /*0044*/ 	.word	0x00000198
.L_14:


//--------------------- .nv.info.matmul_kernel    --------------------------
	.section	.nv.info.matmul_kernel,"",@"SHT_CUDA_INFO"
	.sectionflags	@""
	.align	4


	//----- nvinfo : EIATTR_CUDA_API_VERSION
	.align		4
        /*0000*/ 	.byte	0x04, 0x37
        /*0002*/ 	.short	(.L_16 - .L_15)
.L_15:
        /*0004*/ 	.word	0x00000081


	//----- nvinfo : EIATTR_KPARAM_INFO
	.align		4
.L_16:
        /*0008*/ 	.byte	0x04, 0x17
        /*000a*/ 	.short	(.L_18 - .L_17)
.L_17:
        /*000c*/ 	.word	0x00000000
        /*0010*/ 	.short	0x000d
        /*0012*/ 	.short	0x0048
        /*0014*/ 	.byte	0x00, 0xf4, 0x21, 0x00


	//----- nvinfo : EIATTR_KPARAM_INFO
	.align		4
.L_18:
        /*0018*/ 	.byte	0x04, 0x17
        /*001a*/ 	.short	(.L_20 - .L_19)
.L_19:
        /*001c*/ 	.word	0x00000000
        /*0020*/ 	.short	0x000c
        /*0022*/ 	.short	0x0040
        /*0024*/ 	.byte	0x00, 0xf4, 0x21, 0x00


	//----- nvinfo : EIATTR_KPARAM_INFO
	.align		4
.L_20:
        /*0028*/ 	.byte	0x04, 0x17
        /*002a*/ 	.short	(.L_22 - .L_21)
.L_21:
        /*002c*/ 	.word	0x00000000
        /*0030*/ 	.short	0x000b
        /*0032*/ 	.short	0x0038
        /*0034*/ 	.byte	0x00, 0xf0, 0x11, 0x00


	//----- nvinfo : EIATTR_KPARAM_INFO
	.align		4
.L_22:
        /*0038*/ 	.byte	0x04, 0x17
        /*003a*/ 	.short	(.L_24 - .L_23)
.L_23:
        /*003c*/ 	.word	0x00000000
        /*0040*/ 	.short	0x000a
        /*0042*/ 	.short	0x0034
        /*0044*/ 	.byte	0x00, 0xf0, 0x11, 0x00


	//----- nvinfo : EIATTR_KPARAM_INFO
	.align		4
.L_24:
        /*0048*/ 	.byte	0x04, 0x17
        /*004a*/ 	.short	(.L_26 - .L_25)
.L_25:
        /*004c*/ 	.word	0x00000000
        /*0050*/ 	.short	0x0009
        /*0052*/ 	.short	0x0030
        /*0054*/ 	.byte	0x00, 0xf0, 0x11, 0x00


	//----- nvinfo : EIATTR_KPARAM_INFO
	.align		4
.L_26:
        /*0058*/ 	.byte	0x04, 0x17
        /*005a*/ 	.short	(.L_28 - .L_27)
.L_27:
        /*005c*/ 	.word	0x00000000
        /*0060*/ 	.short	0x0008
        /*0062*/ 	.short	0x002c
        /*0064*/ 	.byte	0x00, 0xf0, 0x11, 0x00


	//----- nvinfo : EIATTR_KPARAM_INFO
	.align		4
.L_28:
        /*0068*/ 	.byte	0x04, 0x17
        /*006a*/ 	.short	(.L_30 - .L_29)
.L_29:
        /*006c*/ 	.word	0x00000000
        /*0070*/ 	.short	0x0007
        /*0072*/ 	.short	0x0028
        /*0074*/ 	.byte	0x00, 0xf0, 0x11, 0x00


	//----- nvinfo : EIATTR_KPARAM_INFO
	.align		4
.L_30:
        /*0078*/ 	.byte	0x04, 0x17
        /*007a*/ 	.short	(.L_32 - .L_31)
.L_31:
        /*007c*/ 	.word	0x00000000
        /*0080*/ 	.short	0x0006
        /*0082*/ 	.short	0x0024
        /*0084*/ 	.byte	0x00, 0xf0, 0x11, 0x00


	//----- nvinfo : EIATTR_KPARAM_INFO
	.align		4
.L_32:
        /*0088*/ 	.byte	0x04, 0x17
        /*008a*/ 	.short	(.L_34 - .L_33)
.L_33:
        /*008c*/ 	.word	0x00000000
        /*0090*/ 	.short	0x0005
        /*0092*/ 	.short	0x0020
        /*0094*/ 	.byte	0x00, 0xf0, 0x11, 0x00


	//----- nvinfo : EIATTR_KPARAM_INFO
	.align		4
.L_34:
        /*0098*/ 	.byte	0x04, 0x17
        /*009a*/ 	.short	(.L_36 - .L_35)
.L_35:
        /*009c*/ 	.word	0x00000000
        /*00a0*/ 	.short	0x0004
        /*00a2*/ 	.short	0x001c
        /*00a4*/ 	.byte	0x00, 0xf0, 0x11, 0x00


	//----- nvinfo : EIATTR_KPARAM_INFO
	.align		4
.L_36:
        /*00a8*/ 	.byte	0x04, 0x17
        /*00aa*/ 	.short	(.L_38 - .L_37)
.L_37:
        /*00ac*/ 	.word	0x00000000
        /*00b0*/ 	.short	0x0003
        /*00b2*/ 	.short	0x0018
        /*00b4*/ 	.byte	0x00, 0xf0, 0x11, 0x00


	//----- nvinfo : EIATTR_KPARAM_INFO
	.align		4
.L_38:
        /*00b8*/ 	.byte	0x04, 0x17
        /*00ba*/ 	.short	(.L_40 - .L_39)
.L_39:
        /*00bc*/ 	.word	0x00000000
        /*00c0*/ 	.short	0x0002
        /*00c2*/ 	.short	0x0010
        /*00c4*/ 	.byte	0x00, 0xf4, 0x21, 0x00


	//----- nvinfo : EIATTR_KPARAM_INFO
	.align		4
.L_40:
        /*00c8*/ 	.byte	0x04, 0x17
        /*00ca*/ 	.short	(.L_42 - .L_41)
.L_41:
        /*00cc*/ 	.word	0x00000000
        /*00d0*/ 	.short	0x0001
        /*00d2*/ 	.short	0x0008
        /*00d4*/ 	.byte	0x00, 0xf4, 0x21, 0x00


	//----- nvinfo : EIATTR_KPARAM_INFO
	.align		4
.L_42:
        /*00d8*/ 	.byte	0x04, 0x17
        /*00da*/ 	.short	(.L_44 - .L_43)
.L_43:
        /*00dc*/ 	.word	0x00000000
        /*00e0*/ 	.short	0x0000
        /*00e2*/ 	.short	0x0000
        /*00e4*/ 	.byte	0x00, 0xf4, 0x21, 0x00


	//----- nvinfo : EIATTR_EXPLICIT_CLUSTER
	.align		4
.L_44:
        /*00e8*/ 	.byte	0x01, 0x3e
	.zero		2


	//----- nvinfo : EIATTR_CTA_PER_CLUSTER
	.align		4
        /*00ec*/ 	.byte	0x04, 0x3d
        /*00ee*/ 	.short	(.L_46 - .L_45)
.L_45:
        /*00f0*/ 	.word	0x00000002
        /*00f4*/ 	.word	0x00000001
        /*00f8*/ 	.word	0x00000001


	//----- nvinfo : EIATTR_AT_ENTRY_FRAGMENTS
	.align		4
.L_46:
        /*00fc*/ 	.byte	0x04, 0x4f
        /*00fe*/ 	.short	(.L_48 - .L_47)


	//   ....[0]....
.L_47:
        /*0100*/ 	.word	0x00000004


	//----- nvinfo : EIATTR_RESERVED_SMEM_USED
	.align		4
.L_48:
        /*0104*/ 	.byte	0x01, 0x41
	.zero		2


	//----- nvinfo : EIATTR_SPARSE_MMA_MASK
	.align		4
        /*0108*/ 	.byte	0x03, 0x50
        /*010a*/ 	.short	0x0000


	//----- nvinfo : EIATTR_TCGEN05_1CTA_USED
	.align		4
        /*010c*/ 	.byte	0x01, 0x51
	.zero		2


	//----- nvinfo : EIATTR_MAXREG_COUNT
	.align		4
        /*0110*/ 	.byte	0x03, 0x1b
        /*0112*/ 	.short	0x00ff


	//----- nvinfo : EIATTR_NUM_BARRIERS
	.align		4
        /*0114*/ 	.byte	0x02, 0x4c
        /*0116*/ 	.byte	0x01
	.zero		1


	//----- nvinfo : EIATTR_ANNOTATIONS
	.align		4
        /*0118*/ 	.byte	0x04, 0x55
        /*011a*/ 	.short	(.L_50 - .L_49)


	//   ....[0]....
.L_49:
        /*011c*/ 	.word	0x00000001
        /*0120*/ 	.byte	0x10, 0x0f, 0x00, 0x00, 0x01, 0x00, 0x00, 0x00, 0xb0, 0x19, 0x00, 0x00, 0x01, 0x00, 0x00, 0x00
        /* <DEDUP_REMOVED lines=181> */
        /*0c80*/ 	.byte	0x80, 0xf0, 0x00, 0x00, 0x01, 0x00, 0x00, 0x00, 0xd0, 0xf8, 0x00, 0x00


	//----- nvinfo : EIATTR_INT_WARP_WIDE_INSTR_OFFSETS
	.align		4
.L_50:
        /*0c8c*/ 	.byte	0x04, 0x31
        /*0c8e*/ 	.short	(.L_52 - .L_51)


	//   ....[0]....
.L_51:
        /*0c90*/ 	.word	0x00001db0


	//   ....[1]....
        /*0c94*/ 	.word	0x00001de0


	//   ....[2]....
        /*0c98*/ 	.word	0x00006480


	//   ....[3]....
        /*0c9c*/ 	.word	0x00011040


	//   ....[4]....
        /*0ca0*/ 	.word	0x00011090


	//----- nvinfo : EIATTR_COOP_GROUP_MASK_REGIDS
	.align		4
.L_52:
        /*0ca4*/ 	.byte	0x04, 0x29
        /*0ca6*/ 	.short	(.L_54 - .L_53)


	//   ....[0]....
.L_53:
        /*0ca8*/ 	.word	0xffffffff


	//   ....[1]....
        /*0cac*/ 	.word	0xffffffff


	//   ....[2]....
        /*0cb0*/ 	.word	0xffffffff


	//   ....[3]....
        /*0cb4*/ 	.word	0xffffffff


	//----- nvinfo : EIATTR_COOP_GROUP_INSTR_OFFSETS
	.align		4
.L_54:
        /*0cb8*/ 	.byte	0x04, 0x28
        /*0cba*/ 	.short	(.L_56 - .L_55)


	//   ....[0]....
.L_55:
        /*0cbc*/ 	.word	0x00000080


	//   ....[1]....
        /*0cc0*/ 	.word	0x00000340


	//   ....[2]....
        /*0cc4*/ 	.word	0x00010ed0


	//   ....[3]....
        /*0cc8*/ 	.word	0x00011140


	//----- nvinfo : EIATTR_VRC_CTA_INIT_COUNT
	.align		4
.L_56:
        /*0ccc*/ 	.byte	0x02, 0x4a
        /*0cce*/ 	.byte	0x80
	.zero		1


	//----- nvinfo : EIATTR_MBARRIER_INSTR_OFFSETS
	.align		4
        /*0cd0*/ 	.byte	0x04, 0x39
        /*0cd2*/ 	.short	(.L_58 - .L_57)


	//   ....[0]....
.L_57:
        /*0cd4*/ 	.word	0x00001f20
        /*0cd8*/ 	.word	0x000000ff
        /*0cdc*/ 	.word	0x00000000
        /*0ce0*/ 	.short	0x0100
        /*0ce2*/ 	.byte	0x06
	.zero		1


	//   ....[1]....
        /*0ce4*/ 	.word	0x000064d0
        /*0ce8*/ 	.word	0x000000ff
        /*0cec*/ 	.word	0x00008008
        /*0cf0*/ 	.short	0x0100
        /*0cf2*/ 	.byte	0x09
	.zero		1


	//   ....[2]....
        /*0cf4*/ 	.word	0x0000b1f0
        /*0cf8*/ 	.word	0x000000ff
        /*0cfc*/ 	.word	0x00000000
        /*0d00*/ 	.short	0x010a
        /*0d02*/ 	.byte	0x06
	.zero		1


	//   ....[3]....
        /*0d04*/ 	.word	0x0000f8b0
        /*0d08*/ 	.word	0x000000ff
        /*0d0c*/ 	.word	0x00000000
        /*0d10*/ 	.short	0x010a
        /*0d12*/ 	.byte	0x06
	.zero		1


	//   ....[4]....
        /*0d14*/ 	.word	0x0000f930
        /*0d18*/ 	.word	0x000000ff
        /*0d1c*/ 	.word	0x00008000
        /*0d20*/ 	.short	0x0108
        /*0d22*/ 	.byte	0x09
	.zero		1


	//   ....[5]....
        /*0d24*/ 	.word	0x0000f9d0
        /*0d28*/ 	.word	0x000000ff
        /*0d2c*/ 	.word	0x00008008
        /*0d30*/ 	.short	0x0108
        /*0d32*/ 	.byte	0x09
	.zero		1


	//   ....[6]....
        /*0d34*/ 	.word	0x00011160
        /*0d38*/ 	.word	0x000000ff
        /*0d3c*/ 	.word	0x00000000
        /*0d40*/ 	.short	0x010a
        /*0d42*/ 	.byte	0x06
	.zero		1


	//   ....[7]....
        /*0d44*/ 	.word	0x00011190
        /*0d48*/ 	.word	0x000000ff
        /*0d4c*/ 	.word	0x00000000
        /*0d50*/ 	.short	0x010a
        /*0d52*/ 	.byte	0x06
	.zero		1


	//----- nvinfo : EIATTR_NUM_MBARRIERS
	.align		4
.L_58:
        /*0d54*/ 	.byte	0x03, 0x38
        /*0d56*/ 	.short	0x0002


	//----- nvinfo : EIATTR_EXIT_INSTR_OFFSETS
	.align		4
        /*0d58*/ 	.byte	0x04, 0x1c
        /*0d5a*/ 	.short	(.L_60 - .L_59)


	//   ....[0]....
.L_59:
        /*0d5c*/ 	.word	0x00011150


	//----- nvinfo : EIATTR_REQNTID
	.align		4
.L_60:
        /*0d60*/ 	.byte	0x04, 0x10
        /*0d62*/ 	.short	(.L_62 - .L_61)
.L_61:
        /*0d64*/ 	.word	0x00000080
        /*0d68*/ 	.word	0x00000001
        /*0d6c*/ 	.word	0x00000001


	//----- nvinfo : EIATTR_CRS_STACK_SIZE
	.align		4
.L_62:
        /*0d70*/ 	.byte	0x04, 0x1e
        /*0d72*/ 	.short	(.L_64 - .L_63)
.L_63:
        /*0d74*/ 	.word	0x00000000


	//----- nvinfo : EIATTR_CBANK_PARAM_SIZE
	.align		4
.L_64:
        /*0d78*/ 	.byte	0x03, 0x19
        /*0d7a*/ 	.short	0x0050


	//----- nvinfo : EIATTR_PARAM_CBANK
	.align		4
        /*0d7c*/ 	.byte	0x04, 0x0a
        /*0d7e*/ 	.short	(.L_66 - .L_65)
	.align		4
.L_65:
        /*0d80*/ 	.word	index@(.nv.constant0.matmul_kernel)
        /*0d84*/ 	.short	0x0380
        /*0d86*/ 	.short	0x0050


	//----- nvinfo : EIATTR_SW_WAR
	.align		4
.L_66:
        /*0d88*/ 	.byte	0x04, 0x36
        /*0d8a*/ 	.short	(.L_68 - .L_67)
.L_67:
        /*0d8c*/ 	.word	0x00000008
.L_68:


//--------------------- .nv.compat                --------------------------
	.section	.nv.compat,"",@"SHT_CUDA_COMPAT_INFO"
	.align	4
        /*0000*/ 	.byte	0x02, 0x02, 0x02, 0x00, 0x02, 0x05, 0x05, 0x00, 0x02, 0x03, 0x00, 0x00, 0x02, 0x06, 0x01, 0x00


//--------------------- .nv.callgraph             --------------------------
	.section	.nv.callgraph,"",@"SHT_CUDA_CALLGRAPH"
	.align	4
	.sectionentsize	8
	.align		4
        /*0000*/ 	.word	0x00000000
	.align		4
        /*0004*/ 	.word	0xffffffff
	.align		4
        /*0008*/ 	.word	0x00000000
	.align		4
        /*000c*/ 	.word	0xfffffffe
	.align		4
        /*0010*/ 	.word	0x00000000
	.align		4
        /*0014*/ 	.word	0xfffffffd
	.align		4
        /*0018*/ 	.word	0x00000000
	.align		4
        /*001c*/ 	.word	0xfffffffc


//--------------------- .text.matmul_kernel       --------------------------
	.section	.text.matmul_kernel,"ax",@progbits
	.align	128
        .global         matmul_kernel
        .type           matmul_kernel,@function
        .size           matmul_kernel,(.L_x_20 - matmul_kernel)
        .other          matmul_kernel,@"STO_CUDA_ENTRY STV_DEFAULT"
matmul_kernel:
.text.matmul_kernel:
[----:B------:R-:W0:Y:S01]  /*0000*/  LDC R1, c[0x0][0x37c] ;  /* 0x0000df00ff017b82 */ /* 0x000e220000000800 */
[----:B------:R-:W1:Y:S01]  /*0010*/  S2R R0, SR_TID.X ;  /* 0x0000000000007919 */ /* 0x000e620000002100 */
[----:B0-----:R-:W-:Y:S01]  /*0020*/  VIADD R1, R1, 0xfffffe68 ;  /* 0xfffffe6801017836 */ /* 0x001fe20000000000 */
[----:B------:R-:W0:Y:S01]  /*0030*/  LDCU.64 UR20, c[0x0][0x358] ;  /* 0x00006b00ff1477ac */ /* 0x000e220008000a00 */
[----:B-1----:R-:W-:-:S13]  /*0040*/  ISETP.GE.U32.AND P0, PT, R0, 0x20, PT ;  /* 0x000000200000780c */ /* 0x002fda0003f06070 */
[----:B------:R-:W-:Y:S02]  /*0050*/  VOTEU.ANY UP0, P0 ;  /* 0x0000000000ff7886 */ /* 0x000fe40000000100 */
[----:B------:R-:W-:Y:S05]  /*0060*/  BRA.U UP0, `(.L_x_0) ;  /* 0x0000000100b87547 */ /* 0x000fea000b800000 */
[----:B------:R-:W1:Y:S01]  /*0070*/  S2UR UR6, SR_CgaCtaId ;  /* 0x00000000000679c3 */ /* 0x000e620000008800 */
[----:B------:R-:W-:Y:S01]  /*0080*/  NOP ;  /* 0x0000000000007918 */ /* 0x000fe20000000000 */
[----:B------:R-:W-:Y:S02]  /*0090*/  UMOV UR4, 0x40 ;  /* 0x0000004000047882 */ /* 0x000fe40000000000 */
[----:B-1----:R-:W-:-:S09]  /*00a0*/  ULEA UR4, UR6, UR4, 0x18 ;  /* 0x0000000406047291 */ /* 0x002fd2000f8ec0ff */
[----:B------:R-:W1:Y:S01]  /*00b0*/  LDS.U8 R0, [UR4] ;  /* 0x00000004ff007984 */ /* 0x000e620008000000 */
[----:B------:R-:W-:Y:S02]  /*00c0*/  UMOV UR4, 0x400 ;  /* 0x0000040000047882 */ /* 0x000fe40000000000 */
[----:B------:R-:W-:Y:S01]  /*00d0*/  ULEA UR4, UR6, UR4, 0x18 ;  /* 0x0000000406047291 */ /* 0x000fe2000f8ec0ff */
[----:B-1----:R-:W-:-:S13]  /*00e0*/  ISETP.NE.AND P0, PT, R0, RZ, PT ;  /* 0x000000ff0000720c */ /* 0x002fda0003f05270 */
[----:B------:R-:W-:Y:S05]  /*00f0*/  @P0 BRA `(.L_x_1) ;  /* 0x00000000007c0947 */ /* 0x000fea0003800000 */
[----:B------:R-:W-:-:S13]  /*0100*/  ELECT P0, URZ, PT ;  /* 0x0000000000ff782f */ /* 0x000fda0003800000 */
[----:B------:R-:W-:Y:S05]  /*0110*/  @!P0 BRA `(.L_x_2) ;  /* 0x0000000000848947 */ /* 0x000fea0003800000 */
[----:B------:R-:W-:Y:S01]  /*0120*/  UMOV UR5, 0x2 ;  /* 0x0000000200057882 */ /* 0x000fe20000000000 */
[----:B------:R-:W-:Y:S02]  /*0130*/  IMAD.MOV.U32 R4, RZ, RZ, 0x1 ;  /* 0x00000001ff047424 */ /* 0x000fe400078e00ff */
[----:B------:R-:W-:Y:S02]  /*0140*/  IMAD.MOV.U32 R5, RZ, RZ, 0x3 ;  /* 0x00000003ff057424 */ /* 0x000fe400078e00ff */
[----:B------:R-:W-:Y:S04]  /*0150*/  DEPBAR.LE SB1, 0x36 ;  /* 0x00009d800000791a */ /* 0x000fe80000000000 */
[----:B------:R-:W1:Y:S02]  /*0160*/  UTCATOMSWS.FIND_AND_SET.ALIGN UP1, UR5, UR5 ;  /* 0x00000005000575e3 */ /* 0x000e640008020800 */
[----:B-1----:R-:W-:-:S04]  /*0170*/  PLOP3.LUT P0, PT, PT, PT, UP1, 0x80, 0x8 ;  /* 0x000000000008781c */ /* 0x002fc80003f0f018 */
[----:B------:R-:W-:-:S04]  /*0180*/  SEL R0, RZ, 0xffffffff, !P0 ;  /* 0xffffffffff007807 */ /* 0x000fc80004000000 */
[----:B------:R-:W-:Y:S01]  /*0190*/  ISETP.NE.AND P0, PT, R0, RZ, PT ;  /* 0x000000ff0000720c */ /* 0x000fe20003f05270 */
[----:B------:R-:W-:-:S12]  /*01a0*/  IMAD.U32 R0, RZ, RZ, UR5 ;  /* 0x00000005ff007e24 */ /* 0x000fd8000f8e00ff */
[----:B------:R-:W-:Y:S05]  /*01b0*/  @P0 BRA `(.L_x_3) ;  /* 0x0000000000240947 */ /* 0x000fea0003800000 */
.L_x_4:
[----:B------:R-:W-:Y:S05]  /*01c0*/  NANOSLEEP 0x64 ;  /* 0x000000640000795d */ /* 0x000fea0003800000 */
[----:B------:R-:W-:-:S05]  /*01d0*/  UMOV UR5, 0x2 ;  /* 0x0000000200057882 */ /* 0x000fca0000000000 */
[----:B------:R-:W-:Y:S04]  /*01e0*/  DEPBAR.LE SB1, 0x36 ;  /* 0x00009d800000791a */ /* 0x000fe80000000000 */
[----:B------:R-:W1:Y:S02]  /*01f0*/  UTCATOMSWS.FIND_AND_SET.ALIGN UP1, UR5, UR5 ;  /* 0x00000005000575e3 */ /* 0x000e640008020800 */
[----:B-1----:R-:W-:-:S04]  /*0200*/  PLOP3.LUT P0, PT, PT, PT, UP1, 0x80, 0x8 ;  /* 0x000000000008781c */ /* 0x002fc80003f0f018 */
[----:B------:R-:W-:-:S04]  /*0210*/  SEL R0, RZ, 0xffffffff, !P0 ;  /* 0xffffffffff007807 */ /* 0x000fc80004000000 */
[----:B------:R-:W-:Y:S01]  /*0220*/  ISETP.NE.AND P0, PT, R0, RZ, PT ;  /* 0x000000ff0000720c */ /* 0x000fe20003f05270 */
[----:B------:R-:W-:-:S12]  /*0230*/  IMAD.U32 R0, RZ, RZ, UR5 ;  /* 0x00000005ff007e24 */ /* 0x000fd8000f8e00ff */
[----:B------:R-:W-:Y:S05]  /*0240*/  @!P0 BRA `(.L_x_4) ;  /* 0xfffffffc00dc8947 */ /* 0x000fea000383ffff */
.L_x_3:
[C---:B------:R-:W-:Y:S01]  /*0250*/  VIADD R3, R0.reuse, 0x10 ;  /* 0x0000001000037836 */ /* 0x040fe20000000000 */
[----:B------:R-:W-:Y:S01]  /*0260*/  UMOV UR5, 0x50 ;  /* 0x0000005000057882 */ /* 0x000fe20000000000 */
[----:B------:R-:W-:Y:S01]  /*0270*/  SHF.L.U32 R2, R5, R0, RZ ;  /* 0x0000000005027219 */ /* 0x000fe200000006ff */
[----:B------:R-:W-:Y:S01]  /*0280*/  ULEA UR5, UR6, UR5, 0x18 ;  /* 0x0000000506057291 */ /* 0x000fe2000f8ec0ff */
[----:B------:R-:W-:Y:S01]  /*0290*/  IMAD.SHL.U32 R0, R0, 0x20, RZ ;  /* 0x0000002000007824 */ /* 0x000fe200078e00ff */
[----:B------:R-:W-:-:S04]  /*02a0*/  SHF.L.U32 R3, R4, R3, RZ ;  /* 0x0000000304037219 */ /* 0x000fc800000006ff */
[----:B------:R-:W-:-:S05]  /*02b0*/  LOP3.LUT R2, R3, R2, RZ, 0xfc, !PT ;  /* 0x0000000203027212 */ /* 0x000fca00078efcff */
[----:B------:R1:W-:Y:S04]  /*02c0*/  ATOMS.OR RZ, [UR5], R2 ;  /* 0x00000002ffff798c */ /* 0x0003e8000b000005 */
[----:B------:R1:W-:Y:S01]  /*02d0*/  STS [UR4], R0 ;  /* 0x00000000ff007988 */ /* 0x0003e20008000804 */
[----:B------:R-:W-:Y:S05]  /*02e0*/  BRA `(.L_x_2) ;  /* 0x0000000000107947 */ /* 0x000fea0003800000 */
.L_x_1:
[----:B------:R-:W-:Y:S01]  /*02f0*/  IMAD.MOV.U32 R0, RZ, RZ, -0x1 ;  /* 0xffffffffff007424 */ /* 0x000fe200078e00ff */
[----:B------:R-:W-:-:S04]  /*0300*/  MOV R2, 0x330 ;  /* 0x0000033000027802 */ /* 0x000fc80000000f00 */
[----:B------:R1:W-:Y:S03]  /*0310*/  STS [UR4], R0 ;  /* 0x00000000ff007988 */ /* 0x0003e60008000804 */
[----:B01----:R-:W-:Y:S05]  /*0320*/  CALL.REL.NOINC `($__internal_1_$__cuda_sm10x_tcgen05_guardrail_trap_phase_invalid_during_alloc) ;  /* 0x0000010c00b07944 */ /* 0x003fea0003c00000 */
.L_x_2:
[----:B------:R-:W-:Y:S05]  /*0330*/  WARPSYNC.ALL ;  /* 0x0000000000007948 */ /* 0x000fea0003800000 */
[----:B------:R-:W-:Y:S01]  /*0340*/  NOP ;  /* 0x0000000000007918 */ /* 0x000fe20000000000 */
.L_x_0:
[----:B------:R-:W2:Y:S08]  /*0350*/  LDC.64 R100, c[0x0][0x398] ;  /* 0x0000e600ff647b82 */ /* 0x000eb00000000a00 */
[----:B------:R-:W3:Y:S02]  /*0360*/  S2UR UR5, SR_CgaSize ;  /* 0x00000000000579c3 */ /* 0x000ee40000008a00 */
[----:B---3--:R-:W-:-:S12]  /*0370*/  UIMAD UR5, UR5, -0xa0, URZ ;  /* 0xffffff60050578a4 */ /* 0x008fd8000f8e02ff */
[----:B------:R-:W3:Y:S01]  /*0380*/  LDCU UR5, c[0x0][UR5+0x2b0] ;  /* 0x00005600050577ac */ /* 0x000ee20008000800 */
[----:B------:R-:W4:Y:S01]  /*0390*/  S2R R14, SR_TID.X ;  /* 0x00000000000e7919 */ /* 0x000f220000002100 */
[----:B------:R-:W-:Y:S01]  /*03a0*/  PRMT R131, RZ, 0x7610, R131 ;  /* 0x00007610ff837816 */ /* 0x000fe20000000083 */
[----:B------:R-:W5:Y:S01]  /*03b0*/  LDCU.64 UR12, c[0x0][0x3a8] ;  /* 0x00007500ff0c77ac */ /* 0x000f620008000a00 */
[----:B------:R-:W1:Y:S01]  /*03c0*/  S2R R116, SR_CgaCtaId ;  /* 0x0000000000747919 */ /* 0x000e620000008800 */
[----:B------:R-:W-:Y:S01]  /*03d0*/  PRMT R133, RZ, 0x7610, R133 ;  /* 0x00007610ff857816 */ /* 0x000fe20000000085 */
[----:B------:R-:W0:Y:S01]  /*03e0*/  S2UR UR4, SR_CTAID.X ;  /* 0x00000000000479c3 */ /* 0x000e220000002500 */
[----:B------:R-:W3:Y:S01]  /*03f0*/  LDCU UR22, c[0x0][0x3a0] ;  /* 0x00007400ff1677ac */ /* 0x000ee20008000800 */
[----:B------:R-:W0:Y:S01]  /*0400*/  LDCU.128 UR16, c[0x0][0x380] ;  /* 0x00007000ff1077ac */ /* 0x000e220008000c00 */
[----:B-----5:R-:W-:Y:S01]  /*0410*/  IMAD.U32 R33, RZ, RZ, UR12 ;  /* 0x0000000cff217e24 */ /* 0x020fe2000f8e00ff */
[----:B--2---:R-:W-:Y:S01]  /*0420*/  IABS R27, R100 ;  /* 0x00000064001b7213 */ /* 0x004fe20000000000 */
[----:B-1----:R-:W-:Y:S01]  /*0430*/  VIADD R0, R101, 0x7f ;  /* 0x0000007f65007836 */ /* 0x002fe20000000000 */
[----:B------:R-:W-:Y:S01]  /*0440*/  IABS R105, R101 ;  /* 0x0000006500697213 */ /* 0x000fe20000000000 */
[----:B------:R-:W-:Y:S01]  /*0450*/  IMAD.U32 R58, RZ, RZ, UR12 ;  /* 0x0000000cff3a7e24 */ /* 0x000fe2000f8e00ff */
[----:B---3--:R-:W-:Y:S01]  /*0460*/  UIADD3 UR24, UPT, UPT, UR22, 0x7f, URZ ;  /* 0x0000007f16187890 */ /* 0x008fe2000fffe0ff */
[----:B------:R-:W-:Y:S01]  /*0470*/  IMAD.U32 R10, RZ, RZ, UR12 ;  /* 0x0000000cff0a7e24 */ /* 0x000fe2000f8e00ff */
[----:B------:R-:W-:Y:S01]  /*0480*/  SHF.R.S32.HI R3, RZ, 0x1f, R0 ;  /* 0x0000001fff037819 */ /* 0x000fe20000011400 */
[----:B------:R-:W-:Y:S01]  /*0490*/  IMAD.U32 R60, RZ, RZ, UR12 ;  /* 0x0000000cff3c7e24 */ /* 0x000fe2000f8e00ff */
[----:B0-----:R-:W-:Y:S01]  /*04a0*/  I2FP.F32.U32 R5, UR4 ;  /* 0x0000000400057c45 */ /* 0x001fe20008201000 */
[----:B------:R-:W-:Y:S01]  /*04b0*/  IMAD.U32 R11, RZ, RZ, UR12 ;  /* 0x0000000cff0b7e24 */ /* 0x000fe2000f8e00ff */
[----:B------:R-:W-:Y:S01]  /*04c0*/  LEA.HI R3, R3, R0, RZ, 0x7 ;  /* 0x0000000003037211 */ /* 0x000fe200078f38ff */
[----:B------:R-:W-:Y:S01]  /*04d0*/  IMAD.U32 R62, RZ, RZ, UR12 ;  /* 0x0000000cff3e7e24 */ /* 0x000fe2000f8e00ff */
[----:B----4-:R-:W-:Y:S01]  /*04e0*/  SHF.R.U32.HI R106, RZ, 0x6, R14 ;  /* 0x00000006ff6a7819 */ /* 0x010fe2000001160e */
[----:B------:R-:W-:Y:S01]  /*04f0*/  FMUL R5, R5, UR5 ;  /* 0x0000000505057c20 */ /* 0x000fe20008400000 */
[----:B------:R-:W-:Y:S01]  /*0500*/  SHF.R.S32.HI R3, RZ, 0x7, R3 ;  /* 0x00000007ff037819 */ /* 0x000fe20000011403 */
[----:B------:R-:W-:Y:S01]  /*0510*/  IMAD.U32 R13, RZ, RZ, UR12 ;  /* 0x0000000cff0d7e24 */ /* 0x000fe2000f8e00ff */
[----:B------:R-:W-:Y:S01]  /*0520*/  SGXT.U32 R106, R106, 0x1 ;  /* 0x000000016a6a781a */ /* 0x000fe20000000000 */
[----:B------:R-:W-:Y:S01]  /*0530*/  IMAD.U32 R64, RZ, RZ, UR12 ;  /* 0x0000000cff407e24 */ /* 0x000fe2000f8e00ff */
[----:B------:R-:W0:Y:S01]  /*0540*/  S2UR UR4, SR_CgaCtaId ;  /* 0x00000000000479c3 */ /* 0x000e220000008800 */
[----:B------:R-:W-:Y:S01]  /*0550*/  IMAD.SHL.U32 R4, R3, 0x8, RZ ;  /* 0x0000000803047824 */ /* 0x000fe200078e00ff */
[----:B------:R-:W-:Y:S01]  /*0560*/  F2I.U32.TRUNC.NTZ R5, R5 ;  /* 0x0000000500057305 */ /* 0x000fe2000020f000 */
[----:B------:R-:W-:Y:S01]  /*0570*/  IMAD.U32 R15, RZ, RZ, UR12 ;  /* 0x0000000cff0f7e24 */ /* 0x000fe2000f8e00ff */
[----:B------:R-:W-:Y:S01]  /*0580*/  UISETP.GT.AND UP1, UPT, UR24, 0x7f, UPT ;  /* 0x0000007f1800788c */ /* 0x000fe2000bf24270 */
[----:B------:R-:W-:Y:S01]  /*0590*/  IMAD.U32 R12, RZ, RZ, UR12 ;  /* 0x0000000cff0c7e24 */ /* 0x000fe2000f8e00ff */
[----:B------:R-:W-:Y:S01]  /*05a0*/  IABS R7, R4 ;  /* 0x0000000400077213 */ /* 0x000fe20000000000 */
[----:B------:R-:W-:Y:S01]  /*05b0*/  IMAD.U32 R66, RZ, RZ, UR12 ;  /* 0x0000000cff427e24 */ /* 0x000fe2000f8e00ff */
[C---:B------:R-:W-:Y:S01]  /*05c0*/  LEA.HI R127, R14.reuse, 0xe, RZ, 0x1a ;  /* 0x0000000e0e7f7811 */ /* 0x040fe200078fd0ff */
[----:B------:R-:W-:Y:S01]  /*05d0*/  IMAD.U32 R85, RZ, RZ, UR12 ;  /* 0x0000000cff557e24 */ /* 0x000fe2000f8e00ff */
[----:B------:R-:W1:Y:S01]  /*05e0*/  I2F.RP R0, R7 ;  /* 0x0000000700007306 */ /* 0x000e620000209400 */
[----:B------:R-:W-:Y:S01]  /*05f0*/  IMAD.U32 R68, RZ, RZ, UR12 ;  /* 0x0000000cff447e24 */ /* 0x000fe2000f8e00ff */
[C---:B------:R-:W-:Y:S01]  /*0600*/  LEA.HI R126, R14.reuse, 0x1e, RZ, 0x1a ;  /* 0x0000001e0e7e7811 */ /* 0x040fe200078fd0ff */
        /* <DEDUP_REMOVED lines=11> */
[----:B------:R-:W-:Y:S01]  /*06c0*/  LEA.HI R121, R14, 0x7e, RZ, 0x1a ;  /* 0x0000007e0e797811 */ /* 0x000fe200078fd0ff */
[----:B-1----:R-:W1:Y:S01]  /*06d0*/  MUFU.RCP R0, R0 ;  /* 0x0000000000007308 */ /* 0x002e620000001000 */
[----:B------:R-:W-:Y:S01]  /*06e0*/  IMAD.U32 R88, RZ, RZ, UR12 ;  /* 0x0000000cff587e24 */ /* 0x000fe2000f8e00ff */
[----:B------:R-:W-:Y:S01]  /*06f0*/  UMOV UR5, 0x1 ;  /* 0x0000000100057882 */ /* 0x000fe20000000000 */
[----:B------:R-:W-:-:S02]  /*0700*/  IMAD.SHL.U32 R107, R116, 0x40, RZ ;  /* 0x00000040746b7824 */ /* 0x000fc400078e00ff */
[----:B------:R-:W-:Y:S02]  /*0710*/  IMAD.U32 R49, RZ, RZ, UR12 ;  /* 0x0000000cff317e24 */ /* 0x000fe4000f8e00ff */
[----:B------:R-:W-:Y:S01]  /*0720*/  IMAD.U32 R74, RZ, RZ, UR12 ;  /* 0x0000000cff4a7e24 */ /* 0x000fe2000f8e00ff */
[----:B------:R-:W-:Y:S01]  /*0730*/  LOP3.LUT R107, R107, 0x40, RZ, 0xc0, !PT ;  /* 0x000000406b6b7812 */ /* 0x000fe200078ec0ff */
[----:B------:R-:W-:Y:S02]  /*0740*/  IMAD.U32 R25, RZ, RZ, UR12 ;  /* 0x0000000cff197e24 */ /* 0x000fe4000f8e00ff */
[----:B------:R-:W-:Y:S02]  /*0750*/  IMAD.U32 R50, RZ, RZ, UR12 ;  /* 0x0000000cff327e24 */ /* 0x000fe4000f8e00ff */
[----:B------:R-:W-:Y:S02]  /*0760*/  IMAD.U32 R75, RZ, RZ, UR12 ;  /* 0x0000000cff4b7e24 */ /* 0x000fe4000f8e00ff */
[----:B------:R-:W-:-:S02]  /*0770*/  IMAD.U32 R90, RZ, RZ, UR12 ;  /* 0x0000000cff5a7e24 */ /* 0x000fc4000f8e00ff */
[----:B-1----:R-:W-:Y:S01]  /*0780*/  VIADD R2, R0, 0xffffffe ;  /* 0x0ffffffe00027836 */ /* 0x002fe20000000000 */
[----:B------:R-:W-:Y:S01]  /*0790*/  IABS R0, R5 ;  /* 0x0000000500007213 */ /* 0x000fe20000000000 */
[----:B------:R-:W-:Y:S02]  /*07a0*/  IMAD.U32 R51, RZ, RZ, UR12 ;  /* 0x0000000cff337e24 */ /* 0x000fe4000f8e00ff */
[----:B------:R1:W2:Y:S01]  /*07b0*/  F2I.FTZ.U32.TRUNC.NTZ R3, R2 ;  /* 0x0000000200037305 */ /* 0x0002a2000021f000 */
[----:B------:R-:W-:Y:S02]  /*07c0*/  IMAD.U32 R76, RZ, RZ, UR12 ;  /* 0x0000000cff4c7e24 */ /* 0x000fe4000f8e00ff */
[----:B------:R-:W-:Y:S02]  /*07d0*/  IMAD.U32 R53, RZ, RZ, UR12 ;  /* 0x0000000cff357e24 */ /* 0x000fe4000f8e00ff */
[----:B------:R-:W-:Y:S02]  /*07e0*/  IMAD.U32 R176, RZ, RZ, UR12 ;  /* 0x0000000cffb07e24 */ /* 0x000fe4000f8e00ff */
[----:B------:R-:W-:-:S02]  /*07f0*/  IMAD.U32 R183, RZ, RZ, UR12 ;  /* 0x0000000cffb77e24 */ /* 0x000fc4000f8e00ff */
[----:B-1----:R-:W-:Y:S02]  /*0800*/  IMAD.MOV.U32 R2, RZ, RZ, RZ ;  /* 0x000000ffff027224 */ /* 0x002fe400078e00ff */
[----:B------:R-:W-:Y:S02]  /*0810*/  IMAD.U32 R194, RZ, RZ, UR12 ;  /* 0x0000000cffc27e24 */ /* 0x000fe4000f8e00ff */
[----:B------:R-:W-:Y:S02]  /*0820*/  IMAD.U32 R81, RZ, RZ, UR12 ;  /* 0x0000000cff517e24 */ /* 0x000fe4000f8e00ff */
[----:B--2---:R-:W-:Y:S02]  /*0830*/  IMAD.MOV R6, RZ, RZ, -R3 ;  /* 0x000000ffff067224 */ /* 0x004fe400078e0a03 */
[----:B------:R-:W-:Y:S02]  /*0840*/  IMAD R97, R125, UR12, RZ ;  /* 0x0000000c7d617c24 */ /* 0x000fe4000f8e02ff */
[----:B------:R-:W-:Y:S01]  /*0850*/  IMAD R9, R6, R7, RZ ;  /* 0x0000000706097224 */ /* 0x000fe200078e02ff */
[----:B------:R-:W-:Y:S01]  /*0860*/  IABS R6, R4 ;  /* 0x0000000400067213 */ /* 0x000fe20000000000 */
[----:B------:R-:W-:-:S02]  /*0870*/  IMAD R102, R121, UR12, RZ ;  /* 0x0000000c79667c24 */ /* 0x000fc4000f8e02ff */
[----:B------:R-:W-:-:S04]  /*0880*/  IMAD.HI.U32 R3, R3, R9, R2 ;  /* 0x0000000903037227 */ /* 0x000fc800078e0002 */
[----:B------:R-:W-:Y:S02]  /*0890*/  IMAD.MOV R2, RZ, RZ, -R6 ;  /* 0x000000ffff027224 */ /* 0x000fe400078e0a06 */
[----:B------:R-:W-:-:S04]  /*08a0*/  IMAD.HI.U32 R3, R3, R0, RZ ;  /* 0x0000000003037227 */ /* 0x000fc800078e00ff */
[----:B------:R-:W-:Y:S02]  /*08b0*/  IMAD R0, R3, R2, R0 ;  /* 0x0000000203007224 */ /* 0x000fe400078e0200 */
[----:B------:R-:W-:Y:S02]  /*08c0*/  IMAD.U32 R9, RZ, RZ, UR12 ;  /* 0x0000000cff097e24 */ /* 0x000fe4000f8e00ff */
[----:B------:R-:W-:Y:S01]  /*08d0*/  IMAD R94, R127, UR12, RZ ;  /* 0x0000000c7f5e7c24 */ /* 0x000fe2000f8e02ff */
[----:B------:R-:W-:Y:S01]  /*08e0*/  BAR.SYNC.DEFER_BLOCKING 0x0 ;  /* 0x0000000000007b1d */ /* 0x000fe20000010000 */
[----:B------:R-:W-:Y:S01]  /*08f0*/  ISETP.GT.U32.AND P1, PT, R7, R0, PT ;  /* 0x000000000700720c */ /* 0x000fe20003f24070 */
[----:B------:R-:W-:Y:S02]  /*0900*/  IMAD R96, R126, UR12, RZ ;  /* 0x0000000c7e607c24 */ /* 0x000fe4000f8e02ff */
[----:B------:R-:W-:Y:S02]  /*0910*/  IMAD R98, R124, UR12, RZ ;  /* 0x0000000c7c627c24 */ /* 0x000fe4000f8e02ff */
[----:B------:R-:W-:-:S02]  /*0920*/  IMAD R99, R123, UR12, RZ ;  /* 0x0000000c7b637c24 */ /* 0x000fc4000f8e02ff */
[----:B------:R-:W-:-:S06]  /*0930*/  IMAD R180, R115, UR12, RZ ;  /* 0x0000000c73b47c24 */ /* 0x000fcc000f8e02ff */
[----:B------:R-:W-:Y:S02]  /*0940*/  @!P1 IMAD.IADD R0, R0, 0x1, -R7 ;  /* 0x0000000100009824 */ /* 0x000fe400078e0a07 */
[----:B------:R-:W-:Y:S01]  /*0950*/  @!P1 VIADD R3, R3, 0x1 ;  /* 0x0000000103039836 */ /* 0x000fe20000000000 */
[----:B------:R-:W-:Y:S02]  /*0960*/  ISETP.NE.AND P1, PT, R4, RZ, PT ;  /* 0x000000ff0400720c */ /* 0x000fe40003f25270 */
[----:B------:R-:W-:Y:S02]  /*0970*/  ISETP.GE.U32.AND P0, PT, R0, R7, PT ;  /* 0x000000070000720c */ /* 0x000fe40003f06070 */
[----:B------:R-:W-:-:S04]  /*0980*/  LOP3.LUT R0, R5, R4, RZ, 0x3c, !PT ;  /* 0x0000000405007212 */ /* 0x000fc800078e3cff */
[----:B------:R-:W-:Y:S01]  /*0990*/  ISETP.GE.AND P2, PT, R0, RZ, PT ;  /* 0x000000ff0000720c */ /* 0x000fe20003f46270 */
[----:B------:R-:W-:-:S06]  /*09a0*/  VIADD R0, R100, 0x3f ;  /* 0x0000003f64007836 */ /* 0x000fcc0000000000 */
[----:B------:R-:W-:-:S04]  /*09b0*/  @P0 VIADD R3, R3, 0x1 ;  /* 0x0000000103030836 */ /* 0x000fc80000000000 */
[----:B------:R-:W-:Y:S01]  /*09c0*/  IMAD.MOV.U32 R2, RZ, RZ, R3 ;  /* 0x000000ffff027224 */ /* 0x000fe200078e0003 */
[----:B------:R-:W-:-:S03]  /*09d0*/  SHF.R.S32.HI R3, RZ, 0x1f, R0 ;  /* 0x0000001fff037819 */ /* 0x000fc60000011400 */
[----:B------:R-:W-:Y:S01]  /*09e0*/  @!P2 IMAD.MOV R2, RZ, RZ, -R2 ;  /* 0x000000ffff02a224 */ /* 0x000fe200078e0a02 */
[----:B------:R-:W-:Y:S02]  /*09f0*/  @!P1 LOP3.LUT R2, RZ, R4, RZ, 0x33, !PT ;  /* 0x00000004ff029212 */ /* 0x000fe400078e33ff */
[----:B------:R-:W-:-:S03]  /*0a00*/  LEA.HI R3, R3, R0, RZ, 0x6 ;  /* 0x0000000003037211 */ /* 0x000fc600078f30ff */
[----:B------:R-:W-:Y:S02]  /*0a10*/  IMAD.SHL.U32 R6, R2, 0x8, RZ ;  /* 0x0000000802067824 */ /* 0x000fe400078e00ff */
[----:B------:R-:W-:-:S03]  /*0a20*/  IMAD.MOV R2, RZ, RZ, -R2 ;  /* 0x000000ffff027224 */ /* 0x000fc600078e0a02 */
[----:B------:R-:W-:Y:S01]  /*0a30*/  LEA.HI.SX32 R3, R3, -R6, 0x1a ;  /* 0x8000000603037211 */ /* 0x000fe200078fd2ff */
[----:B------:R-:W-:Y:S02]  /*0a40*/  IMAD R4, R4, R2, R5 ;  /* 0x0000000204047224 */ /* 0x000fe400078e0205 */
[----:B------:R-:W-:Y:S01]  /*0a50*/  IMAD.MOV.U32 R2, RZ, RZ, RZ ;  /* 0x000000ffff027224 */ /* 0x000fe200078e00ff */
[----:B------:R-:W-:-:S04]  /*0a60*/  VIMNMX R17, PT, PT, R3, 0x8, PT ;  /* 0x0000000803117848 */ /* 0x000fc80003fe0100 */
[----:B------:R-:W-:-:S04]  /*0a70*/  IABS R7, R17 ;  /* 0x0000001100077213 */ /* 0x000fc80000000000 */
[----:B------:R-:W1:Y:S08]  /*0a80*/  I2F.RP R0, R7 ;  /* 0x0000000700007306 */ /* 0x000e700000209400 */
[----:B-1----:R-:W1:Y:S02]  /*0a90*/  MUFU.RCP R0, R0 ;  /* 0x0000000000007308 */ /* 0x002e640000001000 */
[----:B-1----:R-:W-:Y:S01]  /*0aa0*/  VIADD R3, R0, 0xffffffe ;  /* 0x0ffffffe00037836 */ /* 0x002fe20000000000 */
[----:B------:R-:W-:-:S05]  /*0ab0*/  IABS R0, R17 ;  /* 0x0000001100007213 */ /* 0x000fca0000000000 */
[----:B------:R-:W1:Y:S01]  /*0ac0*/  F2I.FTZ.U32.TRUNC.NTZ R3, R3 ;  /* 0x0000000300037305 */ /* 0x000e62000021f000 */
[----:B------:R-:W-:Y:S02]  /*0ad0*/  IMAD.MOV R0, RZ, RZ, -R0 ;  /* 0x000000ffff007224 */ /* 0x000fe400078e0a00 */
[----:B-1----:R-:W-:-:S04]  /*0ae0*/  IMAD.MOV R8, RZ, RZ, -R3 ;  /* 0x000000ffff087224 */ /* 0x002fc800078e0a03 */
[----:B------:R-:W-:Y:S01]  /*0af0*/  IMAD R5, R8, R7, RZ ;  /* 0x0000000708057224 */ /* 0x000fe200078e02ff */
[----:B------:R-:W-:-:S03]  /*0b00*/  IABS R8, R4 ;  /* 0x0000000400087213 */ /* 0x000fc60000000000 */
[----:B------:R-:W-:-:S04]  /*0b10*/  IMAD.HI.U32 R2, R3, R5, R2 ;  /* 0x0000000503027227 */ /* 0x000fc800078e0002 */
[----:B------:R-:W-:Y:S02]  /*0b20*/  IMAD.MOV.U32 R3, RZ, RZ, R8 ;  /* 0x000000ffff037224 */ /* 0x000fe400078e0008 */
[----:B------:R-:W-:Y:S02]  /*0b30*/  IMAD R8, R106, UR12, RZ ;  /* 0x0000000c6a087c24 */ /* 0x000fe4000f8e02ff */
[----:B------:R-:W-:-:S04]  /*0b40*/  IMAD.HI.U32 R2, R2, R3, RZ ;  /* 0x0000000302027227 */ /* 0x000fc800078e00ff */
[----:B------:R-:W-:Y:S02]  /*0b50*/  IMAD R33, R33, 0x2, R8 ;  /* 0x0000000221217824 */ /* 0x000fe400078e0208 */
[----:B------:R-:W-:Y:S02]  /*0b60*/  IMAD R0, R2, R0, R3 ;  /* 0x0000000002007224 */ /* 0x000fe400078e0203 */
[----:B------:R-:W-:Y:S02]  /*0b70*/  IMAD.U32 R3, RZ, RZ, UR12 ;  /* 0x0000000cff037e24 */ /* 0x000fe4000f8e00ff */
[----:B------:R-:W-:Y:S01]  /*0b80*/  IMAD R58, R58, 0x2, R33 ;  /* 0x000000023a3a7824 */ /* 0x000fe200078e0221 */
[----:B------:R-:W-:Y:S01]  /*0b90*/  ISETP.GT.U32.AND P1, PT, R7, R0, PT ;  /* 0x000000000700720c */ /* 0x000fe20003f24070 */
[----:B------:R-:W-:Y:S02]  /*0ba0*/  IMAD.U32 R5, RZ, RZ, UR12 ;  /* 0x0000000cff057e24 */ /* 0x000fe4000f8e00ff */
[----:B------:R-:W-:-:S02]  /*0bb0*/  IMAD R82, R3, 0x2, R58 ;  /* 0x0000000203527824 */ /* 0x000fc400078e023a */
[----:B------:R-:W1:Y:S02]  /*0bc0*/  I2F.RP R3, R27 ;  /* 0x0000001b00037306 */ /* 0x000e640000209400 */
[----:B------:R-:W-:-:S04]  /*0bd0*/  IMAD R9, R9, 0x2, R82 ;  /* 0x0000000209097824 */ /* 0x000fc800078e0252 */
[----:B------:R-:W-:Y:S02]  /*0be0*/  IMAD R35, R10, 0x2, R9 ;  /* 0x000000020a237824 */ /* 0x000fe400078e0209 */
[----:B------:R-:W-:Y:S02]  /*0bf0*/  @!P1 IMAD.IADD R0, R0, 0x1, -R7 ;  /* 0x0000000100009824 */ /* 0x000fe400078e0a07 */
[----:B------:R-:W-:Y:S02]  /*0c00*/  IMAD R60, R60, 0x2, R35 ;  /* 0x000000023c3c7824 */ /* 0x000fe400078e0223 */
[----:B------:R-:W-:Y:S01]  /*0c10*/  @!P1 VIADD R2, R2, 0x1 ;  /* 0x0000000102029836 */ /* 0x000fe20000000000 */
[----:B------:R-:W-:Y:S01]  /*0c20*/  ISETP.GE.U32.AND P0, PT, R0, R7, PT ;  /* 0x000000070000720c */ /* 0x000fe20003f06070 */
[----:B------:R-:W-:Y:S01]  /*0c30*/  IMAD R11, R11, 0x4, R60 ;  /* 0x000000040b0b7824 */ /* 0x000fe200078e023c */
[----:B------:R-:W-:Y:S01]  /*0c40*/  LOP3.LUT R0, R4, R17, RZ, 0x3c, !PT ;  /* 0x0000001104007212 */ /* 0x000fe200078e3cff */
[----:B-1----:R-:W1:Y:S01]  /*0c50*/  MUFU.RCP R3, R3 ;  /* 0x0000000300037308 */ /* 0x002e620000001000 */
[----:B------:R-:W-:Y:S01]  /*0c60*/  ISETP.NE.AND P1, PT, R17, RZ, PT ;  /* 0x000000ff1100720c */ /* 0x000fe20003f25270 */
[----:B------:R-:W-:Y:S01]  /*0c70*/  IMAD R37, R10, 0x2, R11 ;  /* 0x000000020a257824 */ /* 0x000fe200078e020b */
[----:B------:R-:W-:Y:S01]  /*0c80*/  ISETP.GE.AND P2, PT, R0, RZ, PT ;  /* 0x000000ff0000720c */ /* 0x000fe20003f46270 */
[----:B------:R-:W-:Y:S01]  /*0c90*/  IMAD.U32 R0, RZ, RZ, UR12 ;  /* 0x0000000cff007e24 */ /* 0x000fe2000f8e00ff */
[----:B------:R-:W-:Y:S01]  /*0ca0*/  MOV R7, 0x400 ;  /* 0x0000040000077802 */ /* 0x000fe20000000f00 */
[----:B------:R-:W-:-:S03]  /*0cb0*/  IMAD R62, R62, 0x2, R37 ;  /* 0x000000023e3e7824 */ /* 0x000fc600078e0225 */
[----:B------:R-:W-:Y:S01]  /*0cc0*/  R2UR UR9, R7 ;  /* 0x00000000070972ca */ /* 0x000fe200000e0000 */
[----:B------:R-:W-:Y:S01]  /*0cd0*/  IMAD R84, R5, 0x2, R62 ;  /* 0x0000000205547824 */ /* 0x000fe200078e023e */
[----:B------:R-:W-:Y:S01]  /*0ce0*/  SHF.R.U32.HI R5, RZ, 0x5, R14 ;  /* 0x00000005ff057819 */ /* 0x000fe2000001160e */
[----:B------:R-:W-:Y:S01]  /*0cf0*/  @P0 VIADD R2, R2, 0x1 ;  /* 0x0000000102020836 */ /* 0x000fe20000000000 */
[----:B------:R-:W-:Y:S01]  /*0d00*/  LOP3.LUT R7, R14, 0x3f, RZ, 0xc0, !PT ;  /* 0x0000003f0e077812 */ /* 0x000fe200078ec0ff */
[----:B------:R-:W-:Y:S01]  /*0d10*/  IMAD R13, R13, 0x2, R84 ;  /* 0x000000020d0d7824 */ /* 0x000fe200078e0254 */
[----:B------:R-:W-:Y:S01]  /*0d20*/  R2UR UR7, R5 ;  /* 0x00000000050772ca */ /* 0x000fe200000e0000 */
[----:B------:R-:W-:Y:S02]  /*0d30*/  IMAD.MOV.U32 R10, RZ, RZ, R2 ;  /* 0x000000ffff0a7224 */ /* 0x000fe400078e0002 */
[----:B------:R-:W-:Y:S01]  /*0d40*/  IMAD R39, R0, 0x2, R13 ;  /* 0x0000000200277824 */ /* 0x000fe200078e020d */
[----:B------:R-:W2:Y:S01]  /*0d50*/  I2F.RP R2, R105 ;  /* 0x0000006900027306 */ /* 0x000ea20000209400 */
[----:B------:R-:W-:Y:S01]  /*0d60*/  @!P2 IMAD.MOV R10, RZ, RZ, -R10 ;  /* 0x000000ffff0aa224 */ /* 0x000fe200078e0a0a */
[----:B------:R-:W-:Y:S01]  /*0d70*/  @!P1 LOP3.LUT R10, RZ, R17, RZ, 0x33, !PT ;  /* 0x00000011ff0a9212 */ /* 0x000fe200078e33ff */
[----:B------:R-:W-:Y:S01]  /*0d80*/  IMAD R64, R64, 0x2, R39 ;  /* 0x0000000240407824 */ /* 0x000fe200078e0227 */
[----:B0-----:R-:W-:Y:S01]  /*0d90*/  ULEA UR9, UR4, UR9, 0x18 ;  /* 0x0000000904097291 */ /* 0x001fe2000f8ec0ff */
[----:B-1----:R-:W-:Y:S01]  /*0da0*/  VIADD R3, R3, 0xffffffe ;  /* 0x0ffffffe03037836 */ /* 0x002fe20000000000 */
[----:B------:R-:W-:Y:S01]  /*0db0*/  PLOP3.LUT P1, PT, PT, PT, UP1, 0x80, 0x8 ;  /* 0x000000000008781c */ /* 0x000fe20003f2f018 */
[----:B------:R-:W-:Y:S01]  /*0dc0*/  IMAD R15, R15, 0x4, R64 ;  /* 0x000000040f0f7824 */ /* 0x000fe200078e0240 */
[----:B------:R-:W0:Y:S01]  /*0dd0*/  LDCU UR4, c[0x0][0x3a4] ;  /* 0x00007480ff0477ac */ /* 0x000e220008000800 */
[----:B------:R-:W-:-:S02]  /*0de0*/  IMAD.MOV R0, RZ, RZ, -R10 ;  /* 0x000000ffff007224 */ /* 0x000fc400078e0a0a */
[----:B------:R-:W-:Y:S01]  /*0df0*/  IMAD R41, R12, 0x2, R15 ;  /* 0x000000020c297824 */ /* 0x000fe200078e020f */
[----:B------:R-:W1:Y:S01]  /*0e00*/  F2I.FTZ.U32.TRUNC.NTZ R3, R3 ;  /* 0x0000000300037305 */ /* 0x000e62000021f000 */
[----:B------:R-:W-:Y:S02]  /*0e10*/  IMAD R0, R17, R0, R4 ;  /* 0x0000000011007224 */ /* 0x000fe400078e0204 */
[----:B------:R-:W-:Y:S02]  /*0e20*/  IMAD R66, R66, 0x2, R41 ;  /* 0x0000000242427824 */ /* 0x000fe400078e0229 */
[----:B------:R-:W-:Y:S02]  /*0e30*/  IMAD.U32 R4, RZ, RZ, UR12 ;  /* 0x0000000cff047e24 */ /* 0x000fe4000f8e00ff */
[----:B------:R-:W-:Y:S01]  /*0e40*/  IMAD R85, R85, 0x2, R66 ;  /* 0x0000000255557824 */ /* 0x000fe200078e0242 */
[----:B--2---:R-:W2:Y:S01]  /*0e50*/  MUFU.RCP R2, R2 ;  /* 0x0000000200027308 */ /* 0x004ea20000001000 */
[----:B------:R-:W-:-:S02]  /*0e60*/  IMAD.IADD R0, R6, 0x1, R0 ;  /* 0x0000000106007824 */ /* 0x000fc400078e0200 */
[----:B------:R-:W-:Y:S02]  /*0e70*/  IMAD.U32 R6, RZ, RZ, UR12 ;  /* 0x0000000cff067e24 */ /* 0x000fe4000f8e00ff */
[----:B------:R-:W-:Y:S02]  /*0e80*/  IMAD R17, R4, 0x2, R85 ;  /* 0x0000000204117824 */ /* 0x000fe400078e0255 */
[----:B------:R-:W-:Y:S01]  /*0e90*/  IMAD R16, R0, 0x40, R7 ;  /* 0x0000004000107824 */ /* 0x000fe200078e0207 */
[----:B------:R-:W-:Y:S01]  /*0ea0*/  LOP3.LUT R7, R14, 0x7f, RZ, 0xc0, !PT ;  /* 0x0000007f0e077812 */ /* 0x000fe200078ec0ff */
[----:B------:R-:W-:Y:S02]  /*0eb0*/  IMAD R43, R6, 0x2, R17 ;  /* 0x00000002062b7824 */ /* 0x000fe400078e0211 */
[----:B-1----:R-:W-:Y:S01]  /*0ec0*/  IMAD.MOV R6, RZ, RZ, -R3 ;  /* 0x000000ffff067224 */ /* 0x002fe200078e0a03 */
[----:B------:R-:W-:Y:S01]  /*0ed0*/  IABS R0, R16 ;  /* 0x0000001000007213 */ /* 0x000fe20000000000 */
[----:B------:R-:W-:Y:S01]  /*0ee0*/  IMAD R68, R68, 0x2, R43 ;  /* 0x0000000244447824 */ /* 0x000fe200078e022b */
[----:B------:R-:W-:Y:S01]  /*0ef0*/  ISETP.GE.AND P2, PT, R16, RZ, PT ;  /* 0x000000ff1000720c */ /* 0x000fe20003f46270 */
[----:B------:R-:W-:Y:S01]  /*0f00*/  IMAD R21, R6, R27, RZ ;  /* 0x0000001b06157224 */ /* 0x000fe200078e02ff */
[----:B------:R-:W-:Y:S01]  /*0f10*/  STL [R1+0x138], R16 ;  /* 0x0001381001007387 */ /* 0x000fe20000100800 */
[----:B------:R-:W-:-:S02]  /*0f20*/  IMAD R19, R19, 0x4, R68 ;  /* 0x0000000413137824 */ /* 0x000fc400078e0244 */
[----:B--2---:R-:W-:Y:S02]  /*0f30*/  VIADD R4, R2, 0xffffffe ;  /* 0x0ffffffe02047836 */ /* 0x004fe40000000000 */
[----:B------:R-:W-:Y:S02]  /*0f40*/  IMAD.MOV.U32 R2, RZ, RZ, RZ ;  /* 0x000000ffff027224 */ /* 0x000fe400078e00ff */
[----:B------:R-:W-:Y:S01]  /*0f50*/  IMAD R45, R12, 0x2, R19 ;  /* 0x000000020c2d7824 */ /* 0x000fe200078e0213 */
[----:B------:R-:W1:Y:S01]  /*0f60*/  F2I.FTZ.U32.TRUNC.NTZ R5, R4 ;  /* 0x0000000400057305 */ /* 0x000e62000021f000 */
[----:B------:R-:W-:-:S04]  /*0f70*/  IMAD.HI.U32 R2, R3, R21, R2 ;  /* 0x0000001503027227 */ /* 0x000fc800078e0002 */
[----:B------:R-:W-:Y:S02]  /*0f80*/  IMAD.U32 R3, RZ, RZ, UR12 ;  /* 0x0000000cff037e24 */ /* 0x000fe4000f8e00ff */
[----:B------:R-:W-:Y:S02]  /*0f90*/  IMAD R70, R70, 0x2, R45 ;  /* 0x0000000246467824 */ /* 0x000fe400078e022d */
[----:B------:R-:W-:Y:S02]  /*0fa0*/  IMAD.U32 R21, RZ, RZ, UR12 ;  /* 0x0000000cff157e24 */ /* 0x000fe4000f8e00ff */
[----:B------:R-:W-:Y:S02]  /*0fb0*/  IMAD R86, R3, 0x2, R70 ;  /* 0x0000000203567824 */ /* 0x000fe400078e0246 */
[----:B------:R-:W-:Y:S02]  /*0fc0*/  IMAD.U32 R6, RZ, RZ, UR12 ;  /* 0x0000000cff067e24 */ /* 0x000fe4000f8e00ff */
[----:B------:R-:W-:-:S02]  /*0fd0*/  IMAD R21, R21, 0x2, R86 ;  /* 0x0000000215157824 */ /* 0x000fc400078e0256 */
[----:B-1----:R-:W-:Y:S02]  /*0fe0*/  IMAD.MOV R4, RZ, RZ, -R5 ;  /* 0x000000ffff047224 */ /* 0x002fe400078e0a05 */
[----:B------:R-:W-:Y:S02]  /*0ff0*/  IMAD R47, R6, 0x2, R21 ;  /* 0x00000002062f7824 */ /* 0x000fe400078e0215 */
[----:B------:R-:W-:Y:S01]  /*1000*/  IMAD R3, R4, R105, RZ ;  /* 0x0000006904037224 */ /* 0x000fe200078e02ff */
[----:B------:R-:W1:Y:S01]  /*1010*/  LDS R6, [UR9] ;  /* 0x00000009ff067984 */ /* 0x000e620008000800 */
[----:B------:R-:W-:Y:S02]  /*1020*/  IMAD R72, R72, 0x2, R47 ;  /* 0x0000000248487824 */ /* 0x000fe400078e022f */
[----:B------:R-:W-:Y:S02]  /*1030*/  IMAD.MOV.U32 R4, RZ, RZ, RZ ;  /* 0x000000ffff047224 */ /* 0x000fe400078e00ff */
[----:B------:R-:W-:-:S02]  /*1040*/  IMAD R23, R23, 0x4, R72 ;  /* 0x0000000417177824 */ /* 0x000fc400078e0248 */
[----:B------:R-:W-:-:S04]  /*1050*/  IMAD.HI.U32 R2, R2, R0, RZ ;  /* 0x0000000002027227 */ /* 0x000fc800078e00ff */
[----:B------:R-:W-:Y:S02]  /*1060*/  IMAD R48, R48, 0x2, R23 ;  /* 0x0000000230307824 */ /* 0x000fe400078e0217 */
[----:B------:R-:W-:Y:S01]  /*1070*/  IMAD.HI.U32 R104, R5, R3, R4 ;  /* 0x0000000305687227 */ /* 0x000fe200078e0004 */
[----:B------:R-:W-:-:S03]  /*1080*/  SHF.R.U32.HI R4, RZ, 0x6, R14 ;  /* 0x00000006ff047819 */ /* 0x000fc6000001160e */
[----:B------:R-:W-:Y:S01]  /*1090*/  IMAD R73, R73, 0x2, R48 ;  /* 0x0000000249497824 */ /* 0x000fe200078e0230 */
[----:B------:R-:W-:Y:S01]  /*10a0*/  SGXT.U32 R4, R4, 0x1 ;  /* 0x000000010404781a */ /* 0x000fe20000000000 */
[----:B------:R-:W-:Y:S02]  /*10b0*/  IMAD.MOV R2, RZ, RZ, -R2 ;  /* 0x000000ffff027224 */ /* 0x000fe400078e0a02 */
[----:B------:R-:W-:Y:S01]  /*10c0*/  IMAD.U32 R3, RZ, RZ, UR12 ;  /* 0x0000000cff037e24 */ /* 0x000fe2000f8e00ff */
[----:B------:R-:W-:Y:S01]  /*10d0*/  BAR.SYNC.DEFER_BLOCKING 0x0 ;  /* 0x0000000000007b1d */ /* 0x000fe20000010000 */
[----:B------:R-:W-:Y:S01]  /*10e0*/  IMAD R88, R88, 0x2, R73 ;  /* 0x0000000258587824 */ /* 0x000fe200078e0249 */
[----:B------:R-:W-:Y:S01]  /*10f0*/  ISETP.LT.AND P1, PT, R4, UR22, P1 ;  /* 0x0000001604007c0c */ /* 0x000fe20008f21270 */
[----:B------:R-:W-:Y:S02]  /*1100*/  IMAD R2, R27, R2, R0 ;  /* 0x000000021b027224 */ /* 0x000fe400078e0200 */
[----:B------:R-:W-:-:S02]  /*1110*/  IMAD R24, R3, 0x2, R88 ;  /* 0x0000000203187824 */ /* 0x000fc400078e0258 */
[----:B------:R-:W-:Y:S01]  /*1120*/  IMAD.SHL.U32 R0, R10, 0x80, RZ ;  /* 0x000000800a007824 */ /* 0x000fe200078e00ff */
[----:B------:R-:W-:Y:S01]  /*1130*/  ISETP.GT.U32.AND P0, PT, R27, R2, PT ;  /* 0x000000021b00720c */ /* 0x000fe20003f04070 */
[----:B------:R-:W-:Y:S02]  /*1140*/  IMAD R49, R49, 0x2, R24 ;  /* 0x0000000231317824 */ /* 0x000fe400078e0218 */
[----:B------:R-:W-:Y:S01]  /*1150*/  IMAD.U32 R5, RZ, RZ, UR12 ;  /* 0x0000000cff057e24 */ /* 0x000fe2000f8e00ff */
[----:B------:R-:W-:Y:S01]  /*1160*/  LOP3.LUT R109, R0, R107, RZ, 0xfc, !PT ;  /* 0x0000006b006d7212 */ /* 0x000fe200078efcff */
[----:B------:R-:W-:Y:S01]  /*1170*/  IMAD R74, R74, 0x2, R49 ;  /* 0x000000024a4a7824 */ /* 0x000fe200078e0231 */
[C-C-:B------:R-:W-:Y:S02]  /*1180*/  LOP3.LUT R108, R0.reuse, 0x1, R107.reuse, 0xfe, !PT ;  /* 0x00000001006c7812 */ /* 0x140fe400078efe6b */
[----:B------:R-:W-:Y:S01]  /*1190*/  IABS R110, R109 ;  /* 0x0000006d006e7213 */ /* 0x000fe20000000000 */
[----:B------:R-:W-:Y:S01]  /*11a0*/  IMAD R25, R25, 0x4, R74 ;  /* 0x0000000419197824 */ /* 0x000fe200078e024a */
[----:B------:R-:W-:-:S02]  /*11b0*/  LOP3.LUT R111, R0, 0x2, R107, 0xfe, !PT ;  /* 0x00000002006f7812 */ /* 0x000fc400078efe6b */
[----:B------:R-:W-:Y:S01]  /*11c0*/  IABS R167, R108 ;  /* 0x0000006c00a77213 */ /* 0x000fe20000000000 */
[----:B------:R-:W-:Y:S01]  /*11d0*/  IMAD.HI.U32 R3, R104, R110, RZ ;  /* 0x0000006e68037227 */ /* 0x000fe200078e00ff */
[----:B------:R-:W-:Y:S02]  /*11e0*/  IABS R113, R111 ;  /* 0x0000006f00717213 */ /* 0x000fe40000000000 */
[----:B-1----:R-:W-:Y:S01]  /*11f0*/  R2UR UR8, R6 ;  /* 0x00000000060872ca */ /* 0x002fe200000e0000 */
[----:B------:R-:W-:Y:S02]  /*1200*/  IMAD R50, R50, 0x2, R25 ;  /* 0x0000000232327824 */ /* 0x000fe400078e0219 */
[----:B------:R-:W-:Y:S02]  /*1210*/  IMAD.MOV R3, RZ, RZ, -R3 ;  /* 0x000000ffff037224 */ /* 0x000fe400078e0a03 */
[----:B------:R-:W-:Y:S02]  /*1220*/  IMAD R75, R75, 0x2, R50 ;  /* 0x000000024b4b7824 */ /* 0x000fe400078e0232 */
[----:B------:R-:W-:-:S02]  /*1230*/  @!P0 IMAD.IADD R2, R2, 0x1, -R27 ;  /* 0x0000000102028824 */ /* 0x000fc400078e0a1b */
[----:B------:R-:W-:Y:S02]  /*1240*/  IMAD R110, R105, R3, R110 ;  /* 0x00000003696e7224 */ /* 0x000fe400078e026e */
[----:B------:R-:W-:Y:S01]  /*1250*/  IMAD.U32 R3, RZ, RZ, UR12 ;  /* 0x0000000cff037e24 */ /* 0x000fe2000f8e00ff */
[----:B------:R-:W-:Y:S01]  /*1260*/  ISETP.GT.U32.AND P0, PT, R27, R2, PT ;  /* 0x000000021b00720c */ /* 0x000fe20003f04070 */
[----:B------:R-:W-:Y:S02]  /*1270*/  IMAD R90, R90, 0x2, R75 ;  /* 0x000000025a5a7824 */ /* 0x000fe400078e024b */
[----:B------:R-:W-:-:S04]  /*1280*/  IMAD.HI.U32 R4, R104, R113, RZ ;  /* 0x0000007168047227 */ /* 0x000fc800078e00ff */
[----:B------:R-:W-:Y:S02]  /*1290*/  IMAD R26, R3, 0x2, R90 ;  /* 0x00000002031a7824 */ /* 0x000fe400078e025a */
[----:B------:R-:W-:-:S04]  /*12a0*/  IMAD.HI.U32 R3, R104, R167, RZ ;  /* 0x000000a768037227 */ /* 0x000fc800078e00ff */
[----:B------:R-:W-:Y:S02]  /*12b0*/  IMAD R51, R51, 0x2, R26 ;  /* 0x0000000233337824 */ /* 0x000fe400078e021a */
[----:B------:R-:W-:Y:S02]  /*12c0*/  IMAD.MOV R6, RZ, RZ, -R3 ;  /* 0x000000ffff067224 */ /* 0x000fe400078e0a03 */
[----:B------:R-:W-:Y:S02]  /*12d0*/  IMAD R76, R76, 0x2, R51 ;  /* 0x000000024c4c7824 */ /* 0x000fe400078e0233 */
[----:B------:R-:W-:Y:S01]  /*12e0*/  @!P0 IMAD.IADD R2, R2, 0x1, -R27 ;  /* 0x0000000102028824 */ /* 0x000fe200078e0a1b */
[----:B------:R-:W-:Y:S01]  /*12f0*/  ISETP.NE.AND P0, PT, R100, RZ, PT ;  /* 0x000000ff6400720c */ /* 0x000fe20003f05270 */
[----:B------:R-:W-:Y:S02]  /*1300*/  IMAD R28, R5, 0x4, R76 ;  /* 0x00000004051c7824 */ /* 0x000fe400078e024c */
[----:B------:R-:W-:-:S02]  /*1310*/  IMAD.MOV R4, RZ, RZ, -R4 ;  /* 0x000000ffff047224 */ /* 0x000fc400078e0a04 */
[----:B------:R-:W-:Y:S02]  /*1320*/  IMAD R167, R105, R6, R167 ;  /* 0x0000000669a77224 */ /* 0x000fe400078e02a7 */
[----:B------:R-:W-:Y:S02]  /*1330*/  IMAD.U32 R6, RZ, RZ, UR12 ;  /* 0x0000000cff067e24 */ /* 0x000fe4000f8e00ff */
[----:B------:R-:W-:Y:S02]  /*1340*/  IMAD R53, R53, 0x2, R28 ;  /* 0x0000000235357824 */ /* 0x000fe400078e021c */
[----:B------:R-:W-:Y:S02]  /*1350*/  IMAD R113, R105, R4, R113 ;  /* 0x0000000469717224 */ /* 0x000fe400078e0271 */
[----:B------:R-:W-:Y:S02]  /*1360*/  IMAD.U32 R4, RZ, RZ, UR12 ;  /* 0x0000000cff047e24 */ /* 0x000fe4000f8e00ff */
[----:B------:R-:W-:-:S02]  /*1370*/  IMAD R169, R6, 0x2, R53 ;  /* 0x0000000206a97824 */ /* 0x000fc400078e0235 */
[----:B------:R-:W-:Y:S01]  /*1380*/  @!P2 IMAD.MOV R2, RZ, RZ, -R2 ;  /* 0x000000ffff02a224 */ /* 0x000fe200078e0a02 */
[----:B------:R-:W-:Y:S01]  /*1390*/  @!P0 LOP3.LUT R2, RZ, R100, RZ, 0x33, !PT ;  /* 0x00000064ff028212 */ /* 0x000fe200078e33ff */
[----:B------:R-:W-:Y:S01]  /*13a0*/  IMAD R171, R4, 0x2, R169 ;  /* 0x0000000204ab7824 */ /* 0x000fe200078e02a9 */
[----:B------:R-:W-:Y:S01]  /*13b0*/  ISETP.NE.U32.AND P2, PT, R7, RZ, PT ;  /* 0x000000ff0700720c */ /* 0x000fe20003f45070 */
[----:B------:R-:W-:Y:S02]  /*13c0*/  IMAD.U32 R3, RZ, RZ, UR12 ;  /* 0x0000000cff037e24 */ /* 0x000fe4000f8e00ff */
[----:B------:R-:W-:Y:S02]  /*13d0*/  IMAD R173, R6, 0x2, R171 ;  /* 0x0000000206ad7824 */ /* 0x000fe400078e02ab */
[----:B0-----:R-:W-:Y:S01]  /*13e0*/  IMAD R2, R2, UR4, RZ ;  /* 0x0000000402027c24 */ /* 0x001fe2000f8e02ff */
[----:B------:R-:W-:Y:S01]  /*13f0*/  USHF.L.U32 UR4, UR7, 0x15, URZ ;  /* 0x0000001507047899 */ /* 0x000fe200080006ff */
[----:B------:R-:W-:-:S02]  /*1400*/  IMAD R176, R176, 0x2, R173 ;  /* 0x00000002b0b07824 */ /* 0x000fc400078e02ad */
[----:B------:R-:W-:Y:S01]  /*1410*/  IMAD R100, R122, UR12, RZ ;  /* 0x0000000c7a647c24 */ /* 0x000fe2000f8e02ff */
[C---:B------:R-:W-:Y:S01]  /*1420*/  IADD3 R112, P0, PT, R2.reuse, UR16, RZ ;  /* 0x0000001002707c10 */ /* 0x040fe2000ff1e0ff */
[----:B------:R-:W-:Y:S01]  /*1430*/  IMAD R178, R3, 0x2, R176 ;  /* 0x0000000203b27824 */ /* 0x000fe200078e02b0 */
[----:B------:R-:W-:Y:S02]  /*1440*/  ULOP3.LUT UR4, UR4, 0x600000, URZ, 0xc0, !UPT ;  /* 0x0060000004047892 */ /* 0x000fe4000f8ec0ff */
[----:B------:R-:W-:Y:S01]  /*1450*/  LEA.HI.X.SX32 R114, R2, UR17, 0x1, P0 ;  /* 0x0000001102727c11 */ /* 0x000fe200080f0eff */
[----:B------:R-:W-:Y:S01]  /*1460*/  IMAD R183, R183, 0x4, R178 ;  /* 0x00000004b7b77824 */ /* 0x000fe200078e02b2 */
[CC--:B------:R-:W-:Y:S02]  /*1470*/  IADD3 R5, P3, PT, R13.reuse, R112.reuse, RZ ;  /* 0x000000700d057210 */ /* 0x0c0fe40007f7e0ff */
[----:B------:R-:W-:Y:S01]  /*1480*/  IADD3 R2, P5, PT, R8, R112, RZ ;  /* 0x0000007008027210 */ /* 0x000fe20007fbe0ff */
[----:B------:R-:W-:Y:S01]  /*1490*/  IMAD R185, R4, 0x2, R183 ;  /* 0x0000000204b97824 */ /* 0x000fe200078e02b7 */
[----:B------:R-:W-:-:S02]  /*14a0*/  LEA.HI.X.SX32 R13, R13, R114, 0x1, P3 ;  /* 0x000000720d0d7211 */ /* 0x000fc400018f0eff */
[C---:B------:R-:W-:Y:S01]  /*14b0*/  IADD3 R14, P3, PT, R23.reuse, R112, RZ ;  /* 0x00000070170e7210 */ /* 0x040fe20007f7e0ff */
[----:B------:R-:W-:Y:S01]  /*14c0*/  IMAD R189, R6, 0x2, R185 ;  /* 0x0000000206bd7824 */ /* 0x000fe200078e02b9 */
[-C--:B------:R-:W-:Y:S02]  /*14d0*/  LEA.HI.X.SX32 R7, R8, R114.reuse, 0x1, P5 ;  /* 0x0000007208077211 */ /* 0x080fe400028f0eff */
[----:B------:R-:W-:Y:S01]  /*14e0*/  LEA.HI.X.SX32 R23, R23, R114, 0x1, P3 ;  /* 0x0000007217177211 */ /* 0x000fe200018f0eff */
[----:B------:R-:W-:Y:S01]  /*14f0*/  IMAD R191, R4, 0x2, R189 ;  /* 0x0000000204bf7824 */ /* 0x000fe200078e02bd */
[-C--:B------:R-:W-:Y:S02]  /*1500*/  IADD3 R174, P3, PT, R173, R112.reuse, RZ ;  /* 0x00000070adae7210 */ /* 0x080fe40007f7e0ff */
[----:B------:R-:W-:Y:S01]  /*1510*/  IADD3 R4, P4, PT, R11, R112, RZ ;  /* 0x000000700b047210 */ /* 0x000fe20007f9e0ff */
[----:B------:R-:W-:Y:S01]  /*1520*/  IMAD R194, R194, 0x2, R191 ;  /* 0x00000002c2c27824 */ /* 0x000fe200078e02bf */
[----:B------:R-:W-:-:S02]  /*1530*/  LEA.HI.X.SX32 R173, R173, R114, 0x1, P3 ;  /* 0x00000072adad7211 */ /* 0x000fc400018f0eff */
[----:B------:R-:W-:Y:S01]  /*1540*/  IADD3 R30, P3, PT, R37, R112, RZ ;  /* 0x00000070251e7210 */ /* 0x000fe20007f7e0ff */
[----:B------:R-:W-:Y:S01]  /*1550*/  IMAD R196, R3, 0x2, R194 ;  /* 0x0000000203c47824 */ /* 0x000fe200078e02c2 */
[----:B------:R-:W-:Y:S02]  /*1560*/  LEA.HI.X.SX32 R11, R11, R114, 0x1, P4 ;  /* 0x000000720b0b7211 */ /* 0x000fe400020f0eff */
[----:B------:R-:W-:Y:S01]  /*1570*/  IADD3 R12, P4, PT, R21, R112, RZ ;  /* 0x00000070150c7210 */ /* 0x000fe20007f9e0ff */
[----:B------:R-:W-:Y:S01]  /*1580*/  IMAD R81, R81, 0x2, R196 ;  /* 0x0000000251517824 */ /* 0x000fe200078e02c4 */
[----:B------:R-:W-:Y:S02]  /*1590*/  LEA.HI.X.SX32 R37, R37, R114, 0x1, P3 ;  /* 0x0000007225257211 */ /* 0x000fe400018f0eff */
[----:B------:R-:W-:Y:S02]  /*15a0*/  IADD3 R38, P3, PT, R47, R112, RZ ;  /* 0x000000702f267210 */ /* 0x000fe40007f7e0ff */
[----:B------:R-:W-:-:S02]  /*15b0*/  LEA.HI.X.SX32 R21, R21, R114, 0x1, P4 ;  /* 0x0000007215157211 */ /* 0x000fc400020f0eff */
[C---:B------:R-:W-:Y:S02]  /*15c0*/  IADD3 R22, P4, PT, R28.reuse, R112, RZ ;  /* 0x000000701c167210 */ /* 0x040fe40007f9e0ff */
[----:B------:R-:W-:Y:S02]  /*15d0*/  LEA.HI.X.SX32 R47, R47, R114, 0x1, P3 ;  /* 0x000000722f2f7211 */ /* 0x000fe400018f0eff */
[-C--:B------:R-:W-:Y:S02]  /*15e0*/  IADD3 R3, P0, PT, R9, R112.reuse, RZ ;  /* 0x0000007009037210 */ /* 0x080fe40007f1e0ff */
[----:B------:R-:W-:Y:S02]  /*15f0*/  IADD3 R168, P3, PT, R53, R112, RZ ;  /* 0x0000007035a87210 */ /* 0x000fe40007f7e0ff */
[----:B------:R-:W-:Y:S02]  /*1600*/  LEA.HI.X.SX32 R28, R28, R114, 0x1, P4 ;  /* 0x000000721c1c7211 */ /* 0x000fe400020f0eff */
[----:B------:R-:W-:-:S02]  /*1610*/  IADD3 R29, P4, PT, R35, R112, RZ ;  /* 0x00000070231d7210 */ /* 0x000fc40007f9e0ff */
[-C--:B------:R-:W-:Y:S02]  /*1620*/  LEA.HI.X.SX32 R9, R9, R114.reuse, 0x1, P0 ;  /* 0x0000007209097211 */ /* 0x080fe400000f0eff */
[----:B------:R-:W-:Y:S02]  /*1630*/  LEA.HI.X.SX32 R53, R53, R114, 0x1, P3 ;  /* 0x0000007235357211 */ /* 0x000fe400018f0eff */
[-C--:B------:R-:W-:Y:S02]  /*1640*/  IADD3 R6, P6, PT, R15, R112.reuse, RZ ;  /* 0x000000700f067210 */ /* 0x080fe40007fde0ff */
[-C--:B------:R-:W-:Y:S02]  /*1650*/  IADD3 R8, P5, PT, R17, R112.reuse, RZ ;  /* 0x0000007011087210 */ /* 0x080fe40007fbe0ff */
[-C--:B------:R-:W-:Y:S02]  /*1660*/  IADD3 R10, P0, PT, R19, R112.reuse, RZ ;  /* 0x00000070130a7210 */ /* 0x080fe40007f1e0ff */
[----:B------:R-:W-:-:S02]  /*1670*/  IADD3 R54, P3, PT, R60, R112, RZ ;  /* 0x000000703c367210 */ /* 0x000fc40007f7e0ff */
[----:B------:R-:W-:Y:S02]  /*1680*/  LEA.HI.X.SX32 R35, R35, R114, 0x1, P4 ;  /* 0x0000007223237211 */ /* 0x000fe400020f0eff */
[----:B------:R-:W-:Y:S02]  /*1690*/  IADD3 R36, P4, PT, R45, R112, RZ ;  /* 0x000000702d247210 */ /* 0x000fe40007f9e0ff */
[-C--:B------:R-:W-:Y:S02]  /*16a0*/  LEA.HI.X.SX32 R15, R15, R114.reuse, 0x1, P6 ;  /* 0x000000720f0f7211 */ /* 0x080fe400030f0eff */
[-C--:B------:R-:W-:Y:S02]  /*16b0*/  LEA.HI.X.SX32 R17, R17, R114.reuse, 0x1, P5 ;  /* 0x0000007211117211 */ /* 0x080fe400028f0eff */
[-C--:B------:R-:W-:Y:S02]  /*16c0*/  LEA.HI.X.SX32 R19, R19, R114.reuse, 0x1, P0 ;  /* 0x0000007213137211 */ /* 0x080fe400000f0eff */
[----:B------:R-:W-:-:S02]  /*16d0*/  LEA.HI.X.SX32 R60, R60, R114, 0x1, P3 ;  /* 0x000000723c3c7211 */ /* 0x000fc400018f0eff */
[-C--:B------:R-:W-:Y:S02]  /*16e0*/  IADD3 R16, P6, PT, R24, R112.reuse, RZ ;  /* 0x0000007018107210 */ /* 0x080fe40007fde0ff */
[-C--:B------:R-:W-:Y:S02]  /*16f0*/  IADD3 R18, P5, PT, R25, R112.reuse, RZ ;  /* 0x0000007019127210 */ /* 0x080fe40007fbe0ff */
[-C--:B------:R-:W-:Y:S02]  /*1700*/  IADD3 R20, P0, PT, R26, R112.reuse, RZ ;  /* 0x000000701a147210 */ /* 0x080fe40007f1e0ff */
[----:B------:R-:W-:Y:S02]  /*1710*/  IADD3 R61, P3, PT, R70, R112, RZ ;  /* 0x00000070463d7210 */ /* 0x000fe40007f7e0ff */
[----:B------:R-:W-:Y:S02]  /*1720*/  LEA.HI.X.SX32 R45, R45, R114, 0x1, P4 ;  /* 0x000000722d2d7211 */ /* 0x000fe400020f0eff */
[----:B------:R-:W-:-:S02]  /*1730*/  IADD3 R46, P4, PT, R51, R112, RZ ;  /* 0x00000070332e7210 */ /* 0x000fc40007f9e0ff */
[-C--:B------:R-:W-:Y:S02]  /*1740*/  LEA.HI.X.SX32 R24, R24, R114.reuse, 0x1, P6 ;  /* 0x0000007218187211 */ /* 0x080fe400030f0eff */
[-C--:B------:R-:W-:Y:S02]  /*1750*/  LEA.HI.X.SX32 R25, R25, R114.reuse, 0x1, P5 ;  /* 0x0000007219197211 */ /* 0x080fe400028f0eff */
[-C--:B------:R-:W-:Y:S02]  /*1760*/  LEA.HI.X.SX32 R26, R26, R114.reuse, 0x1, P0 ;  /* 0x000000721a1a7211 */ /* 0x080fe400000f0eff */
[----:B------:R-:W-:Y:S02]  /*1770*/  LEA.HI.X.SX32 R70, R70, R114, 0x1, P3 ;  /* 0x0000007246467211 */ /* 0x000fe400018f0eff */
[-C--:B------:R-:W-:Y:S02]  /*1780*/  IADD3 R184, P6, PT, R183, R112.reuse, RZ ;  /* 0x00000070b7b87210 */ /* 0x080fe40007fde0ff */
[----:B------:R-:W-:-:S02]  /*1790*/  IADD3 R195, P5, PT, R194, R112, RZ ;  /* 0x00000070c2c37210 */ /* 0x000fc40007fbe0ff */
[-C--:B------:R-:W-:Y:S02]  /*17a0*/  IADD3 R27, P0, PT, R33, R112.reuse, RZ ;  /* 0x00000070211b7210 */ /* 0x080fe40007f1e0ff */
[----:B------:R-:W-:Y:S02]  /*17b0*/  IADD3 R71, P3, PT, R76, R112, RZ ;  /* 0x000000704c477210 */ /* 0x000fe40007f7e0ff */
[----:B------:R-:W-:Y:S02]  /*17c0*/  LEA.HI.X.SX32 R51, R51, R114, 0x1, P4 ;  /* 0x0000007233337211 */ /* 0x000fe400020f0eff */
[----:B------:R-:W-:Y:S02]  /*17d0*/  IADD3 R52, P4, PT, R58, R112, RZ ;  /* 0x000000703a347210 */ /* 0x000fe40007f9e0ff */
[-C--:B------:R-:W-:Y:S02]  /*17e0*/  LEA.HI.X.SX32 R183, R183, R114.reuse, 0x1, P6 ;  /* 0x00000072b7b77211 */ /* 0x080fe400030f0eff */
[----:B------:R-:W-:-:S02]  /*17f0*/  LEA.HI.X.SX32 R194, R194, R114, 0x1, P5 ;  /* 0x00000072c2c27211 */ /* 0x000fc400028f0eff */
        /* <DEDUP_REMOVED lines=26> */
[----:B------:R-:W-:Y:S01]  /*19a0*/  LEA.HI.X.SX32 R75, R75, R114, 0x1, P4 ;  /* 0x000000724b4b7211 */ /* 0x000fe200020f0eff */
[----:B------:R0:W-:Y:S01]  /*19b0*/  STL [R1+0x124], R130 ;  /* 0x0001248201007387 */ /* 0x0001e20000100800 */
[----:B------:R-:W-:Y:S02]  /*19c0*/  IADD3 R128, P4, PT, R81, R112, RZ ;  /* 0x0000007051807210 */ /* 0x000fe40007f9e0ff */
[-C--:B------:R-:W-:Y:S02]  /*19d0*/  LEA.HI.X.SX32 R176, R176, R114.reuse, 0x1, P6 ;  /* 0x00000072b0b07211 */ /* 0x080fe400030f0eff */
[-C--:B------:R-:W-:Y:S01]  /*19e0*/  LEA.HI.X.SX32 R185, R185, R114.reuse, 0x1, P5 ;  /* 0x00000072b9b97211 */ /* 0x080fe200028f0eff */
[----:B------:R0:W-:Y:S01]  /*19f0*/  STL [R1+0x12c], R128 ;  /* 0x00012c8001007387 */ /* 0x0001e20000100800 */
[----:B------:R-:W-:-:S02]  /*1a00*/  LEA.HI.X.SX32 R196, R196, R114, 0x1, P0 ;  /* 0x00000072c4c47211 */ /* 0x000fc400000f0eff */
[----:B------:R-:W-:Y:S02]  /*1a10*/  LEA.HI.X.SX32 R97, R97, R114, 0x1, P3 ;  /* 0x0000007261617211 */ /* 0x000fe400018f0eff */
[-C--:B------:R-:W-:Y:S02]  /*1a20*/  IADD3 R55, P6, PT, R62, R112.reuse, RZ ;  /* 0x000000703e377210 */ /* 0x080fe40007fde0ff */
[-C--:B------:R-:W-:Y:S02]  /*1a30*/  IADD3 R56, P5, PT, R64, R112.reuse, RZ ;  /* 0x0000007040387210 */ /* 0x080fe40007fbe0ff */
[-C--:B------:R-:W-:Y:S02]  /*1a40*/  IADD3 R57, P0, PT, R66, R112.reuse, RZ ;  /* 0x0000007042397210 */ /* 0x080fe40007f1e0ff */
[----:B------:R-:W-:Y:S02]  /*1a50*/  IADD3 R119, P3, PT, R102, R112, RZ ;  /* 0x0000007066777210 */ /* 0x000fe40007f7e0ff */
[----:B------:R-:W-:-:S02]  /*1a60*/  LEA.HI.X.SX32 R129, R81, R114, 0x1, P4 ;  /* 0x0000007251817211 */ /* 0x000fc400020f0eff */
[-C--:B------:R-:W-:Y:S02]  /*1a70*/  LEA.HI.X.SX32 R62, R62, R114.reuse, 0x1, P6 ;  /* 0x000000723e3e7211 */ /* 0x080fe400030f0eff */
[-C--:B------:R-:W-:Y:S01]  /*1a80*/  LEA.HI.X.SX32 R64, R64, R114.reuse, 0x1, P5 ;  /* 0x0000007240407211 */ /* 0x080fe200028f0eff */
[----:B------:R0:W-:Y:S01]  /*1a90*/  STL [R1+0x128], R129 ;  /* 0x0001288101007387 */ /* 0x0001e20000100800 */
[-C--:B------:R-:W-:Y:S02]  /*1aa0*/  LEA.HI.X.SX32 R66, R66, R114.reuse, 0x1, P0 ;  /* 0x0000007242427211 */ /* 0x080fe400000f0eff */
[----:B------:R-:W-:Y:S01]  /*1ab0*/  LEA.HI.X.SX32 R120, R102, R114, 0x1, P3 ;  /* 0x0000007266787211 */ /* 0x000fe200018f0eff */
[----:B------:R0:W-:Y:S01]  /*1ac0*/  STL [R1+0x134], R119 ;  /* 0x0001347701007387 */ /* 0x0001e20000100800 */
[-C--:B------:R-:W-:Y:S02]  /*1ad0*/  IADD3 R63, P6, PT, R72, R112.reuse, RZ ;  /* 0x00000070483f7210 */ /* 0x080fe40007fde0ff */
[-C--:B------:R-:W-:Y:S01]  /*1ae0*/  IADD3 R65, P5, PT, R73, R112.reuse, RZ ;  /* 0x0000007049417210 */ /* 0x080fe20007fbe0ff */
[----:B------:R0:W-:Y:S01]  /*1af0*/  STL [R1+0x130], R120 ;  /* 0x0001307801007387 */ /* 0x0001e20000100800 */
[----:B------:R-:W-:-:S02]  /*1b00*/  IADD3 R67, P0, PT, R74, R112, RZ ;  /* 0x000000704a437210 */ /* 0x000fc40007f1e0ff */
[-C--:B------:R-:W-:Y:S02]  /*1b10*/  LEA.HI.X.SX32 R72, R72, R114.reuse, 0x1, P6 ;  /* 0x0000007248487211 */ /* 0x080fe400030f0eff */
[-C--:B------:R-:W-:Y:S02]  /*1b20*/  LEA.HI.X.SX32 R73, R73, R114.reuse, 0x1, P5 ;  /* 0x0000007249497211 */ /* 0x080fe400028f0eff */
[----:B------:R-:W-:Y:S02]  /*1b30*/  LEA.HI.X.SX32 R74, R74, R114, 0x1, P0 ;  /* 0x000000724a4a7211 */ /* 0x000fe400000f0eff */
[-C--:B------:R-:W-:Y:S02]  /*1b40*/  IADD3 R170, P6, PT, R169, R112.reuse, RZ ;  /* 0x00000070a9aa7210 */ /* 0x080fe40007fde0ff */
[-C--:B------:R-:W-:Y:S02]  /*1b50*/  IADD3 R179, P5, PT, R178, R112.reuse, RZ ;  /* 0x00000070b2b37210 */ /* 0x080fe40007fbe0ff */
[----:B------:R-:W-:-:S02]  /*1b60*/  IADD3 R190, P0, PT, R189, R112, RZ ;  /* 0x00000070bdbe7210 */ /* 0x000fc40007f1e0ff */
[-C--:B------:R-:W-:Y:S02]  /*1b70*/  LEA.HI.X.SX32 R169, R169, R114.reuse, 0x1, P6 ;  /* 0x00000072a9a97211 */ /* 0x080fe400030f0eff */
[-C--:B------:R-:W-:Y:S02]  /*1b80*/  LEA.HI.X.SX32 R178, R178, R114.reuse, 0x1, P5 ;  /* 0x00000072b2b27211 */ /* 0x080fe400028f0eff */
[----:B------:R-:W-:Y:S02]  /*1b90*/  LEA.HI.X.SX32 R189, R189, R114, 0x1, P0 ;  /* 0x00000072bdbd7211 */ /* 0x000fe400000f0eff */
[-C--:B------:R-:W-:Y:S02]  /*1ba0*/  IADD3 R78, P6, PT, R84, R112.reuse, RZ ;  /* 0x00000070544e7210 */ /* 0x080fe40007fde0ff */
[-C--:B------:R-:W-:Y:S02]  /*1bb0*/  IADD3 R79, P5, PT, R85, R112.reuse, RZ ;  /* 0x00000070554f7210 */ /* 0x080fe40007fbe0ff */
[----:B------:R-:W-:-:S02]  /*1bc0*/  IADD3 R80, P0, PT, R86, R112, RZ ;  /* 0x0000007056507210 */ /* 0x000fc40007f1e0ff */
[----:B------:R-:W-:Y:S02]  /*1bd0*/  IADD3 R81, P4, PT, R88, R112, RZ ;  /* 0x0000007058517210 */ /* 0x000fe40007f9e0ff */
[-C--:B------:R-:W-:Y:S02]  /*1be0*/  LEA.HI.X.SX32 R84, R84, R114.reuse, 0x1, P6 ;  /* 0x0000007254547211 */ /* 0x080fe400030f0eff */
[-C--:B------:R-:W-:Y:S02]  /*1bf0*/  LEA.HI.X.SX32 R85, R85, R114.reuse, 0x1, P5 ;  /* 0x0000007255557211 */ /* 0x080fe400028f0eff */
[-C--:B------:R-:W-:Y:S02]  /*1c00*/  LEA.HI.X.SX32 R86, R86, R114.reuse, 0x1, P0 ;  /* 0x0000007256567211 */ /* 0x080fe400000f0eff */
[----:B------:R-:W-:Y:S02]  /*1c10*/  LEA.HI.X.SX32 R88, R88, R114, 0x1, P4 ;  /* 0x0000007258587211 */ /* 0x000fe400020f0eff */
[----:B------:R-:W-:-:S02]  /*1c20*/  IADD3 R172, P6, PT, R171, R112, RZ ;  /* 0x00000070abac7210 */ /* 0x000fc40007fde0ff */
[-C--:B------:R-:W-:Y:S02]  /*1c30*/  IADD3 R193, P5, PT, R191, R112.reuse, RZ ;  /* 0x00000070bfc17210 */ /* 0x080fe40007fbe0ff */
[-C--:B------:R-:W-:Y:S02]  /*1c40*/  IADD3 R87, P0, PT, R94, R112.reuse, RZ ;  /* 0x000000705e577210 */ /* 0x080fe40007f1e0ff */
[----:B------:R-:W-:Y:S02]  /*1c50*/  IADD3 R89, P4, PT, R96, R112, RZ ;  /* 0x0000007060597210 */ /* 0x000fe40007f9e0ff */
[-C--:B------:R-:W-:Y:S02]  /*1c60*/  LEA.HI.X.SX32 R171, R171, R114.reuse, 0x1, P6 ;  /* 0x00000072abab7211 */ /* 0x080fe400030f0eff */
[-C--:B------:R-:W-:Y:S02]  /*1c70*/  LEA.HI.X.SX32 R191, R191, R114.reuse, 0x1, P5 ;  /* 0x00000072bfbf7211 */ /* 0x080fe400028f0eff */
        /* <DEDUP_REMOVED lines=8> */
[-C--:B------:R-:W-:Y:S02]  /*1d00*/  LEA.HI.X.SX32 R100, R100, R114.reuse, 0x1, P0 ;  /* 0x0000007264647211 */ /* 0x080fe400000f0eff */
[----:B------:R-:W-:Y:S01]  /*1d10*/  LEA.HI.X.SX32 R180, R180, R114, 0x1, P4 ;  /* 0x00000072b4b47211 */ /* 0x000fe200020f0eff */
[----:B0-----:R-:W-:Y:S06]  /*1d20*/  BRA.U UP0, `(.L_x_5) ;  /* 0x0000000100187547 */ /* 0x001fec000b800000 */
[----:B------:R-:W-:Y:S01]  /*1d30*/  ELECT P0, URZ, PT ;  /* 0x0000000000ff782f */ /* 0x000fe20003800000 */
[----:B------:R-:W-:Y:S01]  /*1d40*/  IMAD.MOV.U32 R102, RZ, RZ, 0x1 ;  /* 0x00000001ff667424 */ /* 0x000fe200078e00ff */
[----:B------:R-:W-:Y:S11]  /*1d50*/  UVIRTCOUNT.DEALLOC.SMPOOL 0x80 ;  /* 0x000000800000784c */ /* 0x000ff60000000000 */
[----:B------:R-:W-:-:S04]  /*1d60*/  @P0 MOV R103, 0x40 ;  /* 0x0000004000670802 */ /* 0x000fc80000000f00 */
[----:B------:R-:W-:-:S05]  /*1d70*/  @P0 LEA R103, R116, R103, 0x18 ;  /* 0x0000006774670211 */ /* 0x000fca00078ec0ff */
[----:B------:R0:W-:Y:S02]  /*1d80*/  @P0 STS.U8 [R103], R102 ;  /* 0x0000006667000388 */ /* 0x0001e40000000000 */
.L_x_5:
[----:B------:R-:W-:Y:S01]  /*1d90*/  UIADD3 UR10, UPT, UPT, UR8, UR4, URZ ;  /* 0x00000004080a7290 */ /* 0x000fe2000fffe0ff */
[C---:B0-----:R-:W-:Y:S01]  /*1da0*/  LOP3.LUT R103, R106.reuse, 0x8, RZ, 0xfc, !PT ;  /* 0x000000086a677812 */ /* 0x041fe200078efcff */
[----:B------:R-:W-:Y:S01]  /*1db0*/  VOTEU.ALL UP2, P2 ;  /* 0x0000000000ff7886 */ /* 0x000fe20001040000 */
[----:B------:R-:W-:Y:S01]  /*1dc0*/  UIADD3 UR6, UPT, UPT, UR9, 0x8000, URZ ;  /* 0x0000800009067890 */ /* 0x000fe2000fffe0ff */
[----:B------:R-:W-:Y:S01]  /*1dd0*/  PLOP3.LUT P3, PT, PT, PT, UP1, 0x80, 0x8 ;  /* 0x000000000008781c */ /* 0x000fe20003f6f018 */
[----:B------:R-:W-:Y:S01]  /*1de0*/  VOTEU.ALL UP3, P2 ;  /* 0x0000000000ff7886 */ /* 0x000fe20001060000 */
[----:B------:R-:W-:Y:S01]  /*1df0*/  LOP3.LUT R102, R106, 0x10, RZ, 0xfc, !PT ;  /* 0x000000106a667812 */ /* 0x000fe200078efcff */
[----:B------:R-:W-:Y:S01]  /*1e00*/  IMAD.MOV.U32 R112, RZ, RZ, R131 ;  /* 0x000000ffff707224 */ /* 0x000fe200078e0083 */
[----:B------:R-:W-:-:S04]  /*1e10*/  @!UP2 UIADD3 UR14, UPT, UPT, -UR5, 0x100000, URZ ;  /* 0x00100000050ea890 */ /* 0x000fc8000fffe1ff */
[----:B------:R-:W-:Y:S02]  /*1e20*/  @!UP2 USHF.L.U32 UR15, UR14, 0xb, URZ ;  /* 0x0000000b0e0fa899 */ /* 0x000fe400080006ff */
[----:B------:R-:W-:Y:S01]  /*1e30*/  @!UP2 USHF.L.U32 UR14, UR14, 0x1, URZ ;  /* 0x000000010e0ea899 */ /* 0x000fe200080006ff */
[----:B------:R-:W-:Y:S01]  /*1e40*/  STTM.16dp32bit_t0_t15.x32 tmem[UR10], RZ ;  /* 0x000000ff000079ed */ /* 0x000fe20008a8000a */
[----:B------:R-:W-:Y:S01]  /*1e50*/  STTM.16dp32bit_t16_t31.x32 tmem[UR10+0x20], RZ ;  /* 0x000020ff000079ed */ /* 0x000fe20008aa000a */
[----:B------:R-:W0:Y:S02]  /*1e60*/  FENCE.VIEW.ASYNC.T ;  /* 0x00000000000073c6 */ /* 0x000e240000000200 */
[----:B0-----:R-:W-:Y:S01]  /*1e70*/  BAR.SYNC.DEFER_BLOCKING 0x0 ;  /* 0x0000000000007b1d */ /* 0x001fe20000010000 */
[----:B------:R-:W-:Y:S01]  /*1e80*/  ISETP.LT.AND P3, PT, R103, UR22, P3 ;  /* 0x0000001667007c0c */ /* 0x000fe20009f61270 */
[----:B------:R-:W-:Y:S01]  /*1e90*/  @P1 IMAD.MOV.U32 R103, RZ, RZ, R7 ;  /* 0x000000ffff671224 */ /* 0x000fe200078e0007 */
[----:B------:R-:W-:Y:S01]  /*1ea0*/  PLOP3.LUT P0, PT, PT, PT, UP1, 0x80, 0x8 ;  /* 0x000000000008781c */ /* 0x000fe20003f0f018 */
[----:B------:R-:W-:Y:S01]  /*1eb0*/  IMAD.MOV.U32 R114, RZ, RZ, R133 ;  /* 0x000000ffff727224 */ /* 0x000fe200078e0085 */
[----:B------:R-:W-:-:S02]  /*1ec0*/  LOP3.LUT R131, R106, 0x18, RZ, 0xfc, !PT ;  /* 0x000000186a837812 */ /* 0x000fc400078efcff */
[----:B------:R-:W-:Y:S01]  /*1ed0*/  ISETP.LT.AND P0, PT, R102, UR22, P0 ;  /* 0x0000001666007c0c */ /* 0x000fe20008701270 */
[----:B------:R-:W-:Y:S01]  /*1ee0*/  @P1 IMAD.MOV.U32 R102, RZ, RZ, R2 ;  /* 0x000000ffff661224 */ /* 0x000fe200078e0002 */
[----:B------:R-:W-:Y:S01]  /*1ef0*/  PLOP3.LUT P4, PT, PT, PT, UP1, 0x80, 0x8 ;  /* 0x000000000008781c */ /* 0x000fe20003f8f018 */
[----:B------:R-:W-:Y:S04]  /*1f00*/  STL [R1+0x140], R2 ;  /* 0x0001400201007387 */ /* 0x000fe80000100800 */
[----:B------:R-:W0:Y:S02]  /*1f10*/  FENCE.VIEW.ASYNC.S ;  /* 0x00000000000073c6 */ /* 0x000e240000000000 */
[----:B0-----:R-:W0:Y:S02]  /*1f20*/  @!UP3 SYNCS.EXCH.64 URZ, [UR6], UR14 ;  /* 0x0000000e06ffb5b2 */ /* 0x001e240008000100 */
[----:B0-----:R-:W-:Y:S01]  /*1f30*/  BAR.SYNC.DEFER_BLOCKING 0x0 ;  /* 0x0000000000007b1d */ /* 0x001fe20000010000 */
[----:B------:R-:W-:-:S02]  /*1f40*/  LOP3.LUT R133, R106, 0x20, RZ, 0xfc, !PT ;  /* 0x000000206a857812 */ /* 0x000fc400078efcff */
[----:B------:R-:W-:Y:S02]  /*1f50*/  PRMT R116, RZ, 0x7610, R116 ;  /* 0x00007610ff747816 */ /* 0x000fe40000000074 */
[----:B------:R-:W-:Y:S01]  /*1f60*/  PRMT R117, RZ, 0x7610, R117 ;  /* 0x00007610ff757816 */ /* 0x000fe20000000075 */
[----:B------:R-:W-:Y:S04]  /*1f70*/  STL [R1+0x13c], R7 ;  /* 0x00013c0701007387 */ /* 0x000fe80000100800 */
[----:B------:R0:W2:Y:S01]  /*1f80*/  @P1 LDG.E.U8 R112, desc[UR20][R102.64] ;  /* 0x0000001466701981 */ /* 0x0000a2000c1e1100 */
[----:B------:R-:W-:-:S03]  /*1f90*/  ISETP.LT.AND P1, PT, R131, UR22, P4 ;  /* 0x0000001683007c0c */ /* 0x000fc6000a721270 */
[----:B------:R-:W-:Y:S01]  /*1fa0*/  STL [R1+0x148], R3 ;  /* 0x0001480301007387 */ /* 0x000fe20000100800 */
[----:B0-----:R-:W-:Y:S02]  /*1fb0*/  @P3 IMAD.MOV.U32 R102, RZ, RZ, R3 ;  /* 0x000000ffff663224 */ /* 0x001fe400078e0003 */
[----:B------:R-:W-:Y:S01]  /*1fc0*/  @P3 IMAD.MOV.U32 R103, RZ, RZ, R9 ;  /* 0x000000ffff673224 */ /* 0x000fe200078e0009 */
[----:B------:R-:W-:Y:S01]  /*1fd0*/  LOP3.LUT R131, R106, 0x28, RZ, 0xfc, !PT ;  /* 0x000000286a837812 */ /* 0x000fe200078efcff */
[----:B------:R-:W-:Y:S04]  /*1fe0*/  STL [R1+0x144], R9 ;  /* 0x0001440901007387 */ /* 0x000fe80000100800 */
[----:B------:R0:W3:Y:S01]  /*1ff0*/  @P3 LDG.E.U8 R114, desc[UR20][R102.64] ;  /* 0x0000001466723981 */ /* 0x0000e2000c1e1100 */
[----:B------:R-:W-:-:S02]  /*2000*/  PLOP3.LUT P3, PT, PT, PT, UP1, 0x80, 0x8 ;  /* 0x000000000008781c */ /* 0x000fc40003f6f018 */
[----:B------:R-:W-:Y:S01]  /*2010*/  PLOP3.LUT P4, PT, PT, PT, UP1, 0x80, 0x8 ;  /* 0x000000000008781c */ /* 0x000fe20003f8f018 */
[----:B------:R-:W-:Y:S01]  /*2020*/  STL [R1+0x150], R4 ;  /* 0x0001500401007387 */ /* 0x000fe20000100800 */
[----:B------:R-:W-:Y:S01]  /*2030*/  ISETP.LT.AND P3, PT, R133, UR22, P3 ;  /* 0x0000001685007c0c */ /* 0x000fe20009f61270 */
[----:B0-----:R-:W-:Y:S02]  /*2040*/  @P0 IMAD.MOV.U32 R102, RZ, RZ, R4 ;  /* 0x000000ffff660224 */ /* 0x001fe400078e0004 */
[----:B------:R-:W-:Y:S01]  /*2050*/  @P0 IMAD.MOV.U32 R103, RZ, RZ, R11 ;  /* 0x000000ffff670224 */ /* 0x000fe200078e000b */
[----:B------:R-:W-:Y:S01]  /*2060*/  PRMT R118, RZ, 0x7610, R118 ;  /* 0x00007610ff767816 */ /* 0x000fe20000000076 */
[----:B------:R-:W-:Y:S04]  /*2070*/  STL [R1+0x14c], R11 ;  /* 0x00014c0b01007387 */ /* 0x000fe80000100800 */
[----:B------:R0:W4:Y:S01]  /*2080*/  @P0 LDG.E.U8 R116, desc[UR20][R102.64] ;  /* 0x0000001466740981 */ /* 0x000122000c1e1100 */
[----:B------:R-:W-:-:S02]  /*2090*/  ISETP.LT.AND P0, PT, R131, UR22, P4 ;  /* 0x0000001683007c0c */ /* 0x000fc4000a701270 */
[----:B------:R-:W-:Y:S01]  /*20a0*/  LOP3.LUT R133, R106, 0x30, RZ, 0xfc, !PT ;  /* 0x000000306a857812 */ /* 0x000fe200078efcff */
[----:B------:R-:W-:Y:S01]  /*20b0*/  STL [R1+0x158], R5 ;  /* 0x0001580501007387 */ /* 0x000fe20000100800 */
[----:B0-----:R-:W-:Y:S01]  /*20c0*/  @P1 IMAD.MOV.U32 R102, RZ, RZ, R5 ;  /* 0x000000ffff661224 */ /* 0x001fe200078e0005 */
[----:B------:R-:W-:Y:S01]  /*20d0*/  PRMT R132, RZ, 0x7610, R132 ;  /* 0x00007610ff847816 */ /* 0x000fe20000000084 */
[----:B------:R-:W-:Y:S01]  /*20e0*/  @P1 IMAD.MOV.U32 R103, RZ, RZ, R13 ;  /* 0x000000ffff671224 */ /* 0x000fe200078e000d */
[----:B------:R-:W-:Y:S04]  /*20f0*/  STL [R1+0x154], R13 ;  /* 0x0001540d01007387 */ /* 0x000fe80000100800 */
[----:B------:R0:W2:Y:S01]  /*2100*/  @P1 LDG.E.U8 R117, desc[UR20][R102.64] ;  /* 0x0000001466751981 */ /* 0x0000a2000c1e1100 */
[----:B------:R-:W-:-:S02]  /*2110*/  PLOP3.LUT P1, PT, PT, PT, UP1, 0x80, 0x8 ;  /* 0x000000000008781c */ /* 0x000fc40003f2f018 */
[----:B------:R-:W-:Y:S01]  /*2120*/  LOP3.LUT R131, R106, 0x38, RZ, 0xfc, !PT ;  /* 0x000000386a837812 */ /* 0x000fe200078efcff */
[----:B------:R-:W-:Y:S01]  /*2130*/  STL [R1+0x160], R6 ;  /* 0x0001600601007387 */ /* 0x000fe20000100800 */
[----:B------:R-:W-:Y:S02]  /*2140*/  ISETP.LT.AND P1, PT, R133, UR22, P1 ;  /* 0x0000001685007c0c */ /* 0x000fe40008f21270 */
[----:B------:R-:W-:Y:S01]  /*2150*/  PLOP3.LUT P4, PT, PT, PT, UP1, 0x80, 0x8 ;  /* 0x000000000008781c */ /* 0x000fe20003f8f018 */
[----:B------:R1:W-:Y:S01]  /*2160*/  STL [R1+0x15c], R15 ;  /* 0x00015c0f01007387 */ /* 0x0003e20000100800 */
[----:B0-----:R-:W-:Y:S02]  /*2170*/  @P3 IMAD.MOV.U32 R102, RZ, RZ, R6 ;  /* 0x000000ffff663224 */ /* 0x001fe400078e0006 */
[----:B------:R-:W-:-:S05]  /*2180*/  @P3 IMAD.MOV.U32 R103, RZ, RZ, R15 ;  /* 0x000000ffff673224 */ /* 0x000fca00078e000f */
[----:B------:R0:W2:Y:S01]  /*2190*/  @P3 LDG.E.U8 R118, desc[UR20][R102.64] ;  /* 0x0000001466763981 */ /* 0x0000a2000c1e1100 */
[----:B-1----:R-:W-:Y:S01]  /*21a0*/  IMAD.MOV.U32 R15, RZ, RZ, R132 ;  /* 0x000000ffff0f7224 */ /* 0x002fe200078e0084 */
[----:B------:R-:W-:Y:S02]  /*21b0*/  ISETP.LT.AND P3, PT, R131, UR22, P4 ;  /* 0x0000001683007c0c */ /* 0x000fe4000a761270 */
[----:B------:R-:W-:Y:S01]  /*21c0*/  LOP3.LUT R132, R106, 0x40, RZ, 0xfc, !PT ;  /* 0x000000406a847812 */ /* 0x000fe200078efcff */
[----:B0-----:R-:W-:Y:S02]  /*21d0*/  @P0 IMAD.MOV.U32 R102, RZ, RZ, R8 ;  /* 0x000000ffff660224 */ /* 0x001fe400078e0008 */
[----:B------:R-:W-:Y:S01]  /*21e0*/  @P0 IMAD.MOV.U32 R103, RZ, RZ, R17 ;  /* 0x000000ffff670224 */ /* 0x000fe200078e0011 */
[----:B------:R-:W-:-:S04]  /*21f0*/  PRMT R13, RZ, 0x7610, R13 ;  /* 0x00007610ff0d7816 */ /* 0x000fc8000000000d */
[----:B------:R0:W2:Y:S01]  /*2200*/  @P0 LDG.E.U8 R15, desc[UR20][R102.64] ;  /* 0x00000014660f0981 */ /* 0x0000a2000c1e1100 */
[----:B------:R-:W-:Y:S02]  /*2210*/  PLOP3.LUT P0, PT, PT, PT, UP1, 0x80, 0x8 ;  /* 0x000000000008781c */ /* 0x000fe40003f0f018 */
[----:B------:R-:W-:Y:S02]  /*2220*/  LOP3.LUT R131, R106, 0x48, RZ, 0xfc, !PT ;  /* 0x000000486a837812 */ /* 0x000fe400078efcff */
[----:B------:R-:W-:Y:S02]  /*2230*/  ISETP.LT.AND P0, PT, R132, UR22, P0 ;  /* 0x0000001684007c0c */ /* 0x000fe40008701270 */
[----:B------:R-:W-:Y:S01]  /*2240*/  PLOP3.LUT P4, PT, PT, PT, UP1, 0x80, 0x8 ;  /* 0x000000000008781c */ /* 0x000fe20003f8f018 */
[----:B0-----:R-:W-:Y:S02]  /*2250*/  @P1 IMAD.MOV.U32 R102, RZ, RZ, R10 ;  /* 0x000000ffff661224 */ /* 0x001fe400078e000a */
[----:B------:R-:W-:Y:S01]  /*2260*/  @P1 IMAD.MOV.U32 R103, RZ, RZ, R19 ;  /* 0x000000ffff671224 */ /* 0x000fe200078e0013 */
[----:B------:R-:W-:Y:S01]  /*2270*/  PRMT R11, RZ, 0x7610, R11 ;  /* 0x00007610ff0b7816 */ /* 0x000fe2000000000b */
[----:B------:R-:W-:Y:S04]  /*2280*/  STL [R1+0x168], R8 ;  /* 0x0001680801007387 */ /* 0x000fe80000100800 */
[----:B------:R0:W2:Y:S01]  /*2290*/  @P1 LDG.E.U8 R13, desc[UR20][R102.64] ;  /* 0x00000014660d1981 */ /* 0x0000a2000c1e1100 */
[----:B------:R-:W-:-:S03]  /*22a0*/  ISETP.LT.AND P1, PT, R131, UR22, P4 ;  /* 0x0000001683007c0c */ /* 0x000fc6000a721270 */
[----:B------:R-:W-:Y:S01]  /*22b0*/  STL [R1+0x164], R17 ;  /* 0x0001641101007387 */ /* 0x000fe20000100800 */
[----:B0-----:R-:W-:Y:S02]  /*22c0*/  @P3 IMAD.MOV.U32 R102, RZ, RZ, R12 ;  /* 0x000000ffff663224 */ /* 0x001fe400078e000c */
[----:B------:R-:W-:Y:S01]  /*22d0*/  @P3 IMAD.MOV.U32 R103, RZ, RZ, R21 ;  /* 0x000000ffff673224 */ /* 0x000fe200078e0015 */
[----:B------:R0:W-:Y:S04]  /*22e0*/  STL [R1+0x170], R10 ;  /* 0x0001700a01007387 */ /* 0x0001e80000100800 */
[----:B------:R1:W-:Y:S04]  /*22f0*/  STL [R1+0x16c], R19 ;  /* 0x00016c1301007387 */ /* 0x0003e80000100800 */
[----:B------:R1:W2:Y:S01]  /*2300*/  @P3 LDG.E.U8 R11, desc[UR20][R102.64] ;  /* 0x00000014660b3981 */ /* 0x0002a2000c1e1100 */
[----:B------:R-:W-:-:S02]  /*2310*/  PLOP3.LUT P3, PT, PT, PT, UP1, 0x80, 0x8 ;  /* 0x000000000008781c */ /* 0x000fc40003f6f018 */
[----:B0-----:R-:W-:Y:S02]  /*2320*/  PRMT R10, RZ, 0x7610, R10 ;  /* 0x00007610ff0a7816 */ /* 0x001fe4000000000a */
[C---:B-1----:R-:W-:Y:S01]  /*2330*/  LOP3.LUT R19, R106.reuse, 0x50, RZ, 0xfc, !PT ;  /* 0x000000506a137812 */ /* 0x042fe200078efcff */
[----:B------:R-:W-:Y:S02]  /*2340*/  @P0 IMAD.MOV.U32 R102, RZ, RZ, R14 ;  /* 0x000000ffff660224 */ /* 0x000fe400078e000e */
[----:B------:R-:W-:Y:S01]  /*2350*/  @P0 IMAD.MOV.U32 R103, RZ, RZ, R23 ;  /* 0x000000ffff670224 */ /* 0x000fe200078e0017 */
[----:B------:R-:W-:Y:S02]  /*2360*/  ISETP.LT.AND P3, PT, R19, UR22, P3 ;  /* 0x0000001613007c0c */ /* 0x000fe40009f61270 */
[----:B------:R-:W-:Y:S02]  /*2370*/  PRMT R9, RZ, 0x7610, R9 ;  /* 0x00007610ff097816 */ /* 0x000fe40000000009 */
[----:B------:R-:W-:Y:S01]  /*2380*/  LOP3.LUT R17, R106, 0x58, RZ, 0xfc, !PT ;  /* 0x000000586a117812 */ /* 0x000fe200078efcff */
[----:B------:R0:W2:Y:S01]  /*2390*/  @P0 LDG.E.U8 R10, desc[UR20][R102.64] ;  /* 0x00000014660a0981 */ /* 0x0000a2000c1e1100 */
[----:B------:R-:W-:-:S03]  /*23a0*/  PLOP3.LUT P4, PT, PT, PT, UP1, 0x80, 0x8 ;  /* 0x000000000008781c */ /* 0x000fc60003f8f018 */
[----:B------:R-:W-:Y:S01]  /*23b0*/  STL [R1+0x178], R12 ;  /* 0x0001780c01007387 */ /* 0x000fe20000100800 */
[----:B------:R-:W-:Y:S01]  /*23c0*/  ISETP.LT.AND P0, PT, R17, UR22, P4 ;  /* 0x0000001611007c0c */ /* 0x000fe2000a701270 */
[----:B0-----:R-:W-:Y:S02]  /*23d0*/  @P1 IMAD.MOV.U32 R102, RZ, RZ, R16 ;  /* 0x000000ffff661224 */ /* 0x001fe400078e0010 */
[----:B------:R-:W-:Y:S01]  /*23e0*/  @P1 IMAD.MOV.U32 R103, RZ, RZ, R24 ;  /* 0x000000ffff671224 */ /* 0x000fe200078e0018 */
[----:B------:R-:W-:Y:S04]  /*23f0*/  STL [R1+0x174], R21 ;  /* 0x0001741501007387 */ /* 0x000fe80000100800 */
[----:B------:R0:W-:Y:S04]  /*2400*/  STL [R1+0x180], R14 ;  /* 0x0001800e01007387 */ /* 0x0001e80000100800 */
[----:B------:R1:W2:Y:S01]  /*2410*/  @P1 LDG.E.U8 R9, desc[UR20][R102.64] ;  /* 0x0000001466091981 */ /* 0x0002a2000c1e1100 */
[----:B------:R-:W-:-:S02]  /*2420*/  PLOP3.LUT P1, PT, PT, PT, UP1, 0x80, 0x8 ;  /* 0x000000000008781c */ /* 0x000fc40003f2f018 */
[----:B------:R-:W-:Y:S02]  /*2430*/  PRMT R8, RZ, 0x7610, R8 ;  /* 0x00007610ff087816 */ /* 0x000fe40000000008 */
[C---:B0-----:R-:W-:Y:S02]  /*2440*/  LOP3.LUT R14, R106.reuse, 0x60, RZ, 0xfc, !PT ;  /* 0x000000606a0e7812 */ /* 0x041fe400078efcff */
[----:B------:R-:W-:Y:S02]  /*2450*/  LOP3.LUT R12, R106, 0x68, RZ, 0xfc, !PT ;  /* 0x000000686a0c7812 */ /* 0x000fe400078efcff */
[----:B------:R-:W-:Y:S01]  /*2460*/  ISETP.LT.AND P1, PT, R14, UR22, P1 ;  /* 0x000000160e007c0c */ /* 0x000fe20008f21270 */
[----:B-1----:R-:W-:Y:S02]  /*2470*/  @P3 IMAD.MOV.U32 R102, RZ, RZ, R18 ;  /* 0x000000ffff663224 */ /* 0x002fe400078e0012 */
[----:B------:R-:W-:Y:S01]  /*2480*/  @P3 IMAD.MOV.U32 R103, RZ, RZ, R25 ;  /* 0x000000ffff673224 */ /* 0x000fe200078e0019 */
[----:B------:R-:W-:-:S02]  /*2490*/  PLOP3.LUT P4, PT, PT, PT, UP1, 0x80, 0x8 ;  /* 0x000000000008781c */ /* 0x000fc40003f8f018 */
[----:B------:R-:W-:Y:S02]  /*24a0*/  PRMT R7, RZ, 0x7610, R7 ;  /* 0x00007610ff077816 */ /* 0x000fe40000000007 */
[----:B------:R0:W2:Y:S01]  /*24b0*/  @P3 LDG.E.U8 R8, desc[UR20][R102.64] ;  /* 0x0000001466083981 */ /* 0x0000a2000c1e1100 */
[----:B------:R-:W-:Y:S02]  /*24c0*/  ISETP.LT.AND P3, PT, R12, UR22, P4 ;  /* 0x000000160c007c0c */ /* 0x000fe4000a761270 */
[----:B------:R-:W-:Y:S01]  /*24d0*/  PRMT R6, RZ, 0x7610, R6 ;  /* 0x00007610ff067816 */ /* 0x000fe20000000006 */
[----:B0-----:R-:W-:Y:S02]  /*24e0*/  @P0 IMAD.MOV.U32 R102, RZ, RZ, R20 ;  /* 0x000000ffff660224 */ /* 0x001fe400078e0014 */
[----:B------:R-:W-:Y:S01]  /*24f0*/  @P0 IMAD.MOV.U32 R103, RZ, RZ, R26 ;  /* 0x000000ffff670224 */ /* 0x000fe200078e001a */
[----:B------:R-:W-:-:S04]  /*2500*/  LOP3.LUT R14, R106, 0x70, RZ, 0xfc, !PT ;  /* 0x000000706a0e7812 */ /* 0x000fc800078efcff */
[----:B------:R0:W2:Y:S01]  /*2510*/  @P0 LDG.E.U8 R7, desc[UR20][R102.64] ;  /* 0x0000001466070981 */ /* 0x0000a2000c1e1100 */
[----:B------:R-:W-:Y:S02]  /*2520*/  PLOP3.LUT P0, PT, PT, PT, UP1, 0x80, 0x8 ;  /* 0x000000000008781c */ /* 0x000fe40003f0f018 */
[----:B------:R-:W-:Y:S02]  /*2530*/  PRMT R5, RZ, 0x7610, R5 ;  /* 0x00007610ff057816 */ /* 0x000fe40000000005 */
[----:B------:R-:W-:Y:S01]  /*2540*/  ISETP.LT.AND P0, PT, R14, UR22, P0 ;  /* 0x000000160e007c0c */ /* 0x000fe20008701270 */
[----:B0-----:R-:W-:Y:S02]  /*2550*/  @P1 IMAD.MOV.U32 R102, RZ, RZ, R22 ;  /* 0x000000ffff661224 */ /* 0x001fe400078e0016 */
[----:B------:R-:W-:Y:S01]  /*2560*/  @P1 IMAD.MOV.U32 R103, RZ, RZ, R28 ;  /* 0x000000ffff671224 */ /* 0x000fe200078e001c */
[----:B------:R-:W-:Y:S02]  /*2570*/  LOP3.LUT R12, R106, 0x78, RZ, 0xfc, !PT ;  /* 0x000000786a0c7812 */ /* 0x000fe400078efcff */
[----:B------:R-:W-:-:S02]  /*2580*/  PLOP3.LUT P4, PT, PT, PT, UP1, 0x80, 0x8 ;  /* 0x000000000008781c */ /* 0x000fc40003f8f018 */
[----:B------:R0:W2:Y:S02]  /*2590*/  @P1 LDG.E.U8 R6, desc[UR20][R102.64] ;  /* 0x0000001466061981 */ /* 0x0000a4000c1e1100 */
        /* <DEDUP_REMOVED lines=12> */
[----:B------:R-:W-:-:S04]  /*2660*/  PRMT R4, RZ, 0x7610, R4 ;  /* 0x00007610ff047816 */ /* 0x000fc80000000004 */
        /* <DEDUP_REMOVED lines=74> */
[----:B------:R-:W-:-:S05]  /*2b10*/  @P3 IMAD.MOV.U32 R103, RZ, RZ, R49 ;  /* 0x000000ffff673224 */ /* 0x000fca00078e0031 */
[----:B------:R0:W2:Y:S01]  /*2b20*/  @P3 LDG.E.U8 R244, desc[UR20][R102.64] ;  /* 0x0000001466f43981 */ /* 0x0000a2000c1e1100 */
[----:B------:R-:W-:Y:S02]  /*2b30*/  PLOP3.LUT P3, PT, PT, PT, UP1, 0x80, 0x8 ;  /* 0x000000000008781c */ /* 0x000fe40003f6f018 */
[----:B------:R-:W-:Y:S02]  /*2b40*/  PRMT R243, RZ, 0x7610, R243 ;  /* 0x00007610fff37816 */ /* 0x000fe400000000f3 */
[----:B------:R-:W-:Y:S02]  /*2b50*/  ISETP.LT.AND P3, PT, R14, UR22, P3 ;  /* 0x000000160e007c0c */ /* 0x000fe40009f61270 */
[----:B------:R-:W-:Y:S02]  /*2b60*/  LOP3.LUT R12, R106, 0x6a, RZ, 0xfc, !PT ;  /* 0x0000006a6a0c7812 */ /* 0x000fe400078efcff */
[----:B------:R-:W-:Y:S01]  /*2b70*/  PLOP3.LUT P4, PT, PT, PT, UP1, 0x80, 0x8 ;  /* 0x000000000008781c */ /* 0x000fe20003f8f018 */
[----:B0-----:R-:W-:-:S02]  /*2b80*/  @P0 IMAD.MOV.U32 R102, RZ, RZ, R44 ;  /* 0x000000ffff660224 */ /* 0x001fc400078e002c */
[----:B------:R-:W-:Y:S01]  /*2b90*/  @P0 IMAD.MOV.U32 R103, RZ, RZ, R50 ;  /* 0x000000ffff670224 */ /* 0x000fe200078e0032 */
[----:B------:R-:W-:Y:S02]  /*2ba0*/  PRMT R242, RZ, 0x7610, R242 ;  /* 0x00007610fff27816 */ /* 0x000fe400000000f2 */
[----:B------:R-:W-:Y:S02]  /*2bb0*/  ISETP.LT.AND P4, PT, R12, UR22, P4 ;  /* 0x000000160c007c0c */ /* 0x000fe4000a781270 */
[----:B------:R0:W2:Y:S01]  /*2bc0*/  @P0 LDG.E.U8 R243, desc[UR20][R102.64] ;  /* 0x0000001466f30981 */ /* 0x0000a2000c1e1100 */
[----:B------:R-:W-:Y:S02]  /*2bd0*/  LOP3.LUT R14, R106, 0x72, RZ, 0xfc, !PT ;  /* 0x000000726a0e7812 */ /* 0x000fe400078efcff */
[----:B------:R-:W-:Y:S02]  /*2be0*/  PLOP3.LUT P0, PT, PT, PT, UP1, 0x80, 0x8 ;  /* 0x000000000008781c */ /* 0x000fe40003f0f018 */
[----:B------:R-:W-:Y:S01]  /*2bf0*/  PRMT R241, RZ, 0x7610, R241 ;  /* 0x00007610fff17816 */ /* 0x000fe200000000f1 */
[----:B0-----:R-:W-:-:S02]  /*2c00*/  @P1 IMAD.MOV.U32 R102, RZ, RZ, R46 ;  /* 0x000000ffff661224 */ /* 0x001fc400078e002e */
[----:B------:R-:W-:Y:S01]  /*2c10*/  @P1 IMAD.MOV.U32 R103, RZ, RZ, R51 ;  /* 0x000000ffff671224 */ /* 0x000fe200078e0033 */
[----:B------:R-:W-:Y:S02]  /*2c20*/  ISETP.LT.AND P0, PT, R14, UR22, P0 ;  /* 0x000000160e007c0c */ /* 0x000fe40008701270 */
[----:B------:R-:W-:Y:S02]  /*2c30*/  LOP3.LUT R12, R106, 0x7a, RZ, 0xfc, !PT ;  /* 0x0000007a6a0c7812 */ /* 0x000fe400078efcff */
[----:B------:R0:W2:Y:S01]  /*2c40*/  @P1 LDG.E.U8 R242, desc[UR20][R102.64] ;  /* 0x0000001466f21981 */ /* 0x0000a2000c1e1100 */
[----:B------:R-:W-:Y:S02]  /*2c50*/  PLOP3.LUT P1, PT, PT, PT, UP1, 0x80, 0x8 ;  /* 0x000000000008781c */ /* 0x000fe40003f2f018 */
[----:B------:R-:W-:Y:S02]  /*2c60*/  PRMT R240, RZ, 0x7610, R240 ;  /* 0x00007610fff07816 */ /* 0x000fe400000000f0 */
[----:B------:R-:W-:Y:S01]  /*2c70*/  ISETP.LT.AND P1, PT, R12, UR22, P1 ;  /* 0x000000160c007c0c */ /* 0x000fe20008f21270 */
[----:B0-----:R-:W-:-:S02]  /*2c80*/  @P3 IMAD.MOV.U32 R102, RZ, RZ, R168 ;  /* 0x000000ffff663224 */ /* 0x001fc400078e00a8 */
[----:B------:R-:W-:Y:S01]  /*2c90*/  @P3 IMAD.MOV.U32 R103, RZ, RZ, R53 ;  /* 0x000000ffff673224 */ /* 0x000fe200078e0035 */
[----:B------:R-:W-:-:S04]  /*2ca0*/  LOP3.LUT R14, R106, 0x4, RZ, 0xfc, !PT ;  /* 0x000000046a0e7812 */ /* 0x000fc800078efcff */
[----:B------:R0:W2:Y:S01]  /*2cb0*/  @P3 LDG.E.U8 R241, desc[UR20][R102.64] ;  /* 0x0000001466f13981 */ /* 0x0000a2000c1e1100 */
[----:B------:R-:W-:Y:S02]  /*2cc0*/  PLOP3.LUT P3, PT, PT, PT, UP1, 0x80, 0x8 ;  /* 0x000000000008781c */ /* 0x000fe40003f6f018 */
[----:B------:R-:W-:Y:S01]  /*2cd0*/  PRMT R239, RZ, 0x7610, R239 ;  /* 0x00007610ffef7816 */ /* 0x000fe200000000ef */
[----:B0-----:R-:W-:Y:S02]  /*2ce0*/  @P4 IMAD.MOV.U32 R102, RZ, RZ, R177 ;  /* 0x000000ffff664224 */ /* 0x001fe400078e00b1 */
[----:B------:R-:W-:Y:S01]  /*2cf0*/  @P4 IMAD.MOV.U32 R103, RZ, RZ, R176 ;  /* 0x000000ffff674224 */ /* 0x000fe200078e00b0 */
[----:B------:R-:W-:-:S04]  /*2d00*/  ISETP.LT.AND P3, PT, R14, UR22, P3 ;  /* 0x000000160e007c0c */ /* 0x000fc80009f61270 */
[----:B------:R0:W2:Y:S01]  /*2d10*/  @P4 LDG.E.U8 R240, desc[UR20][R102.64] ;  /* 0x0000001466f04981 */ /* 0x0000a2000c1e1100 */
[----:B------:R-:W-:Y:S02]  /*2d20*/  LOP3.LUT R12, R106, 0xc, RZ, 0xfc, !PT ;  /* 0x0000000c6a0c7812 */ /* 0x000fe400078efcff */
[----:B------:R-:W-:Y:S02]  /*2d30*/  PLOP3.LUT P4, PT, PT, PT, UP1, 0x80, 0x8 ;  /* 0x000000000008781c */ /* 0x000fe40003f8f018 */
[----:B------:R-:W-:Y:S01]  /*2d40*/  PRMT R238, RZ, 0x7610, R238 ;  /* 0x00007610ffee7816 */ /* 0x000fe200000000ee */
[----:B0-----:R-:W-:Y:S02]  /*2d50*/  @P0 IMAD.MOV.U32 R102, RZ, RZ, R188 ;  /* 0x000000ffff660224 */ /* 0x001fe400078e00bc */
[----:B------:R-:W-:-:S05]  /*2d60*/  @P0 IMAD.MOV.U32 R103, RZ, RZ, R185 ;  /* 0x000000ffff670224 */ /* 0x000fca00078e00b9 */
        /* <DEDUP_REMOVED lines=98> */
[----:B------:R-:W-:-:S05]  /*3390*/  @P3 IMAD.MOV.U32 R103, RZ, RZ, R169 ;  /* 0x000000ffff673224 */ /* 0x000fca00078e00a9 */
[----:B------:R0:W2:Y:S01]  /*33a0*/  @P3 LDG.E.U8 R211, desc[UR20][R102.64] ;  /* 0x0000001466d33981 */ /* 0x0000a2000c1e1100 */
[----:B------:R-:W-:Y:S02]  /*33b0*/  PRMT R210, RZ, 0x7610, R210 ;  /* 0x00007610ffd27816 */ /* 0x000fe400000000d2 */
[----:B------:R-:W-:Y:S02]  /*33c0*/  LOP3.LUT R14, R106, 0x6, RZ, 0xfc, !PT ;  /* 0x000000066a0e7812 */ /* 0x000fe400078efcff */
[----:B------:R-:W-:Y:S01]  /*33d0*/  PLOP3.LUT P3, PT, PT, PT, UP1, 0x80, 0x8 ;  /* 0x000000000008781c */ /* 0x000fe20003f6f018 */
[----:B0-----:R-:W-:Y:S02]  /*33e0*/  @P4 IMAD.MOV.U32 R102, RZ, RZ, R179 ;  /* 0x000000ffff664224 */ /* 0x001fe400078e00b3 */
[----:B------:R-:W-:Y:S01]  /*33f0*/  @P4 IMAD.MOV.U32 R103, RZ, RZ, R178 ;  /* 0x000000ffff674224 */ /* 0x000fe200078e00b2 */
[----:B------:R-:W-:-:S04]  /*3400*/  ISETP.LT.AND P3, PT, R14, UR22, P3 ;  /* 0x000000160e007c0c */ /* 0x000fc80009f61270 */
[----:B------:R0:W3:Y:S01]  /*3410*/  @P4 LDG.E.U8 R212, desc[UR20][R102.64] ;  /* 0x0000001466d44981 */ /* 0x0000e2000c1e1100 */
[----:B------:R-:W-:Y:S02]  /*3420*/  PRMT R209, RZ, 0x7610, R209 ;  /* 0x00007610ffd17816 */ /* 0x000fe400000000d1 */
[----:B------:R-:W-:Y:S01]  /*3430*/  LOP3.LUT R12, R106, 0x16, RZ, 0xfc, !PT ;  /* 0x000000166a0c7812 */ /* 0x000fe200078efcff */
[----:B0-----:R-:W-:Y:S02]  /*3440*/  @P0 IMAD.MOV.U32 R102, RZ, RZ, R190 ;  /* 0x000000ffff660224 */ /* 0x001fe400078e00be */
[----:B------:R-:W-:Y:S01]  /*3450*/  @P0 IMAD.MOV.U32 R103, RZ, RZ, R189 ;  /* 0x000000ffff670224 */ /* 0x000fe200078e00bd */
[----:B------:R-:W-:-:S04]  /*3460*/  PLOP3.LUT P4, PT, PT, PT, UP1, 0x80, 0x8 ;  /* 0x000000000008781c */ /* 0x000fc80003f8f018 */
[----:B------:R0:W3:Y:S01]  /*3470*/  @P0 LDG.E.U8 R210, desc[UR20][R102.64] ;  /* 0x0000001466d20981 */ /* 0x0000e2000c1e1100 */
[----:B------:R-:W-:Y:S02]  /*3480*/  ISETP.LT.AND P0, PT, R12, UR22, P4 ;  /* 0x000000160c007c0c */ /* 0x000fe4000a701270 */
[----:B------:R-:W-:Y:S01]  /*3490*/  LOP3.LUT R14, R106, 0x26, RZ, 0xfc, !PT ;  /* 0x000000266a0e7812 */ /* 0x000fe200078efcff */
[----:B0-----:R-:W-:Y:S02]  /*34a0*/  @P1 IMAD.MOV.U32 R102, RZ, RZ, R128 ;  /* 0x000000ffff661224 */ /* 0x001fe400078e0080 */
[----:B------:R-:W-:Y:S01]  /*34b0*/  @P1 IMAD.MOV.U32 R103, RZ, RZ, R129 ;  /* 0x000000ffff671224 */ /* 0x000fe200078e0081 */
[----:B------:R-:W-:-:S04]  /*34c0*/  PRMT R208, RZ, 0x7610, R208 ;  /* 0x00007610ffd07816 */ /* 0x000fc800000000d0 */
[----:B------:R0:W3:Y:S01]  /*34d0*/  @P1 LDG.E.U8 R209, desc[UR20][R102.64] ;  /* 0x0000001466d11981 */ /* 0x0000e2000c1e1100 */
[----:B------:R-:W-:Y:S02]  /*34e0*/  PLOP3.LUT P1, PT, PT, PT, UP1, 0x80, 0x8 ;  /* 0x000000000008781c */ /* 0x000fe40003f2f018 */
[----:B------:R-:W-:Y:S02]  /*34f0*/  LOP3.LUT R12, R106, 0x36, RZ, 0xfc, !PT ;  /* 0x000000366a0c7812 */ /* 0x000fe400078efcff */
[----:B------:R-:W-:Y:S02]  /*3500*/  ISETP.LT.AND P1, PT, R14, UR22, P1 ;  /* 0x000000160e007c0c */ /* 0x000fe40008f21270 */
[----:B------:R-:W-:Y:S01]  /*3510*/  PLOP3.LUT P4, PT, PT, PT, UP1, 0x80, 0x8 ;  /* 0x000000000008781c */ /* 0x000fe20003f8f018 */
[----:B0-----:R-:W-:Y:S02]  /*3520*/  @P3 IMAD.MOV.U32 R102, RZ, RZ, R77 ;  /* 0x000000ffff663224 */ /* 0x001fe400078e004d */
[----:B------:R-:W-:Y:S01]  /*3530*/  @P3 IMAD.MOV.U32 R103, RZ, RZ, R82 ;  /* 0x000000ffff673224 */ /* 0x000fe200078e0052 */
[----:B------:R-:W-:-:S04]  /*3540*/  PRMT R207, RZ, 0x7610, R207 ;  /* 0x00007610ffcf7816 */ /* 0x000fc800000000cf */
[----:B------:R0:W3:Y:S01]  /*3550*/  @P3 LDG.E.U8 R208, desc[UR20][R102.64] ;  /* 0x0000001466d03981 */ /* 0x0000e2000c1e1100 */
[----:B------:R-:W-:Y:S02]  /*3560*/  ISETP.LT.AND P3, PT, R12, UR22, P4 ;  /* 0x000000160c007c0c */ /* 0x000fe4000a761270 */
[----:B------:R-:W-:Y:S02]  /*3570*/  LOP3.LUT R14, R106, 0x46, RZ, 0xfc, !PT ;  /* 0x000000466a0e7812 */ /* 0x000fe400078efcff */
[----:B------:R-:W-:Y:S01]  /*3580*/  PLOP3.LUT P4, PT, PT, PT, UP1, 0x80, 0x8 ;  /* 0x000000000008781c */ /* 0x000fe20003f8f018 */
[----:B0-----:R-:W-:Y:S02]  /*3590*/  @P0 IMAD.MOV.U32 R102, RZ, RZ, R78 ;  /* 0x000000ffff660224 */ /* 0x001fe400078e004e */
[----:B------:R-:W-:Y:S01]  /*35a0*/  @P0 IMAD.MOV.U32 R103, RZ, RZ, R84 ;  /* 0x000000ffff670224 */ /* 0x000fe200078e0054 */
[----:B------:R-:W-:Y:S02]  /*35b0*/  PRMT R206, RZ, 0x7610, R206 ;  /* 0x00007610ffce7816 */ /* 0x000fe400000000ce */
[----:B------:R-:W-:-:S02]  /*35c0*/  ISETP.LT.AND P4, PT, R14, UR22, P4 ;  /* 0x000000160e007c0c */ /* 0x000fc4000a781270 */
[----:B------:R0:W3:Y:S01]  /*35d0*/  @P0 LDG.E.U8 R207, desc[UR20][R102.64] ;  /* 0x0000001466cf0981 */ /* 0x0000e2000c1e1100 */
[----:B------:R-:W-:Y:S02]  /*35e0*/  LOP3.LUT R12, R106, 0x56, RZ, 0xfc, !PT ;  /* 0x000000566a0c7812 */ /* 0x000fe400078efcff */
[----:B------:R-:W-:Y:S02]  /*35f0*/  PLOP3.LUT P5, PT, PT, PT, UP1, 0x80, 0x8 ;  /* 0x000000000008781c */ /* 0x000fe40003faf018 */
[----:B------:R-:W-:Y:S01]  /*3600*/  PRMT R205, RZ, 0x7610, R205 ;  /* 0x00007610ffcd7816 */ /* 0x000fe200000000cd */
[----:B0-----:R-:W-:Y:S02]  /*3610*/  @P1 IMAD.MOV.U32 R102, RZ, RZ, R79 ;  /* 0x000000ffff661224 */ /* 0x001fe400078e004f */
[----:B------:R-:W-:Y:S01]  /*3620*/  @P1 IMAD.MOV.U32 R103, RZ, RZ, R85 ;  /* 0x000000ffff671224 */ /* 0x000fe200078e0055 */
[----:B------:R-:W-:Y:S02]  /*3630*/  ISETP.LT.AND P5, PT, R12, UR22, P5 ;  /* 0x000000160c007c0c */ /* 0x000fe4000afa1270 */
[----:B------:R-:W-:-:S02]  /*3640*/  LOP3.LUT R14, R106, 0x66, RZ, 0xfc, !PT ;  /* 0x000000666a0e7812 */ /* 0x000fc400078efcff */
[----:B------:R0:W3:Y:S01]  /*3650*/  @P1 LDG.E.U8 R206, desc[UR20][R102.64] ;  /* 0x0000001466ce1981 */ /* 0x0000e2000c1e1100 */
[----:B------:R-:W-:Y:S02]  /*3660*/  PLOP3.LUT P1, PT, PT, PT, UP1, 0x80, 0x8 ;  /* 0x000000000008781c */ /* 0x000fe40003f2f018 */
[----:B------:R-:W-:Y:S02]  /*3670*/  PRMT R204, RZ, 0x7610, R204 ;  /* 0x00007610ffcc7816 */ /* 0x000fe400000000cc */
[----:B------:R-:W-:Y:S01]  /*3680*/  ISETP.LT.AND P1, PT, R14, UR22, P1 ;  /* 0x000000160e007c0c */ /* 0x000fe20008f21270 */
[----:B0-----:R-:W-:Y:S02]  /*3690*/  @P3 IMAD.MOV.U32 R102, RZ, RZ, R80 ;  /* 0x000000ffff663224 */ /* 0x001fe400078e0050 */
[----:B------:R-:W-:Y:S01]  /*36a0*/  @P3 IMAD.MOV.U32 R103, RZ, RZ, R86 ;  /* 0x000000ffff673224 */ /* 0x000fe200078e0056 */
[----:B------:R-:W-:Y:S02]  /*36b0*/  LOP3.LUT R12, R106, 0x76, RZ, 0xfc, !PT ;  /* 0x000000766a0c7812 */ /* 0x000fe400078efcff */
[----:B------:R-:W-:-:S02]  /*36c0*/  PLOP3.LUT P0, PT, PT, PT, UP1, 0x80, 0x8 ;  /* 0x000000000008781c */ /* 0x000fc40003f0f018 */
[----:B------:R0:W3:Y:S01]  /*36d0*/  @P3 LDG.E.U8 R205, desc[UR20][R102.64] ;  /* 0x0000001466cd3981 */ /* 0x0000e2000c1e1100 */
[----:B------:R-:W-:Y:S02]  /*36e0*/  PRMT R203, RZ, 0x7610, R203 ;  /* 0x00007610ffcb7816 */ /* 0x000fe400000000cb */
[----:B------:R-:W-:Y:S01]  /*36f0*/  ISETP.LT.AND P0, PT, R12, UR22, P0 ;  /* 0x000000160c007c0c */ /* 0x000fe20008701270 */
[----:B0-----:R-:W-:Y:S02]  /*3700*/  @P4 IMAD.MOV.U32 R102, RZ, RZ, R81 ;  /* 0x000000ffff664224 */ /* 0x001fe400078e0051 */
[----:B------:R-:W-:Y:S01]  /*3710*/  @P4 IMAD.MOV.U32 R103, RZ, RZ, R88 ;  /* 0x000000ffff674224 */ /* 0x000fe200078e0058 */
[----:B------:R-:W-:-:S04]  /*3720*/  PLOP3.LUT P3, PT, PT, PT, UP1, 0x80, 0x8 ;  /* 0x000000000008781c */ /* 0x000fc80003f6f018 */
[----:B------:R0:W4:Y:S01]  /*3730*/  @P4 LDG.E.U8 R204, desc[UR20][R102.64] ;  /* 0x0000001466cc4981 */ /* 0x000122000c1e1100 */
        /* <DEDUP_REMOVED lines=9> */
[----:B------:R-:W-:-:S05]  /*37d0*/  @P1 IMAD.MOV.U32 R103, RZ, RZ, R171 ;  /* 0x000000ffff671224 */ /* 0x000fca00078e00ab */
[----:B------:R0:W4:Y:S01]  /*37e0*/  @P1 LDG.E.U8 R202, desc[UR20][R102.64] ;  /* 0x0000001466ca1981 */ /* 0x000122000c1e1100 */
[----:B------:R-:W-:Y:S02]  /*37f0*/  PLOP3.LUT P1, PT, PT, PT, UP1, 0x80, 0x8 ;  /* 0x000000000008781c */ /* 0x000fe40003f2f018 */
[----:B------:R-:W-:Y:S01]  /*3800*/  PRMT R200, RZ, 0x7610, R200 ;  /* 0x00007610ffc87816 */ /* 0x000fe200000000c8 */
[----:B0-----:R-:W-:Y:S02]  /*3810*/  @P0 IMAD.MOV.U32 R102, RZ, RZ, R193 ;  /* 0x000000ffff660224 */ /* 0x001fe400078e00c1 */
[----:B------:R-:W-:Y:S01]  /*3820*/  @P0 IMAD.MOV.U32 R103, RZ, RZ, R191 ;  /* 0x000000ffff670224 */ /* 0x000fe200078e00bf */
[----:B------:R-:W-:-:S04]  /*3830*/  PLOP3.LUT P5, PT, PT, PT, UP1, 0x80, 0x8 ;  /* 0x000000000008781c */ /* 0x000fc80003faf018 */
[----:B------:R0:W4:Y:S01]  /*3840*/  @P0 LDG.E.U8 R201, desc[UR20][R102.64] ;  /* 0x0000001466c90981 */ /* 0x000122000c1e1100 */
[----:B------:R-:W-:Y:S02]  /*3850*/  ISETP.LT.AND P0, PT, R125, UR22, P1 ;  /* 0x000000167d007c0c */ /* 0x000fe40008f01270 */
[----:B------:R-:W-:Y:S02]  /*3860*/  PRMT R199, RZ, 0x7610, R199 ;  /* 0x00007610ffc77816 */ /* 0x000fe400000000c7 */
[----:B------:R-:W-:Y:S01]  /*3870*/  ISETP.LT.AND P1, PT, R124, UR22, P5 ;  /* 0x000000167c007c0c */ /* 0x000fe2000af21270 */
[----:B0-----:R-:W-:Y:S02]  /*3880*/  @P3 IMAD.MOV.U32 R102, RZ, RZ, R87 ;  /* 0x000000ffff663224 */ /* 0x001fe400078e0057 */
[----:B------:R-:W-:-:S05]  /*3890*/  @P3 IMAD.MOV.U32 R103, RZ, RZ, R94 ;  /* 0x000000ffff673224 */ /* 0x000fca00078e005e */
[----:B------:R0:W4:Y:S01]  /*38a0*/  @P3 LDG.E.U8 R200, desc[UR20][R102.64] ;  /* 0x0000001466c83981 */ /* 0x000122000c1e1100 */
[----:B------:R-:W-:Y:S01]  /*38b0*/  PRMT R198, RZ, 0x7610, R198 ;  /* 0x00007610ffc67816 */ /* 0x000fe200000000c6 */
        /* <DEDUP_REMOVED lines=9> */
[----:B------:R-:W-:Y:S01]  /*3950*/  PLOP3.LUT P4, PT, PT, PT, UP1, 0x80, 0x8 ;  /* 0x000000000008781c */ /* 0x000fe20003f8f018 */
[----:B0-----:R-:W-:Y:S02]  /*3960*/  @P1 IMAD.MOV.U32 R102, RZ, RZ, R92 ;  /* 0x000000ffff661224 */ /* 0x001fe400078e005c */
[----:B------:R-:W-:Y:S01]  /*3970*/  @P1 IMAD.MOV.U32 R103, RZ, RZ, R98 ;  /* 0x000000ffff671224 */ /* 0x000fe200078e0062 */
[----:B------:R-:W-:Y:S01]  /*3980*/  STL [R1+0x17c], R23 ;  /* 0x00017c1701007387 */ /* 0x000fe20000100800 */
[----:B------:R-:W-:-:S03]  /*3990*/  ISETP.LT.AND P4, PT, R122, UR22, P4 ;  /* 0x000000167a007c0c */ /* 0x000fc6000a781270 */
[----:B------:R0:W4:Y:S01]  /*39a0*/  @P1 LDG.E.U8 R197, desc[UR20][R102.64] ;  /* 0x0000001466c51981 */ /* 0x000122000c1e1100 */
[C---:B------:R-:W-:Y:S02]  /*39b0*/  ISETP.GT.U32.AND P1, PT, R105.reuse, R110, PT ;  /* 0x0000006e6900720c */ /* 0x040fe40003f24070 */
[----:B------:R-:W-:Y:S01]  /*39c0*/  ISETP.GT.U32.AND P5, PT, R105, R167, PT ;  /* 0x000000a76900720c */ /* 0x000fe20003fa4070 */
[----:B------:R-:W-:Y:S01]  /*39d0*/  STL [R1+0x188], R16 ;  /* 0x0001881001007387 */ /* 0x000fe20000100800 */
[----:B------:R-:W-:-:S03]  /*39e0*/  PLOP3.LUT P0, PT, PT, PT, UP1, 0x80, 0x8 ;  /* 0x000000000008781c */ /* 0x000fc60003f0f018 */
[----:B------:R-:W-:Y:S01]  /*39f0*/  STL [R1+0x184], R24 ;  /* 0x0001841801007387 */ /* 0x000fe20000100800 */
[----:B------:R-:W-:Y:S01]  /*3a00*/  ISETP.LT.AND P0, PT, R115, UR22, P0 ;  /* 0x0000001673007c0c */ /* 0x000fe20008701270 */
[----:B0-----:R-:W-:Y:S02]  /*3a10*/  @P3 IMAD.MOV.U32 R102, RZ, RZ, R93 ;  /* 0x000000ffff663224 */ /* 0x001fe400078e005d */
[----:B------:R0:W-:Y:S01]  /*3a20*/  STL [R1+0x190], R18 ;  /* 0x0001901201007387 */ /* 0x0001e20000100800 */
[----:B------:R-:W-:Y:S02]  /*3a30*/  @P3 IMAD.MOV.U32 R103, RZ, RZ, R99 ;  /* 0x000000ffff673224 */ /* 0x000fe400078e0063 */
[--C-:B------:R-:W-:Y:S01]  /*3a40*/  @!P1 IMAD.IADD R110, R110, 0x1, -R105.reuse ;  /* 0x000000016e6e9824 */ /* 0x100fe200078e0a69 */
[----:B0-----:R-:W-:Y:S01]  /*3a50*/  PRMT R18, RZ, 0x7610, R18 ;  /* 0x00007610ff127816 */ /* 0x001fe20000000012 */
[----:B------:R0:W-:Y:S01]  /*3a60*/  STL [R1+0x18c], R25 ;  /* 0x00018c1901007387 */ /* 0x0001e20000100800 */
[----:B------:R-:W-:-:S04]  /*3a70*/  @!P5 IMAD.IADD R167, R167, 0x1, -R105 ;  /* 0x00000001a7a7d824 */ /* 0x000fc800078e0a69 */
[----:B------:R1:W4:Y:S01]  /*3a80*/  @P3 LDG.E.U8 R18, desc[UR20][R102.64] ;  /* 0x0000001466123981 */ /* 0x000322000c1e1100 */
[----:B------:R-:W-:Y:S02]  /*3a90*/  PLOP3.LUT P3, PT, PT, PT, UP1, 0x80, 0x8 ;  /* 0x000000000008781c */ /* 0x000fe40003f6f018 */
[----:B0-----:R-:W-:Y:S02]  /*3aa0*/  PRMT R25, RZ, 0x7610, R25 ;  /* 0x00007610ff197816 */ /* 0x001fe40000000019 */
[----:B------:R-:W-:Y:S01]  /*3ab0*/  ISETP.LT.AND P1, PT, R121, UR22, P3 ;  /* 0x0000001679007c0c */ /* 0x000fe20009f21270 */
[----:B-1----:R-:W-:Y:S02]  /*3ac0*/  @P4 IMAD.MOV.U32 R102, RZ, RZ, R95 ;  /* 0x000000ffff664224 */ /* 0x002fe400078e005f */
[----:B------:R-:W-:Y:S01]  /*3ad0*/  @P4 IMAD.MOV.U32 R103, RZ, RZ, R100 ;  /* 0x000000ffff674224 */ /* 0x000fe200078e0064 */
[----:B------:R-:W-:Y:S02]  /*3ae0*/  ISETP.GT.U32.AND P5, PT, R105, R113, PT ;  /* 0x000000716900720c */ /* 0x000fe40003fa4070 */
[----:B------:R-:W-:-:S02]  /*3af0*/  LOP3.LUT R106, R0, 0x3, R107, 0xfe, !PT ;  /* 0x00000003006a7812 */ /* 0x000fc400078efe6b */
[----:B------:R-:W-:Y:S01]  /*3b00*/  ISETP.GT.U32.AND P3, PT, R105, R110, PT ;  /* 0x0000006e6900720c */ /* 0x000fe20003f64070 */
[----:B------:R0:W4:Y:S01]  /*3b10*/  @P4 LDG.E.U8 R25, desc[UR20][R102.64] ;  /* 0x0000001466194981 */ /* 0x000122000c1e1100 */
[----:B------:R-:W-:Y:S02]  /*3b20*/  PRMT R16, RZ, 0x7610, R16 ;  /* 0x00007610ff107816 */ /* 0x000fe40000000010 */
[----:B------:R-:W-:Y:S02]  /*3b30*/  IABS R115, R106 ;  /* 0x0000006a00737213 */ /* 0x000fe40000000000 */
[----:B------:R-:W-:Y:S01]  /*3b40*/  ISETP.GE.AND P6, PT, R109, RZ, PT ;  /* 0x000000ff6d00720c */ /* 0x000fe20003fc6270 */
[----:B0-----:R-:W-:Y:S02]  /*3b50*/  @P0 IMAD.MOV.U32 R102, RZ, RZ, R182 ;  /* 0x000000ffff660224 */ /* 0x001fe400078e00b6 */
[----:B------:R-:W-:Y:S01]  /*3b60*/  @P0 IMAD.MOV.U32 R103, RZ, RZ, R180 ;  /* 0x000000ffff670224 */ /* 0x000fe200078e00b4 */
[----:B------:R-:W-:Y:S01]  /*3b70*/  ISETP.GT.U32.AND P4, PT, R105, R167, PT ;  /* 0x000000a76900720c */ /* 0x000fe20003f84070 */
[----:B--2---:R-:W-:Y:S01]  /*3b80*/  IMAD.MOV.U32 R19, RZ, RZ, R117 ;  /* 0x000000ffff137224 */ /* 0x004fe200078e0075 */
[----:B------:R-:W-:-:S02]  /*3b90*/  LOP3.LUT R117, R0, 0x4, R107, 0xfe, !PT ;  /* 0x0000000400757812 */ /* 0x000fc400078efe6b */
[----:B------:R0:W2:Y:S01]  /*3ba0*/  @P0 LDG.E.U8 R16, desc[UR20][R102.64] ;  /* 0x0000001466100981 */ /* 0x0000a2000c1e1100 */
[--C-:B------:R-:W-:Y:S01]  /*3bb0*/  @!P5 IMAD.IADD R113, R113, 0x1, -R105.reuse ;  /* 0x000000017171d824 */ /* 0x100fe200078e0a69 */
[----:B------:R-:W-:Y:S01]  /*3bc0*/  ISETP.GE.AND P5, PT, R117, RZ, PT ;  /* 0x000000ff7500720c */ /* 0x000fe20003fa6270 */
[----:B------:R-:W-:Y:S01]  /*3bd0*/  @!P3 IMAD.IADD R110, R110, 0x1, -R105 ;  /* 0x000000016e6eb824 */ /* 0x000fe200078e0a69 */
[----:B------:R-:W-:Y:S01]  /*3be0*/  IABS R117, R117 ;  /* 0x0000007500757213 */ /* 0x000fe20000000000 */
[----:B0-----:R-:W-:-:S04]  /*3bf0*/  IMAD.HI.U32 R102, R104, R115, RZ ;  /* 0x0000007368667227 */ /* 0x001fc800078e00ff */
[----:B------:R-:W-:Y:S02]  /*3c00*/  IMAD.MOV R109, RZ, RZ, -R102 ;  /* 0x000000ffff6d7224 */ /* 0x000fe400078e0a66 */
[----:B------:R-:W-:Y:S01]  /*3c10*/  @!P6 IMAD.MOV R110, RZ, RZ, -R110 ;  /* 0x000000ffff6ee224 */ /* 0x000fe200078e0a6e */
[C---:B------:R-:W-:Y:S01]  /*3c20*/  ISETP.GT.U32.AND P6, PT, R105.reuse, R113, PT ;  /* 0x000000716900720c */ /* 0x040fe20003fc4070 */
[----:B------:R-:W-:Y:S02]  /*3c30*/  IMAD R115, R105, R109, R115 ;  /* 0x0000006d69737224 */ /* 0x000fe400078e0273 */
[----:B------:R-:W-:-:S04]  /*3c40*/  IMAD.HI.U32 R109, R104, R117, RZ ;  /* 0x00000075686d7227 */ /* 0x000fc800078e00ff */
[----:B------:R-:W-:Y:S01]  /*3c50*/  @!P4 IMAD.IADD R167, R167, 0x1, -R105 ;  /* 0x00000001a7a7c824 */ /* 0x000fe200078e0a69 */
[----:B------:R-:W-:Y:S01]  /*3c60*/  ISETP.GT.U32.AND P4, PT, R105, R115, PT ;  /* 0x000000736900720c */ /* 0x000fe20003f84070 */
[----:B------:R-:W-:-:S04]  /*3c70*/  IMAD.MOV R109, RZ, RZ, -R109 ;  /* 0x000000ffff6d7224 */ /* 0x000fc800078e0a6d */
[----:B------:R-:W-:Y:S01]  /*3c80*/  IMAD R117, R105, R109, R117 ;  /* 0x0000006d69757224 */ /* 0x000fe200078e0275 */
[----:B------:R-:W-:Y:S01]  /*3c90*/  ISETP.GE.AND P0, PT, R108, RZ, PT ;  /* 0x000000ff6c00720c */ /* 0x000fe20003f06270 */
[----:B------:R-:W-:Y:S01]  /*3ca0*/  @!P6 IMAD.IADD R113, R113, 0x1, -R105 ;  /* 0x000000017171e824 */ /* 0x000fe200078e0a69 */
[----:B------:R-:W-:Y:S02]  /*3cb0*/  LOP3.LUT R108, R0, 0x5, R107, 0xfe, !PT ;  /* 0x00000005006c7812 */ /* 0x000fe400078efe6b */
[----:B------:R-:W-:Y:S01]  /*3cc0*/  ISETP.GT.U32.AND P6, PT, R105, R117, PT ;  /* 0x000000756900720c */ /* 0x000fe20003fc4070 */
[----:B------:R-:W-:Y:S01]  /*3cd0*/  @P1 IMAD.MOV.U32 R102, RZ, RZ, R119 ;  /* 0x000000ffff661224 */ /* 0x000fe200078e0077 */
[----:B------:R-:W-:Y:S01]  /*3ce0*/  PRMT R24, RZ, 0x7610, R24 ;  /* 0x00007610ff187816 */ /* 0x000fe20000000018 */
[----:B------:R-:W-:Y:S01]  /*3cf0*/  @P1 IMAD.MOV.U32 R103, RZ, RZ, R120 ;  /* 0x000000ffff671224 */ /* 0x000fe200078e0078 */
[----:B------:R-:W-:Y:S01]  /*3d00*/  IABS R119, R108 ;  /* 0x0000006c00777213 */ /* 0x000fe20000000000 */
[----:B------:R-:W-:Y:S01]  /*3d10*/  @!P4 IMAD.IADD R115, R115, 0x1, -R105 ;  /* 0x000000017373c824 */ /* 0x000fe200078e0a69 */
[----:B------:R-:W-:-:S02]  /*3d20*/  ISETP.GE.AND P3, PT, R106, RZ, PT ;  /* 0x000000ff6a00720c */ /* 0x000fc40003f66270 */
[----:B------:R0:W2:Y:S01]  /*3d30*/  @P1 LDG.E.U8 R24, desc[UR20][R102.64] ;  /* 0x0000001466181981 */ /* 0x0000a2000c1e1100 */
[----:B------:R-:W-:Y:S01]  /*3d40*/  ISETP.GE.AND P1, PT, R111, RZ, PT ;  /* 0x000000ff6f00720c */ /* 0x000fe20003f26270 */
[----:B------:R-:W-:Y:S01]  /*3d50*/  IMAD.HI.U32 R106, R104, R119, RZ ;  /* 0x00000077686a7227 */ /* 0x000fe200078e00ff */
[----:B------:R-:W-:-:S03]  /*3d60*/  ISETP.GT.U32.AND P4, PT, R105, R115, PT ;  /* 0x000000736900720c */ /* 0x000fc60003f84070 */
[----:B------:R-:W-:Y:S02]  /*3d70*/  IMAD.MOV R106, RZ, RZ, -R106 ;  /* 0x000000ffff6a7224 */ /* 0x000fe400078e0a6a */
[----:B------:R-:W-:Y:S01]  /*3d80*/  @!P6 IMAD.IADD R117, R117, 0x1, -R105 ;  /* 0x000000017575e824 */ /* 0x000fe200078e0a69 */
[C---:B0-----:R-:W-:Y:S01]  /*3d90*/  LOP3.LUT R102, R0.reuse, 0x7, R107, 0xfe, !PT ;  /* 0x0000000700667812 */ /* 0x041fe200078efe6b */
[C---:B------:R-:W-:Y:S01]  /*3da0*/  IMAD R119, R105.reuse, R106, R119 ;  /* 0x0000006a69777224 */ /* 0x040fe200078e0277 */
[----:B------:R-:W-:Y:S02]  /*3db0*/  LOP3.LUT R103, R0, 0x6, R107, 0xfe, !PT ;  /* 0x0000000600677812 */ /* 0x000fe400078efe6b */
[----:B------:R-:W-:Y:S02]  /*3dc0*/  IABS R123, R102 ;  /* 0x00000066007b7213 */ /* 0x000fe40000000000 */
[----:B------:R-:W-:Y:S01]  /*3dd0*/  ISETP.GT.U32.AND P6, PT, R105, R117, PT ;  /* 0x000000756900720c */ /* 0x000fe20003fc4070 */
[----:B------:R-:W-:Y:S01]  /*3de0*/  @!P4 IMAD.IADD R115, R115, 0x1, -R105 ;  /* 0x000000017373c824 */ /* 0x000fe200078e0a69 */
[----:B------:R-:W-:Y:S01]  /*3df0*/  IABS R121, R103 ;  /* 0x0000006700797213 */ /* 0x000fe20000000000 */
[----:B------:R-:W-:Y:S01]  /*3e00*/  @!P1 IMAD.MOV R113, RZ, RZ, -R113 ;  /* 0x000000ffff719224 */ /* 0x000fe200078e0a71 */
[----:B------:R-:W-:Y:S01]  /*3e10*/  ISETP.GE.AND P4, PT, R103, RZ, PT ;  /* 0x000000ff6700720c */ /* 0x000fe20003f86270 */
[----:B------:R-:W-:Y:S01]  /*3e20*/  IMAD.HI.U32 R103, R104, R123, RZ ;  /* 0x0000007b68677227 */ /* 0x000fe200078e00ff */
[----:B------:R-:W-:-:S03]  /*3e30*/  ISETP.GT.U32.AND P1, PT, R105, R119, PT ;  /* 0x000000776900720c */ /* 0x000fc60003f24070 */
[----:B------:R-:W-:Y:S01]  /*3e40*/  @!P0 IMAD.MOV R167, RZ, RZ, -R167 ;  /* 0x000000ffffa78224 */ /* 0x000fe200078e0aa7 */
[----:B------:R-:W-:Y:S01]  /*3e50*/  ISETP.GE.AND P0, PT, R108, RZ, PT ;  /* 0x000000ff6c00720c */ /* 0x000fe20003f06270 */
[----:B------:R-:W-:Y:S02]  /*3e60*/  IMAD.MOV R103, RZ, RZ, -R103 ;  /* 0x000000ffff677224 */ /* 0x000fe400078e0a67 */
[----:B------:R-:W-:-:S04]  /*3e70*/  IMAD.HI.U32 R108, R104, R121, RZ ;  /* 0x00000079686c7227 */ /* 0x000fc800078e00ff */
[----:B------:R-:W-:Y:S02]  /*3e80*/  IMAD R123, R105, R103, R123 ;  /* 0x00000067697b7224 */ /* 0x000fe400078e027b */
[--C-:B------:R-:W-:Y:S02]  /*3e90*/  @!P6 IMAD.IADD R117, R117, 0x1, -R105.reuse ;  /* 0x000000017575e824 */ /* 0x100fe400078e0a69 */
[----:B------:R-:W-:Y:S02]  /*3ea0*/  IMAD.MOV R108, RZ, RZ, -R108 ;  /* 0x000000ffff6c7224 */ /* 0x000fe400078e0a6c */
[----:B------:R-:W-:Y:S02]  /*3eb0*/  @!P1 IMAD.IADD R119, R119, 0x1, -R105 ;  /* 0x0000000177779824 */ /* 0x000fe400078e0a69 */
[----:B------:R-:W-:Y:S01]  /*3ec0*/  @!P5 IMAD.MOV R117, RZ, RZ, -R117 ;  /* 0x000000ffff75d224 */ /* 0x000fe200078e0a75 */
[C---:B------:R-:W-:Y:S01]  /*3ed0*/  ISETP.GT.U32.AND P5, PT, R105.reuse, R123, PT ;  /* 0x0000007b6900720c */ /* 0x040fe20003fa4070 */
[C---:B------:R-:W-:Y:S01]  /*3ee0*/  IMAD R121, R105.reuse, R108, R121 ;  /* 0x0000006c69797224 */ /* 0x040fe200078e0279 */
[----:B------:R-:W-:-:S02]  /*3ef0*/  ISETP.GT.U32.AND P1, PT, R105, R119, PT ;  /* 0x000000776900720c */ /* 0x000fc40003f24070 */
[C-C-:B------:R-:W-:Y:S02]  /*3f00*/  LOP3.LUT R111, R0.reuse, 0x8, R107.reuse, 0xfe, !PT ;  /* 0x00000008006f7812 */ /* 0x140fe400078efe6b */
[----:B------:R-:W-:Y:S02]  /*3f10*/  ISETP.GT.U32.AND P6, PT, R105, R121, PT ;  /* 0x000000796900720c */ /* 0x000fe40003fc4070 */
[C---:B------:R-:W-:Y:S02]  /*3f20*/  LOP3.LUT R103, R0.reuse, 0xa, R107, 0xfe, !PT ;  /* 0x0000000a00677812 */ /* 0x040fe400078efe6b */
[----:B------:R-:W-:Y:S01]  /*3f30*/  IABS R125, R111 ;  /* 0x0000006f007d7213 */ /* 0x000fe20000000000 */
[----:B------:R-:W-:Y:S01]  /*3f40*/  IMAD.MOV.U32 R14, RZ, RZ, R112 ;  /* 0x000000ffff0e7224 */ /* 0x000fe200078e0070 */
[----:B------:R-:W-:Y:S01]  /*3f50*/  IABS R129, R103 ;  /* 0x0000006700817213 */ /* 0x000fe20000000000 */
[----:B------:R-:W-:Y:S01]  /*3f60*/  @!P5 IMAD.IADD R123, R123, 0x1, -R105 ;  /* 0x000000017b7bd824 */ /* 0x000fe200078e0a69 */
[----:B------:R-:W-:Y:S01]  /*3f70*/  LOP3.LUT R108, R0, 0x9, R107, 0xfe, !PT ;  /* 0x00000009006c7812 */ /* 0x000fe200078efe6b */
[----:B------:R-:W-:-:S03]  /*3f80*/  IMAD.HI.U32 R112, R104, R125, RZ ;  /* 0x0000007d68707227 */ /* 0x000fc600078e00ff */
[----:B------:R-:W-:Y:S01]  /*3f90*/  ISETP.GT.U32.AND P5, PT, R105, R123, PT ;  /* 0x0000007b6900720c */ /* 0x000fe20003fa4070 */
[----:B------:R-:W-:Y:S01]  /*3fa0*/  @!P1 IMAD.IADD R119, R119, 0x1, -R105 ;  /* 0x0000000177779824 */ /* 0x000fe200078e0a69 */
[----:B------:R-:W-:Y:S01]  /*3fb0*/  ISETP.GE.AND P1, PT, R111, RZ, PT ;  /* 0x000000ff6f00720c */ /* 0x000fe20003f26270 */
[----:B---3--:R-:W-:Y:S01]  /*3fc0*/  IMAD.MOV.U32 R21, RZ, RZ, R114 ;  /* 0x000000ffff157224 */ /* 0x008fe200078e0072 */
[----:B------:R-:W-:Y:S01]  /*3fd0*/  LOP3.LUT R114, R0, 0xb, R107, 0xfe, !PT ;  /* 0x0000000b00727812 */ /* 0x000fe200078efe6b */
[----:B------:R-:W-:Y:S01]  /*3fe0*/  IMAD.HI.U32 R106, R104, R129, RZ ;  /* 0x00000081686a7227 */ /* 0x000fe200078e00ff */
[----:B------:R-:W-:-:S03]  /*3ff0*/  IABS R127, R108 ;  /* 0x0000006c007f7213 */ /* 0x000fc60000000000 */
[----:B------:R-:W-:Y:S02]  /*4000*/  IMAD.MOV R111, RZ, RZ, -R112 ;  /* 0x000000ffff6f7224 */ /* 0x000fe400078e0a70 */
[----:B------:R-:W-:Y:S01]  /*4010*/  @!P6 IMAD.IADD R121, R121, 0x1, -R105 ;  /* 0x000000017979e824 */ /* 0x000fe200078e0a69 */
[----:B------:R-:W-:Y:S01]  /*4020*/  IABS R130, R114 ;  /* 0x0000007200827213 */ /* 0x000fe20000000000 */
[----:B------:R-:W-:Y:S02]  /*4030*/  IMAD.MOV R106, RZ, RZ, -R106 ;  /* 0x000000ffff6a7224 */ /* 0x000fe400078e0a6a */
[C---:B------:R-:W-:Y:S01]  /*4040*/  IMAD R125, R105.reuse, R111, R125 ;  /* 0x0000006f697d7224 */ /* 0x040fe200078e027d */
[----:B------:R-:W-:Y:S01]  /*4050*/  ISETP.GT.U32.AND P6, PT, R105, R121, PT ;  /* 0x000000796900720c */ /* 0x000fe20003fc4070 */
[----:B------:R-:W-:-:S04]  /*4060*/  IMAD.HI.U32 R109, R104, R127, RZ ;  /* 0x0000007f686d7227 */ /* 0x000fc800078e00ff */
[----:B------:R-:W-:Y:S01]  /*4070*/  @!P3 IMAD.MOV R115, RZ, RZ, -R115 ;  /* 0x000000ffff73b224 */ /* 0x000fe200078e0a73 */
[----:B------:R-:W-:Y:S01]  /*4080*/  ISETP.GE.AND P3, PT, R102, RZ, PT ;  /* 0x000000ff6600720c */ /* 0x000fe20003f66270 */
[C---:B------:R-:W-:Y:S02]  /*4090*/  IMAD R129, R105.reuse, R106, R129 ;  /* 0x0000006a69817224 */ /* 0x040fe400078e0281 */
[----:B------:R-:W-:Y:S01]  /*40a0*/  @!P0 IMAD.MOV R119, RZ, RZ, -R119 ;  /* 0x000000ffff778224 */ /* 0x000fe200078e0a77 */
[----:B------:R-:W-:Y:S01]  /*40b0*/  ISETP.GT.U32.AND P0, PT, R105, R125, PT ;  /* 0x0000007d6900720c */ /* 0x000fe20003f04070 */
[----:B------:R-:W-:-:S04]  /*40c0*/  IMAD.HI.U32 R102, R104, R130, RZ ;  /* 0x0000008268667227 */ /* 0x000fc800078e00ff */
[----:B------:R-:W-:Y:S02]  /*40d0*/  IMAD.MOV R109, RZ, RZ, -R109 ;  /* 0x000000ffff6d7224 */ /* 0x000fe400078e0a6d */
[----:B------:R-:W-:Y:S01]  /*40e0*/  @!P5 IMAD.IADD R123, R123, 0x1, -R105 ;  /* 0x000000017b7bd824 */ /* 0x000fe200078e0a69 */
[C---:B------:R-:W-:Y:S01]  /*40f0*/  ISETP.GT.U32.AND P5, PT, R105.reuse, R129, PT ;  /* 0x000000816900720c */ /* 0x040fe20003fa4070 */
[----:B------:R-:W-:Y:S02]  /*4100*/  IMAD.MOV R102, RZ, RZ, -R102 ;  /* 0x000000ffff667224 */ /* 0x000fe400078e0a66 */
[C---:B------:R-:W-:Y:S01]  /*4110*/  IMAD R127, R105.reuse, R109, R127 ;  /* 0x0000006d697f7224 */ /* 0x040fe200078e027f */
[----:B------:R-:W-:Y:S01]  /*4120*/  LOP3.LUT R112, R0, 0xc, R107, 0xfe, !PT ;  /* 0x0000000c00707812 */ /* 0x000fe200078efe6b */
[----:B------:R-:W-:Y:S02]  /*4130*/  IMAD R130, R105, R102, R130 ;  /* 0x0000006669827224 */ /* 0x000fe400078e0282 */
[--C-:B------:R-:W-:Y:S01]  /*4140*/  @!P6 IMAD.IADD R121, R121, 0x1, -R105.reuse ;  /* 0x000000017979e824 */ /* 0x100fe200078e0a69 */
[----:B------:R-:W-:Y:S01]  /*4150*/  ISETP.GT.U32.AND P6, PT, R105, R127, PT ;  /* 0x0000007f6900720c */ /* 0x000fe20003fc4070 */
[----:B------:R-:W-:Y:S01]  /*4160*/  @!P0 IMAD.IADD R125, R125, 0x1, -R105 ;  /* 0x000000017d7d8824 */ /* 0x000fe200078e0a69 */
[----:B------:R-:W-:-:S02]  /*4170*/  IABS R131, R112 ;  /* 0x0000007000837213 */ /* 0x000fc40000000000 */
[----:B------:R-:W-:Y:S02]  /*4180*/  ISETP.GT.U32.AND P0, PT, R105, R130, PT ;  /* 0x000000826900720c */ /* 0x000fe40003f04070 */
[----:B------:R-:W-:Y:S01]  /*4190*/  LOP3.LUT R106, R0, 0xd, R107, 0xfe, !PT ;  /* 0x0000000d006a7812 */ /* 0x000fe200078efe6b */
[----:B------:R-:W-:Y:S01]  /*41a0*/  @!P5 IMAD.IADD R129, R129, 0x1, -R105 ;  /* 0x000000018181d824 */ /* 0x000fe200078e0a69 */
[----:B------:R-:W-:Y:S01]  /*41b0*/  ISETP.GT.U32.AND P5, PT, R105, R125, PT ;  /* 0x0000007d6900720c */ /* 0x000fe20003fa4070 */
[----:B----4-:R-:W-:Y:S01]  /*41c0*/  IMAD.MOV.U32 R12, RZ, RZ, R116 ;  /* 0x000000ffff0c7224 */ /* 0x010fe200078e0074 */
[----:B------:R-:W-:Y:S01]  /*41d0*/  IABS R133, R106 ;  /* 0x0000006a00857213 */ /* 0x000fe20000000000 */
[----:B------:R-:W-:Y:S01]  /*41e0*/  IMAD.HI.U32 R116, R104, R131, RZ ;  /* 0x0000008368747227 */ /* 0x000fe200078e00ff */
[C-C-:B------:R-:W-:Y:S02]  /*41f0*/  LOP3.LUT R111, R0.reuse, 0xe, R107.reuse, 0xfe, !PT ;  /* 0x0000000e006f7812 */ /* 0x140fe400078efe6b */
[----:B------:R-:W-:Y:S01]  /*4200*/  LOP3.LUT R109, R0, 0xf, R107, 0xfe, !PT ;  /* 0x0000000f006d7812 */ /* 0x000fe200078efe6b */
[----:B------:R-:W-:-:S02]  /*4210*/  IMAD.MOV R116, RZ, RZ, -R116 ;  /* 0x000000ffff747224 */ /* 0x000fc400078e0a74 */
[----:B------:R-:W-:Y:S02]  /*4220*/  @!P6 IMAD.IADD R127, R127, 0x1, -R105 ;  /* 0x000000017f7fe824 */ /* 0x000fe400078e0a69 */
[----:B------:R-:W-:Y:S01]  /*4230*/  IMAD.HI.U32 R102, R104, R133, RZ ;  /* 0x0000008568667227 */ /* 0x000fe200078e00ff */
[----:B------:R-:W-:Y:S02]  /*4240*/  IABS R135, R111 ;  /* 0x0000006f00877213 */ /* 0x000fe40000000000 */
[----:B------:R-:W-:Y:S01]  /*4250*/  IABS R137, R109 ;  /* 0x0000006d00897213 */ /* 0x000fe20000000000 */
[C---:B------:R-:W-:Y:S02]  /*4260*/  IMAD R131, R105.reuse, R116, R131 ;  /* 0x0000007469837224 */ /* 0x040fe400078e0283 */
[----:B------:R-:W-:Y:S01]  /*4270*/  @!P0 IMAD.IADD R130, R130, 0x1, -R105 ;  /* 0x0000000182828824 */ /* 0x000fe200078e0a69 */
[----:B------:R-:W-:Y:S01]  /*4280*/  ISETP.GT.U32.AND P0, PT, R105, R127, PT ;  /* 0x0000007f6900720c */ /* 0x000fe20003f04070 */
[----:B------:R-:W-:-:S02]  /*4290*/  IMAD.MOV R102, RZ, RZ, -R102 ;  /* 0x000000ffff667224 */ /* 0x000fc400078e0a66 */
[----:B------:R-:W-:Y:S01]  /*42a0*/  @!P4 IMAD.MOV R121, RZ, RZ, -R121 ;  /* 0x000000ffff79c224 */ /* 0x000fe200078e0a79 */
[----:B------:R-:W-:Y:S01]  /*42b0*/  ISETP.GT.U32.AND P4, PT, R105, R130, PT ;  /* 0x000000826900720c */ /* 0x000fe20003f84070 */
[----:B------:R-:W-:Y:S01]  /*42c0*/  @!P5 IMAD.IADD R125, R125, 0x1, -R105 ;  /* 0x000000017d7dd824 */ /* 0x000fe200078e0a69 */
[C---:B------:R-:W-:Y:S01]  /*42d0*/  ISETP.GT.U32.AND P5, PT, R105.reuse, R131, PT ;  /* 0x000000836900720c */ /* 0x040fe20003fa4070 */
[----:B------:R-:W-:Y:S02]  /*42e0*/  IMAD R133, R105, R102, R133 ;  /* 0x0000006669857224 */ /* 0x000fe400078e0285 */
[----:B------:R-:W-:-:S04]  /*42f0*/  IMAD.HI.U32 R116, R104, R135, RZ ;  /* 0x0000008768747227 */ /* 0x000fc800078e00ff */
[----:B------:R-:W-:-:S04]  /*4300*/  IMAD.HI.U32 R102, R104, R137, RZ ;  /* 0x0000008968667227 */ /* 0x000fc800078e00ff */
[----:B------:R-:W-:Y:S02]  /*4310*/  IMAD.MOV R116, RZ, RZ, -R116 ;  /* 0x000000ffff747224 */ /* 0x000fe400078e0a74 */
[----:B------:R-:W-:Y:S02]  /*4320*/  IMAD.MOV R102, RZ, RZ, -R102 ;  /* 0x000000ffff667224 */ /* 0x000fe400078e0a66 */
[----:B------:R-:W-:Y:S02]  /*4330*/  IMAD R135, R105, R116, R135 ;  /* 0x0000007469877224 */ /* 0x000fe400078e0287 */
[----:B------:R-:W-:Y:S01]  /*4340*/  @!P0 IMAD.IADD R127, R127, 0x1, -R105 ;  /* 0x000000017f7f8824 */ /* 0x000fe200078e0a69 */
[C---:B------:R-:W-:Y:S01]  /*4350*/  ISETP.GT.U32.AND P0, PT, R105.reuse, R133, PT ;  /* 0x000000856900720c */ /* 0x040fe20003f04070 */
[C---:B------:R-:W-:Y:S01]  /*4360*/  IMAD R137, R105.reuse, R102, R137 ;  /* 0x0000006669897224 */ /* 0x040fe200078e0289 */
[----:B------:R-:W-:Y:S01]  /*4370*/  ISETP.GE.AND P6, PT, R108, RZ, PT ;  /* 0x000000ff6c00720c */ /* 0x000fe20003fc6270 */
[--C-:B------:R-:W-:Y:S01]  /*4380*/  @!P4 IMAD.IADD R130, R130, 0x1, -R105.reuse ;  /* 0x000000018282c824 */ /* 0x100fe200078e0a69 */
[----:B------:R-:W-:Y:S01]  /*4390*/  ISETP.GT.U32.AND P4, PT, R105, R135, PT ;  /* 0x000000876900720c */ /* 0x000fe20003f84070 */
[----:B------:R-:W-:Y:S01]  /*43a0*/  @!P5 IMAD.IADD R131, R131, 0x1, -R105 ;  /* 0x000000018383d824 */ /* 0x000fe200078e0a69 */
[----:B------:R-:W-:-:S02]  /*43b0*/  ISETP.GT.U32.AND P5, PT, R105, R137, PT ;  /* 0x000000896900720c */ /* 0x000fc40003fa4070 */
[C-C-:B------:R-:W-:Y:S02]  /*43c0*/  LOP3.LUT R108, R0.reuse, 0x10, R107.reuse, 0xfe, !PT ;  /* 0x00000010006c7812 */ /* 0x140fe400078efe6b */
[----:B------:R-:W-:Y:S02]  /*43d0*/  LOP3.LUT R102, R0, 0x11, R107, 0xfe, !PT ;  /* 0x0000001100667812 */ /* 0x000fe400078efe6b */
[----:B------:R-:W-:Y:S01]  /*43e0*/  IABS R138, R108 ;  /* 0x0000006c008a7213 */ /* 0x000fe20000000000 */
[----:B------:R-:W-:Y:S01]  /*43f0*/  @!P3 IMAD.MOV R123, RZ, RZ, -R123 ;  /* 0x000000ffff7bb224 */ /* 0x000fe200078e0a7b */
[----:B------:R-:W-:Y:S01]  /*4400*/  ISETP.GT.U32.AND P3, PT, R105, R129, PT ;  /* 0x000000816900720c */ /* 0x000fe20003f64070 */
[----:B------:R-:W-:Y:S01]  /*4410*/  @!P0 IMAD.IADD R133, R133, 0x1, -R105 ;  /* 0x0000000185858824 */ /* 0x000fe200078e0a69 */
[----:B------:R-:W-:Y:S01]  /*4420*/  IABS R139, R102 ;  /* 0x00000066008b7213 */ /* 0x000fe20000000000 */
[----:B------:R-:W-:Y:S01]  /*4430*/  IMAD.HI.U32 R116, R104, R138, RZ ;  /* 0x0000008a68747227 */ /* 0x000fe200078e00ff */
[----:B------:R-:W-:-:S03]  /*4440*/  ISETP.GE.AND P0, PT, R114, RZ, PT ;  /* 0x000000ff7200720c */ /* 0x000fc60003f06270 */
[----:B------:R-:W-:Y:S01]  /*4450*/  @!P1 IMAD.MOV R125, RZ, RZ, -R125 ;  /* 0x000000ffff7d9224 */ /* 0x000fe200078e0a7d */
[----:B------:R-:W-:Y:S01]  /*4460*/  ISETP.GT.U32.AND P1, PT, R105, R131, PT ;  /* 0x000000836900720c */ /* 0x000fe20003f24070 */
[--C-:B------:R-:W-:Y:S01]  /*4470*/  @!P4 IMAD.IADD R135, R135, 0x1, -R105.reuse ;  /* 0x000000018787c824 */ /* 0x100fe200078e0a69 */
[----:B------:R-:W-:Y:S01]  /*4480*/  ISETP.GE.AND P4, PT, R112, RZ, PT ;  /* 0x000000ff7000720c */ /* 0x000fe20003f86270 */
[----:B------:R-:W-:Y:S01]  /*4490*/  @!P5 IMAD.IADD R137, R137, 0x1, -R105 ;  /* 0x000000018989d824 */ /* 0x000fe200078e0a69 */
[----:B------:R-:W-:Y:S01]  /*44a0*/  ISETP.GT.U32.AND P5, PT, R105, R133, PT ;  /* 0x000000856900720c */ /* 0x000fe20003fa4070 */
[----:B------:R-:W-:Y:S02]  /*44b0*/  IMAD.MOV R114, RZ, RZ, -R116 ;  /* 0x000000ffff727224 */ /* 0x000fe400078e0a74 */
[----:B------:R-:W-:-:S04]  /*44c0*/  IMAD.HI.U32 R112, R104, R139, RZ ;  /* 0x0000008b68707227 */ /* 0x000fc800078e00ff */
[----:B------:R-:W-:Y:S02]  /*44d0*/  IMAD R138, R105, R114, R138 ;  /* 0x00000072698a7224 */ /* 0x000fe400078e028a */
[----:B------:R-:W-:Y:S02]  /*44e0*/  IMAD.MOV R114, RZ, RZ, -R112 ;  /* 0x000000ffff727224 */ /* 0x000fe400078e0a70 */
[----:B------:R-:W-:Y:S01]  /*44f0*/  @!P3 IMAD.IADD R129, R129, 0x1, -R105 ;  /* 0x000000018181b824 */ /* 0x000fe200078e0a69 */
[----:B------:R-:W-:Y:S01]  /*4500*/  ISETP.GE.AND P3, PT, R103, RZ, PT ;  /* 0x000000ff6700720c */ /* 0x000fe20003f66270 */
[C---:B------:R-:W-:Y:S01]  /*4510*/  IMAD R139, R105.reuse, R114, R139 ;  /* 0x00000072698b7224 */ /* 0x040fe200078e028b */
[----:B------:R-:W-:Y:S01]  /*4520*/  LOP3.LUT R103, R0, 0x12, R107, 0xfe, !PT ;  /* 0x0000001200677812 */ /* 0x000fe200078efe6b */
[----:B------:R-:W-:Y:S01]  /*4530*/  @!P6 IMAD.MOV R127, RZ, RZ, -R127 ;  /* 0x000000ffff7fe224 */ /* 0x000fe200078e0a7f */
[----:B------:R-:W-:Y:S01]  /*4540*/  ISETP.GT.U32.AND P6, PT, R105, R135, PT ;  /* 0x000000876900720c */ /* 0x000fe20003fc4070 */
[--C-:B------:R-:W-:Y:S01]  /*4550*/  @!P1 IMAD.IADD R131, R131, 0x1, -R105.reuse ;  /* 0x0000000183839824 */ /* 0x100fe200078e0a69 */
[----:B------:R-:W-:Y:S01]  /*4560*/  ISETP.GT.U32.AND P1, PT, R105, R138, PT ;  /* 0x0000008a6900720c */ /* 0x000fe20003f24070 */
[----:B------:R-:W-:Y:S01]  /*4570*/  @!P5 IMAD.IADD R133, R133, 0x1, -R105 ;  /* 0x000000018585d824 */ /* 0x000fe200078e0a69 */
[----:B------:R-:W-:-:S02]  /*4580*/  IABS R140, R103 ;  /* 0x00000067008c7213 */ /* 0x000fc40000000000 */
[----:B------:R-:W-:Y:S01]  /*4590*/  ISETP.GT.U32.AND P5, PT, R105, R139, PT ;  /* 0x0000008b6900720c */ /* 0x000fe20003fa4070 */
[----:B------:R-:W-:Y:S01]  /*45a0*/  @!P0 IMAD.MOV R130, RZ, RZ, -R130 ;  /* 0x000000ffff828224 */ /* 0x000fe200078e0a82 */
[----:B------:R-:W-:Y:S01]  /*45b0*/  ISETP.GE.AND P0, PT, R106, RZ, PT ;  /* 0x000000ff6a00720c */ /* 0x000fe20003f06270 */
[----:B------:R-:W-:Y:S01]  /*45c0*/  IMAD.HI.U32 R112, R104, R140, RZ ;  /* 0x0000008c68707227 */ /* 0x000fe200078e00ff */
[----:B------:R-:W-:-:S03]  /*45d0*/  LOP3.LUT R106, R0, 0x13, R107, 0xfe, !PT ;  /* 0x00000013006a7812 */ /* 0x000fc600078efe6b */
[----:B------:R-:W-:Y:S02]  /*45e0*/  IMAD.MOV R112, RZ, RZ, -R112 ;  /* 0x000000ffff707224 */ /* 0x000fe400078e0a70 */
[----:B------:R-:W-:Y:S01]  /*45f0*/  @!P3 IMAD.MOV R129, RZ, RZ, -R129 ;  /* 0x000000ffff81b224 */ /* 0x000fe200078e0a81 */
[----:B------:R-:W-:Y:S01]  /*4600*/  ISETP.GT.U32.AND P3, PT, R105, R137, PT ;  /* 0x000000896900720c */ /* 0x000fe20003f64070 */
[--C-:B------:R-:W-:Y:S01]  /*4610*/  @!P6 IMAD.IADD R135, R135, 0x1, -R105.reuse ;  /* 0x000000018787e824 */ /* 0x100fe200078e0a69 */
[----:B------:R-:W-:Y:S01]  /*4620*/  ISETP.GE.AND P6, PT, R111, RZ, PT ;  /* 0x000000ff6f00720c */ /* 0x000fe20003fc6270 */
[--C-:B------:R-:W-:Y:S01]  /*4630*/  @!P1 IMAD.IADD R138, R138, 0x1, -R105.reuse ;  /* 0x000000018a8a9824 */ /* 0x100fe200078e0a69 */
[----:B------:R-:W-:Y:S01]  /*4640*/  IABS R111, R106 ;  /* 0x0000006a006f7213 */ /* 0x000fe20000000000 */
[----:B------:R-:W-:Y:S02]  /*4650*/  IMAD R140, R105, R112, R140 ;  /* 0x00000070698c7224 */ /* 0x000fe400078e028c */
[----:B------:R-:W-:-:S02]  /*4660*/  @!P5 IMAD.IADD R139, R139, 0x1, -R105 ;  /* 0x000000018b8bd824 */ /* 0x000fc400078e0a69 */
[----:B------:R-:W-:Y:S01]  /*4670*/  @!P4 IMAD.MOV R131, RZ, RZ, -R131 ;  /* 0x000000ffff83c224 */ /* 0x000fe200078e0a83 */
[C---:B------:R-:W-:Y:S01]  /*4680*/  ISETP.GT.U32.AND P4, PT, R105.reuse, R138, PT ;  /* 0x0000008a6900720c */ /* 0x040fe20003f84070 */
[----:B------:R-:W-:Y:S01]  /*4690*/  @!P0 IMAD.MOV R133, RZ, RZ, -R133 ;  /* 0x000000ffff858224 */ /* 0x000fe200078e0a85 */
[C---:B------:R-:W-:Y:S02]  /*46a0*/  ISETP.GT.U32.AND P1, PT, R105.reuse, R140, PT ;  /* 0x0000008c6900720c */ /* 0x040fe40003f24070 */
[----:B------:R-:W-:Y:S01]  /*46b0*/  ISETP.GE.AND P5, PT, R108, RZ, PT ;  /* 0x000000ff6c00720c */ /* 0x000fe20003fa6270 */
[----:B------:R-:W-:Y:S01]  /*46c0*/  IMAD.HI.U32 R108, R104, R111, RZ ;  /* 0x0000006f686c7227 */ /* 0x000fe200078e00ff */
[----:B------:R-:W-:-:S03]  /*46d0*/  ISETP.GT.U32.AND P0, PT, R105, R139, PT ;  /* 0x0000008b6900720c */ /* 0x000fc60003f04070 */
[----:B------:R-:W-:Y:S02]  /*46e0*/  IMAD.MOV R108, RZ, RZ, -R108 ;  /* 0x000000ffff6c7224 */ /* 0x000fe400078e0a6c */
[----:B------:R-:W-:Y:S01]  /*46f0*/  @!P3 IMAD.IADD R137, R137, 0x1, -R105 ;  /* 0x000000018989b824 */ /* 0x000fe200078e0a69 */
[----:B------:R-:W-:Y:S01]  /*4700*/  ISETP.GE.AND P3, PT, R109, RZ, PT ;  /* 0x000000ff6d00720c */ /* 0x000fe20003f66270 */
[----:B------:R-:W-:Y:S01]  /*4710*/  IMAD R142, R105, R108, R111 ;  /* 0x0000006c698e7224 */ /* 0x000fe200078e026f */
[----:B------:R-:W-:Y:S01]  /*4720*/  LOP3.LUT R144, R0, 0x14, R107, 0xfe, !PT ;  /* 0x0000001400907812 */ /* 0x000fe200078efe6b */
[--C-:B------:R-:W-:Y:S02]  /*4730*/  @!P4 IMAD.IADD R138, R138, 0x1, -R105.reuse ;  /* 0x000000018a8ac824 */ /* 0x100fe400078e0a69 */
[--C-:B------:R-:W-:Y:S02]  /*4740*/  @!P1 IMAD.IADD R140, R140, 0x1, -R105.reuse ;  /* 0x000000018c8c9824 */ /* 0x100fe400078e0a69 */
[----:B------:R-:W-:Y:S01]  /*4750*/  @!P0 IMAD.IADD R139, R139, 0x1, -R105 ;  /* 0x000000018b8b8824 */ /* 0x000fe200078e0a69 */
[----:B------:R-:W-:Y:S01]  /*4760*/  ISETP.GT.U32.AND P0, PT, R105, R142, PT ;  /* 0x0000008e6900720c */ /* 0x000fe20003f04070 */
[----:B------:R-:W-:Y:S01]  /*4770*/  @!P6 IMAD.MOV R135, RZ, RZ, -R135 ;  /* 0x000000ffff87e224 */ /* 0x000fe200078e0a87 */
[----:B------:R-:W-:Y:S01]  /*4780*/  ISETP.GE.AND P6, PT, R102, RZ, PT ;  /* 0x000000ff6600720c */ /* 0x000fe20003fc6270 */
[----:B------:R-:W-:Y:S01]  /*4790*/  @!P5 IMAD.MOV R138, RZ, RZ, -R138 ;  /* 0x000000ffff8ad224 */ /* 0x000fe200078e0a8a */
[----:B------:R-:W-:-:S02]  /*47a0*/  ISETP.GE.AND P5, PT, R144, RZ, PT ;  /* 0x000000ff9000720c */ /* 0x000fc40003fa6270 */
[----:B------:R-:W-:Y:S02]  /*47b0*/  ISETP.GT.U32.AND P1, PT, R105, R140, PT ;  /* 0x0000008c6900720c */ /* 0x000fe40003f24070 */
[----:B------:R-:W-:Y:S01]  /*47c0*/  IABS R144, R144 ;  /* 0x0000009000907213 */ /* 0x000fe20000000000 */
[----:B------:R-:W-:Y:S01]  /*47d0*/  @!P3 IMAD.MOV R137, RZ, RZ, -R137 ;  /* 0x000000ffff89b224 */ /* 0x000fe200078e0a89 */
[----:B------:R-:W-:Y:S02]  /*47e0*/  ISETP.GE.AND P3, PT, R103, RZ, PT ;  /* 0x000000ff6700720c */ /* 0x000fe40003f66270 */
[----:B------:R-:W-:Y:S01]  /*47f0*/  ISETP.GE.AND P4, PT, R106, RZ, PT ;  /* 0x000000ff6a00720c */ /* 0x000fe20003f86270 */
[----:B------:R-:W-:Y:S01]  /*4800*/  IMAD.HI.U32 R106, R104, R144, RZ ;  /* 0x00000090686a7227 */ /* 0x000fe200078e00ff */
[C-C-:B------:R-:W-:Y:S02]  /*4810*/  LOP3.LUT R146, R0.reuse, 0x15, R107.reuse, 0xfe, !PT ;  /* 0x0000001500927812 */ /* 0x140fe400078efe6b */
[----:B------:R-:W-:Y:S01]  /*4820*/  LOP3.LUT R102, R0, 0x16, R107, 0xfe, !PT ;  /* 0x0000001600667812 */ /* 0x000fe200078efe6b */
[----:B------:R-:W-:-:S02]  /*4830*/  @!P0 IMAD.IADD R142, R142, 0x1, -R105 ;  /* 0x000000018e8e8824 */ /* 0x000fc400078e0a69 */
[----:B------:R-:W-:Y:S02]  /*4840*/  IMAD.MOV R106, RZ, RZ, -R106 ;  /* 0x000000ffff6a7224 */ /* 0x000fe400078e0a6a */
[----:B------:R-:W-:Y:S01]  /*4850*/  @!P6 IMAD.MOV R139, RZ, RZ, -R139 ;  /* 0x000000ffff8be224 */ /* 0x000fe200078e0a8b */
[----:B------:R-:W-:Y:S01]  /*4860*/  ISETP.GE.AND P6, PT, R146, RZ, PT ;  /* 0x000000ff9200720c */ /* 0x000fe20003fc6270 */
[----:B------:R-:W-:Y:S01]  /*4870*/  @!P1 IMAD.IADD R140, R140, 0x1, -R105 ;  /* 0x000000018c8c9824 */ /* 0x000fe200078e0a69 */
[----:B------:R-:W-:Y:S01]  /*4880*/  IABS R146, R146 ;  /* 0x0000009200927213 */ /* 0x000fe20000000000 */
[C---:B------:R-:W-:Y:S01]  /*4890*/  IMAD R144, R105.reuse, R106, R144 ;  /* 0x0000006a69907224 */ /* 0x040fe200078e0290 */
[----:B------:R-:W-:Y:S02]  /*48a0*/  IABS R147, R102 ;  /* 0x0000006600937213 */ /* 0x000fe40000000000 */
[C---:B------:R-:W-:Y:S01]  /*48b0*/  ISETP.GT.U32.AND P0, PT, R105.reuse, R142, PT ;  /* 0x0000008e6900720c */ /* 0x040fe20003f04070 */
[----:B------:R-:W-:Y:S01]  /*48c0*/  @!P3 IMAD.MOV R140, RZ, RZ, -R140 ;  /* 0x000000ffff8cb224 */ /* 0x000fe200078e0a8c */
[----:B------:R-:W-:Y:S01]  /*48d0*/  ISETP.GE.AND P1, PT, R102, RZ, PT ;  /* 0x000000ff6600720c */ /* 0x000fe20003f26270 */
[----:B------:R-:W-:Y:S01]  /*48e0*/  IMAD.HI.U32 R103, R104, R146, RZ ;  /* 0x0000009268677227 */ /* 0x000fe200078e00ff */
[----:B------:R-:W-:-:S03]  /*48f0*/  ISETP.GT.U32.AND P3, PT, R105, R144, PT ;  /* 0x000000906900720c */ /* 0x000fc60003f64070 */
[----:B------:R-:W-:-:S04]  /*4900*/  IMAD.HI.U32 R102, R104, R147, RZ ;  /* 0x0000009368667227 */ /* 0x000fc800078e00ff */
[----:B------:R-:W-:Y:S02]  /*4910*/  IMAD.MOV R103, RZ, RZ, -R103 ;  /* 0x000000ffff677224 */ /* 0x000fe400078e0a67 */
[----:B------:R-:W-:Y:S02]  /*4920*/  IMAD.MOV R102, RZ, RZ, -R102 ;  /* 0x000000ffff667224 */ /* 0x000fe400078e0a66 */
[C---:B------:R-:W-:Y:S01]  /*4930*/  IMAD R146, R105.reuse, R103, R146 ;  /* 0x0000006769927224 */ /* 0x040fe200078e0292 */
[----:B------:R-:W-:Y:S01]  /*4940*/  LOP3.LUT R109, R0, 0x17, R107, 0xfe, !PT ;  /* 0x00000017006d7812 */ /* 0x000fe200078efe6b */
[C---:B------:R-:W-:Y:S02]  /*4950*/  IMAD R147, R105.reuse, R102, R147 ;  /* 0x0000006669937224 */ /* 0x040fe400078e0293 */
[--C-:B------:R-:W-:Y:S01]  /*4960*/  @!P0 IMAD.IADD R142, R142, 0x1, -R105.reuse ;  /* 0x000000018e8e8824 */ /* 0x100fe200078e0a69 */
[C---:B------:R-:W-:Y:S01]  /*4970*/  ISETP.GT.U32.AND P0, PT, R105.reuse, R146, PT ;  /* 0x000000926900720c */ /* 0x040fe20003f04070 */
[----:B------:R-:W-:Y:S01]  /*4980*/  @!P3 IMAD.IADD R144, R144, 0x1, -R105 ;  /* 0x000000019090b824 */ /* 0x000fe200078e0a69 */
[----:B------:R-:W-:Y:S01]  /*4990*/  IABS R148, R109 ;  /* 0x0000006d00947213 */ /* 0x000fe20000000000 */
[----:B------:R-:W-:Y:S01]  /*49a0*/  @!P4 IMAD.MOV R142, RZ, RZ, -R142 ;  /* 0x000000ffff8ec224 */ /* 0x000fe200078e0a8e */
[----:B------:R-:W-:-:S02]  /*49b0*/  ISETP.GT.U32.AND P4, PT, R105, R147, PT ;  /* 0x000000936900720c */ /* 0x000fc40003f84070 */
[C---:B------:R-:W-:Y:S01]  /*49c0*/  ISETP.GT.U32.AND P3, PT, R105.reuse, R144, PT ;  /* 0x000000906900720c */ /* 0x040fe20003f64070 */
[----:B------:R-:W-:Y:S01]  /*49d0*/  IMAD.HI.U32 R103, R104, R148, RZ ;  /* 0x0000009468677227 */ /* 0x000fe200078e00ff */
[C-C-:B------:R-:W-:Y:S02]  /*49e0*/  LOP3.LUT R102, R0.reuse, 0x18, R107.reuse, 0xfe, !PT ;  /* 0x0000001800667812 */ /* 0x140fe400078efe6b */
[----:B------:R-:W-:Y:S01]  /*49f0*/  LOP3.LUT R108, R0, 0x19, R107, 0xfe, !PT ;  /* 0x00000019006c7812 */ /* 0x000fe200078efe6b */
[----:B------:R-:W-:Y:S01]  /*4a00*/  IMAD.MOV R103, RZ, RZ, -R103 ;  /* 0x000000ffff677224 */ /* 0x000fe200078e0a67 */
[----:B------:R-:W-:Y:S01]  /*4a10*/  IABS R149, R102 ;  /* 0x0000006600957213 */ /* 0x000fe20000000000 */
[--C-:B------:R-:W-:Y:S01]  /*4a20*/  @!P0 IMAD.IADD R146, R146, 0x1, -R105.reuse ;  /* 0x0000000192928824 */ /* 0x100fe200078e0a69 */
[----:B------:R-:W-:Y:S01]  /*4a30*/  IABS R151, R108 ;  /* 0x0000006c00977213 */ /* 0x000fe20000000000 */
[----:B------:R-:W-:Y:S02]  /*4a40*/  IMAD R148, R105, R103, R148 ;  /* 0x0000006769947224 */ /* 0x000fe400078e0294 */
[--C-:B------:R-:W-:Y:S01]  /*4a50*/  @!P4 IMAD.IADD R147, R147, 0x1, -R105.reuse ;  /* 0x000000019393c824 */ /* 0x100fe200078e0a69 */
[C---:B------:R-:W-:Y:S01]  /*4a60*/  ISETP.GT.U32.AND P0, PT, R105.reuse, R146, PT ;  /* 0x000000926900720c */ /* 0x040fe20003f04070 */
[----:B------:R-:W-:Y:S01]  /*4a70*/  @!P3 IMAD.IADD R144, R144, 0x1, -R105 ;  /* 0x000000019090b824 */ /* 0x000fe200078e0a69 */
[C---:B------:R-:W-:Y:S01]  /*4a80*/  ISETP.GT.U32.AND P3, PT, R105.reuse, R148, PT ;  /* 0x000000946900720c */ /* 0x040fe20003f64070 */
        /* <DEDUP_REMOVED lines=9> */
[----:B------:R-:W-:Y:S01]  /*4b20*/  ISETP.GT.U32.AND P0, PT, R105, R149, PT ;  /* 0x000000956900720c */ /* 0x000fe20003f04070 */
[----:B------:R-:W-:Y:S01]  /*4b30*/  @!P4 IMAD.IADD R147, R147, 0x1, -R105 ;  /* 0x000000019393c824 */ /* 0x000fe200078e0a69 */
[----:B------:R-:W-:Y:S01]  /*4b40*/  LOP3.LUT R106, R0, 0x1b, R107, 0xfe, !PT ;  /* 0x0000001b006a7812 */ /* 0x000fe200078efe6b */
[----:B------:R-:W-:Y:S01]  /*4b50*/  @!P3 IMAD.IADD R148, R148, 0x1, -R105 ;  /* 0x000000019494b824 */ /* 0x000fe200078e0a69 */
[----:B------:R-:W-:-:S02]  /*4b60*/  IABS R153, R103 ;  /* 0x0000006700997213 */ /* 0x000fc40000000000 */
[C---:B------:R-:W-:Y:S01]  /*4b70*/  ISETP.GT.U32.AND P4, PT, R105.reuse, R151, PT ;  /* 0x000000976900720c */ /* 0x040fe20003f84070 */
[----:B------:R-:W-:Y:S01]  /*4b80*/  @!P5 IMAD.MOV R144, RZ, RZ, -R144 ;  /* 0x000000ffff90d224 */ /* 0x000fe200078e0a90 */
[----:B------:R-:W-:Y:S01]  /*4b90*/  IABS R155, R106 ;  /* 0x0000006a009b7213 */ /* 0x000fe20000000000 */
[C---:B------:R-:W-:Y:S01]  /*4ba0*/  IMAD.HI.U32 R111, R104.reuse, R153, RZ ;  /* 0x00000099686f7227 */ /* 0x040fe200078e00ff */
[----:B------:R-:W-:Y:S02]  /*4bb0*/  ISETP.GT.U32.AND P5, PT, R105, R148, PT ;  /* 0x000000946900720c */ /* 0x000fe40003fa4070 */
[----:B------:R-:W-:Y:S01]  /*4bc0*/  ISETP.GE.AND P3, PT, R109, RZ, PT ;  /* 0x000000ff6d00720c */ /* 0x000fe20003f66270 */
[----:B------:R-:W-:-:S04]  /*4bd0*/  IMAD.HI.U32 R112, R104, R155, RZ ;  /* 0x0000009b68707227 */ /* 0x000fc800078e00ff */
[----:B------:R-:W-:Y:S02]  /*4be0*/  IMAD.MOV R111, RZ, RZ, -R111 ;  /* 0x000000ffff6f7224 */ /* 0x000fe400078e0a6f */
[----:B------:R-:W-:Y:S01]  /*4bf0*/  @!P0 IMAD.IADD R149, R149, 0x1, -R105 ;  /* 0x0000000195958824 */ /* 0x000fe200078e0a69 */
[----:B------:R-:W-:Y:S01]  /*4c00*/  ISETP.GE.AND P0, PT, R102, RZ, PT ;  /* 0x000000ff6600720c */ /* 0x000fe20003f06270 */
[----:B------:R-:W-:Y:S01]  /*4c10*/  IMAD.MOV R109, RZ, RZ, -R112 ;  /* 0x000000ffff6d7224 */ /* 0x000fe200078e0a70 */
[----:B------:R-:W-:Y:S01]  /*4c20*/  LOP3.LUT R102, R0, 0x1c, R107, 0xfe, !PT ;  /* 0x0000001c00667812 */ /* 0x000fe200078efe6b */
[----:B------:R-:W-:Y:S02]  /*4c30*/  IMAD R153, R105, R111, R153 ;  /* 0x0000006f69997224 */ /* 0x000fe400078e0299 */
[----:B------:R-:W-:Y:S01]  /*4c40*/  @!P4 IMAD.IADD R151, R151, 0x1, -R105 ;  /* 0x000000019797c824 */ /* 0x000fe200078e0a69 */
[----:B------:R-:W-:Y:S01]  /*4c50*/  IABS R156, R102 ;  /* 0x00000066009c7213 */ /* 0x000fe20000000000 */
[----:B------:R-:W-:-:S02]  /*4c60*/  IMAD R155, R105, R109, R155 ;  /* 0x0000006d699b7224 */ /* 0x000fc400078e029b */
[----:B------:R-:W-:Y:S01]  /*4c70*/  @!P5 IMAD.IADD R148, R148, 0x1, -R105 ;  /* 0x000000019494d824 */ /* 0x000fe200078e0a69 */
[C---:B------:R-:W-:Y:S02]  /*4c80*/  ISETP.GT.U32.AND P4, PT, R105.reuse, R151, PT ;  /* 0x000000976900720c */ /* 0x040fe40003f84070 */
[C---:B------:R-:W-:Y:S01]  /*4c90*/  ISETP.GT.U32.AND P5, PT, R105.reuse, R153, PT ;  /* 0x000000996900720c */ /* 0x040fe20003fa4070 */
[----:B------:R-:W-:Y:S01]  /*4ca0*/  @!P6 IMAD.MOV R146, RZ, RZ, -R146 ;  /* 0x000000ffff92e224 */ /* 0x000fe200078e0a92 */
[C---:B------:R-:W-:Y:S01]  /*4cb0*/  ISETP.GT.U32.AND P6, PT, R105.reuse, R149, PT ;  /* 0x000000956900720c */ /* 0x040fe20003fc4070 */
[----:B------:R-:W-:Y:S01]  /*4cc0*/  @!P1 IMAD.MOV R147, RZ, RZ, -R147 ;  /* 0x000000ffff939224 */ /* 0x000fe200078e0a93 */
[----:B------:R-:W-:Y:S01]  /*4cd0*/  ISETP.GE.AND P1, PT, R108, RZ, PT ;  /* 0x000000ff6c00720c */ /* 0x000fe20003f26270 */
[----:B------:R-:W-:Y:S01]  /*4ce0*/  @!P3 IMAD.MOV R148, RZ, RZ, -R148 ;  /* 0x000000ffff94b224 */ /* 0x000fe200078e0a94 */
[----:B------:R-:W-:Y:S01]  /*4cf0*/  ISETP.GT.U32.AND P3, PT, R105, R155, PT ;  /* 0x0000009b6900720c */ /* 0x000fe20003f64070 */
[----:B------:R-:W-:Y:S01]  /*4d00*/  IMAD.HI.U32 R109, R104, R156, RZ ;  /* 0x0000009c686d7227 */ /* 0x000fe200078e00ff */
[----:B------:R-:W-:-:S03]  /*4d10*/  LOP3.LUT R108, R0, 0x1d, R107, 0xfe, !PT ;  /* 0x0000001d006c7812 */ /* 0x000fc600078efe6b */
[----:B------:R-:W-:Y:S01]  /*4d20*/  IMAD.MOV R109, RZ, RZ, -R109 ;  /* 0x000000ffff6d7224 */ /* 0x000fe200078e0a6d */
[----:B------:R-:W-:Y:S01]  /*4d30*/  IABS R158, R108 ;  /* 0x0000006c009e7213 */ /* 0x000fe20000000000 */
[--C-:B------:R-:W-:Y:S02]  /*4d40*/  @!P4 IMAD.IADD R151, R151, 0x1, -R105.reuse ;  /* 0x000000019797c824 */ /* 0x100fe400078e0a69 */
[--C-:B------:R-:W-:Y:S02]  /*4d50*/  @!P5 IMAD.IADD R153, R153, 0x1, -R105.reuse ;  /* 0x000000019999d824 */ /* 0x100fe400078e0a69 */
[----:B------:R-:W-:Y:S02]  /*4d60*/  IMAD R156, R105, R109, R156 ;  /* 0x0000006d699c7224 */ /* 0x000fe400078e029c */
[--C-:B------:R-:W-:Y:S02]  /*4d70*/  @!P6 IMAD.IADD R149, R149, 0x1, -R105.reuse ;  /* 0x000000019595e824 */ /* 0x100fe400078e0a69 */
[----:B------:R-:W-:Y:S01]  /*4d80*/  @!P3 IMAD.IADD R155, R155, 0x1, -R105 ;  /* 0x000000019b9bb824 */ /* 0x000fe200078e0a69 */
[C---:B------:R-:W-:Y:S01]  /*4d90*/  ISETP.GT.U32.AND P3, PT, R105.reuse, R153, PT ;  /* 0x000000996900720c */ /* 0x040fe20003f64070 */
[----:B------:R-:W-:Y:S01]  /*4da0*/  @!P1 IMAD.MOV R151, RZ, RZ, -R151 ;  /* 0x000000ffff979224 */ /* 0x000fe200078e0a97 */
[----:B------:R-:W-:Y:S01]  /*4db0*/  ISETP.GT.U32.AND P1, PT, R105, R156, PT ;  /* 0x0000009c6900720c */ /* 0x000fe20003f24070 */
[----:B------:R-:W-:Y:S01]  /*4dc0*/  IMAD.HI.U32 R109, R104, R158, RZ ;  /* 0x0000009e686d7227 */ /* 0x000fe200078e00ff */
[----:B------:R-:W-:-:S03]  /*4dd0*/  ISETP.GE.AND P6, PT, R103, RZ, PT ;  /* 0x000000ff6700720c */ /* 0x000fc60003fc6270 */
[----:B------:R-:W-:Y:S01]  /*4de0*/  @!P0 IMAD.MOV R149, RZ, RZ, -R149 ;  /* 0x000000ffff958224 */ /* 0x000fe200078e0a95 */
[C---:B------:R-:W-:Y:S01]  /*4df0*/  ISETP.GT.U32.AND P0, PT, R105.reuse, R155, PT ;  /* 0x0000009b6900720c */ /* 0x040fe20003f04070 */
[----:B------:R-:W-:Y:S01]  /*4e00*/  IMAD.MOV R109, RZ, RZ, -R109 ;  /* 0x000000ffff6d7224 */ /* 0x000fe200078e0a6d */
[----:B------:R-:W-:Y:S02]  /*4e10*/  ISETP.GE.AND P5, PT, R102, RZ, PT ;  /* 0x000000ff6600720c */ /* 0x000fe40003fa6270 */
[C-C-:B------:R-:W-:Y:S01]  /*4e20*/  LOP3.LUT R102, R0.reuse, 0x1e, R107.reuse, 0xfe, !PT ;  /* 0x0000001e00667812 */ /* 0x140fe200078efe6b */
[----:B------:R-:W-:Y:S01]  /*4e30*/  IMAD R158, R105, R109, R158 ;  /* 0x0000006d699e7224 */ /* 0x000fe200078e029e */
[----:B------:R-:W-:Y:S02]  /*4e40*/  LOP3.LUT R103, R0, 0x1f, R107, 0xfe, !PT ;  /* 0x0000001f00677812 */ /* 0x000fe400078efe6b */
[----:B------:R-:W-:Y:S01]  /*4e50*/  IABS R159, R102 ;  /* 0x00000066009f7213 */ /* 0x000fe20000000000 */
[--C-:B------:R-:W-:Y:S01]  /*4e60*/  @!P3 IMAD.IADD R153, R153, 0x1, -R105.reuse ;  /* 0x000000019999b824 */ /* 0x100fe200078e0a69 */
[----:B------:R-:W-:Y:S01]  /*4e70*/  ISETP.GE.AND P4, PT, R106, RZ, PT ;  /* 0x000000ff6a00720c */ /* 0x000fe20003f86270 */
[----:B------:R-:W-:Y:S01]  /*4e80*/  @!P1 IMAD.IADD R156, R156, 0x1, -R105 ;  /* 0x000000019c9c9824 */ /* 0x000fe200078e0a69 */
[----:B------:R-:W-:Y:S01]  /*4e90*/  IABS R161, R103 ;  /* 0x0000006700a17213 */ /* 0x000fe20000000000 */
[----:B------:R-:W-:Y:S01]  /*4ea0*/  IMAD.HI.U32 R109, R104, R159, RZ ;  /* 0x0000009f686d7227 */ /* 0x000fe200078e00ff */
[----:B------:R-:W-:-:S03]  /*4eb0*/  ISETP.GT.U32.AND P3, PT, R105, R158, PT ;  /* 0x0000009e6900720c */ /* 0x000fc60003f64070 */
[----:B------:R-:W-:Y:S01]  /*4ec0*/  @!P0 IMAD.IADD R155, R155, 0x1, -R105 ;  /* 0x000000019b9b8824 */ /* 0x000fe200078e0a69 */
[----:B------:R-:W-:Y:S01]  /*4ed0*/  ISETP.GE.AND P0, PT, R108, RZ, PT ;  /* 0x000000ff6c00720c */ /* 0x000fe20003f06270 */
[----:B------:R-:W-:Y:S01]  /*4ee0*/  @!P6 IMAD.MOV R153, RZ, RZ, -R153 ;  /* 0x000000ffff99e224 */ /* 0x000fe200078e0a99 */
[----:B------:R-:W-:Y:S01]  /*4ef0*/  ISETP.GT.U32.AND P6, PT, R105, R156, PT ;  /* 0x0000009c6900720c */ /* 0x000fe20003fc4070 */
[----:B------:R-:W-:-:S04]  /*4f00*/  IMAD.HI.U32 R108, R104, R161, RZ ;  /* 0x000000a1686c7227 */ /* 0x000fc800078e00ff */
[----:B------:R-:W-:Y:S01]  /*4f10*/  IMAD.MOV R109, RZ, RZ, -R109 ;  /* 0x000000ffff6d7224 */ /* 0x000fe200078e0a6d */
[----:B------:R-:W-:Y:S01]  /*4f20*/  LOP3.LUT R106, R0, 0x20, R107, 0xfe, !PT ;  /* 0x00000020006a7812 */ /* 0x000fe200078efe6b */
[----:B------:R-:W-:Y:S02]  /*4f30*/  IMAD.MOV R108, RZ, RZ, -R108 ;  /* 0x000000ffff6c7224 */ /* 0x000fe400078e0a6c */
[C---:B------:R-:W-:Y:S01]  /*4f40*/  IMAD R159, R105.reuse, R109, R159 ;  /* 0x0000006d699f7224 */ /* 0x040fe200078e029f */
[----:B------:R-:W-:Y:S01]  /*4f50*/  IABS R163, R106 ;  /* 0x0000006a00a37213 */ /* 0x000fe20000000000 */
[----:B------:R-:W-:Y:S02]  /*4f60*/  @!P3 IMAD.IADD R158, R158, 0x1, -R105 ;  /* 0x000000019e9eb824 */ /* 0x000fe400078e0a69 */
[C---:B------:R-:W-:Y:S02]  /*4f70*/  IMAD R161, R105.reuse, R108, R161 ;  /* 0x0000006c69a17224 */ /* 0x040fe400078e02a1 */
[----:B------:R-:W-:Y:S01]  /*4f80*/  @!P4 IMAD.MOV R155, RZ, RZ, -R155 ;  /* 0x000000ffff9bc224 */ /* 0x000fe200078e0a9b */
[C---:B------:R-:W-:Y:S01]  /*4f90*/  ISETP.GT.U32.AND P4, PT, R105.reuse, R159, PT ;  /* 0x0000009f6900720c */ /* 0x040fe20003f84070 */
[----:B------:R-:W-:Y:S01]  /*4fa0*/  @!P6 IMAD.IADD R156, R156, 0x1, -R105 ;  /* 0x000000019c9ce824 */ /* 0x000fe200078e0a69 */
[----:B------:R-:W-:Y:S01]  /*4fb0*/  ISETP.GE.AND P1, PT, R102, RZ, PT ;  /* 0x000000ff6600720c */ /* 0x000fe20003f26270 */
[----:B------:R-:W-:Y:S01]  /*4fc0*/  IMAD.HI.U32 R102, R104, R163, RZ ;  /* 0x000000a368667227 */ /* 0x000fe200078e00ff */
[----:B------:R-:W-:-:S02]  /*4fd0*/  ISETP.GT.U32.AND P3, PT, R105, R158, PT ;  /* 0x0000009e6900720c */ /* 0x000fc40003f64070 */
[----:B------:R-:W-:Y:S01]  /*4fe0*/  ISETP.GT.U32.AND P6, PT, R105, R161, PT ;  /* 0x000000a16900720c */ /* 0x000fe20003fc4070 */
[----:B------:R-:W-:Y:S01]  /*4ff0*/  IMAD.MOV R102, RZ, RZ, -R102 ;  /* 0x000000ffff667224 */ /* 0x000fe200078e0a66 */
[----:B------:R-:W-:-:S03]  /*5000*/  LOP3.LUT R108, R0, 0x21, R107, 0xfe, !PT ;  /* 0x00000021006c7812 */ /* 0x000fc600078efe6b */
[----:B------:R-:W-:Y:S01]  /*5010*/  IMAD R163, R105, R102, R163 ;  /* 0x0000006669a37224 */ /* 0x000fe200078e02a3 */
[----:B------:R-:W-:Y:S01]  /*5020*/  IABS R165, R108 ;  /* 0x0000006c00a57213 */ /* 0x000fe20000000000 */
[----:B------:R-:W-:Y:S01]  /*5030*/  @!P4 IMAD.IADD R159, R159, 0x1, -R105 ;  /* 0x000000019f9fc824 */ /* 0x000fe200078e0a69 */
[----:B------:R-:W-:-:S03]  /*5040*/  LOP3.LUT R102, R0, 0x22, R107, 0xfe, !PT ;  /* 0x0000002200667812 */ /* 0x000fc600078efe6b */
[--C-:B------:R-:W-:Y:S01]  /*5050*/  @!P3 IMAD.IADD R158, R158, 0x1, -R105.reuse ;  /* 0x000000019e9eb824 */ /* 0x100fe200078e0a69 */
[----:B------:R-:W-:Y:S01]  /*5060*/  ISETP.GT.U32.AND P3, PT, R105, R163, PT ;  /* 0x000000a36900720c */ /* 0x000fe20003f64070 */
[----:B------:R-:W-:Y:S01]  /*5070*/  @!P6 IMAD.IADD R161, R161, 0x1, -R105 ;  /* 0x00000001a1a1e824 */ /* 0x000fe200078e0a69 */
[----:B------:R-:W-:Y:S01]  /*5080*/  ISETP.GT.U32.AND P6, PT, R105, R159, PT ;  /* 0x0000009f6900720c */ /* 0x000fe20003fc4070 */
[----:B------:R-:W-:Y:S01]  /*5090*/  IMAD.HI.U32 R111, R104, R165, RZ ;  /* 0x000000a5686f7227 */ /* 0x000fe200078e00ff */
[----:B------:R-:W-:Y:S02]  /*50a0*/  LOP3.LUT R112, R0, 0x23, R107, 0xfe, !PT ;  /* 0x0000002300707812 */ /* 0x000fe400078efe6b */
[----:B------:R-:W-:Y:S01]  /*50b0*/  IABS R166, R102 ;  /* 0x0000006600a67213 */ /* 0x000fe20000000000 */
[----:B------:R-:W-:Y:S01]  /*50c0*/  IMAD.MOV R111, RZ, RZ, -R111 ;  /* 0x000000ffff6f7224 */ /* 0x000fe200078e0a6f */
[----:B------:R-:W-:Y:S01]  /*50d0*/  IABS R109, R112 ;  /* 0x00000070006d7213 */ /* 0x000fe20000000000 */
[----:B------:R-:W-:Y:S01]  /*50e0*/  @!P5 IMAD.MOV R156, RZ, RZ, -R156 ;  /* 0x000000ffff9cd224 */ /* 0x000fe200078e0a9c */
[----:B------:R-:W-:Y:S01]  /*50f0*/  ISETP.GE.AND P4, PT, R103, RZ, PT ;  /* 0x000000ff6700720c */ /* 0x000fe20003f86270 */
[----:B------:R-:W-:Y:S01]  /*5100*/  IMAD.MOV.U32 R17, RZ, RZ, R118 ;  /* 0x000000ffff117224 */ /* 0x000fe200078e0076 */
[----:B------:R-:W-:Y:S01]  /*5110*/  ISETP.GT.U32.AND P5, PT, R105, R161, PT ;  /* 0x000000a16900720c */ /* 0x000fe20003fa4070 */
[----:B------:R-:W-:Y:S01]  /*5120*/  IMAD.HI.U32 R103, R104, R166, RZ ;  /* 0x000000a668677227 */ /* 0x000fe200078e00ff */
[----:B------:R-:W-:-:S03]  /*5130*/  LOP3.LUT R116, R0, 0x24, R107, 0xfe, !PT ;  /* 0x0000002400747812 */ /* 0x000fc600078efe6b */
[----:B------:R-:W-:Y:S02]  /*5140*/  IMAD R165, R105, R111, R165 ;  /* 0x0000006f69a57224 */ /* 0x000fe400078e02a5 */
[----:B------:R-:W-:Y:S01]  /*5150*/  IMAD.HI.U32 R118, R104, R109, RZ ;  /* 0x0000006d68767227 */ /* 0x000fe200078e00ff */
[----:B------:R-:W-:-:S03]  /*5160*/  IABS R111, R116 ;  /* 0x00000074006f7213 */ /* 0x000fc60000000000 */
[----:B------:R-:W-:Y:S02]  /*5170*/  IMAD.MOV R103, RZ, RZ, -R103 ;  /* 0x000000ffff677224 */ /* 0x000fe400078e0a67 */
[--C-:B------:R-:W-:Y:S02]  /*5180*/  @!P3 IMAD.IADD R163, R163, 0x1, -R105.reuse ;  /* 0x00000001a3a3b824 */ /* 0x100fe400078e0a69 */
[----:B------:R-:W-:Y:S01]  /*5190*/  @!P6 IMAD.IADD R159, R159, 0x1, -R105 ;  /* 0x000000019f9fe824 */ /* 0x000fe200078e0a69 */
[C---:B------:R-:W-:Y:S01]  /*51a0*/  ISETP.GT.U32.AND P6, PT, R105.reuse, R165, PT ;  /* 0x000000a56900720c */ /* 0x040fe20003fc4070 */
[----:B------:R-:W-:Y:S01]  /*51b0*/  IMAD.MOV R118, RZ, RZ, -R118 ;  /* 0x000000ffff767224 */ /* 0x000fe200078e0a76 */
[C---:B------:R-:W-:Y:S01]  /*51c0*/  ISETP.GT.U32.AND P3, PT, R105.reuse, R163, PT ;  /* 0x000000a36900720c */ /* 0x040fe20003f64070 */
[C---:B------:R-:W-:Y:S02]  /*51d0*/  IMAD R166, R105.reuse, R103, R166 ;  /* 0x0000006769a67224 */ /* 0x040fe400078e02a6 */
[----:B------:R-:W-:-:S02]  /*51e0*/  IMAD R109, R105, R118, R109 ;  /* 0x00000076696d7224 */ /* 0x000fc400078e026d */
[----:B------:R-:W-:-:S04]  /*51f0*/  IMAD.HI.U32 R118, R104, R111, RZ ;  /* 0x0000006f68767227 */ /* 0x000fc800078e00ff */
[----:B------:R-:W-:Y:S01]  /*5200*/  @!P5 IMAD.IADD R161, R161, 0x1, -R105 ;  /* 0x00000001a1a1d824 */ /* 0x000fe200078e0a69 */
[----:B------:R-:W-:Y:S01]  /*5210*/  ISETP.GT.U32.AND P5, PT, R105, R166, PT ;  /* 0x000000a66900720c */ /* 0x000fe20003fa4070 */
[----:B------:R-:W-:Y:S01]  /*5220*/  IMAD.MOV R118, RZ, RZ, -R118 ;  /* 0x000000ffff767224 */ /* 0x000fe200078e0a76 */
[----:B------:R-:W-:Y:S01]  /*5230*/  LOP3.LUT R103, R0, 0x25, R107, 0xfe, !PT ;  /* 0x0000002500677812 */ /* 0x000fe200078efe6b */
[----:B------:R-:W-:Y:S02]  /*5240*/  @!P6 IMAD.IADD R165, R165, 0x1, -R105 ;  /* 0x00000001a5a5e824 */ /* 0x000fe400078e0a69 */
[----:B------:R-:W-:Y:S01]  /*5250*/  IMAD R111, R105, R118, R111 ;  /* 0x00000076696f7224 */ /* 0x000fe200078e026f */
[----:B------:R-:W-:Y:S01]  /*5260*/  IABS R114, R103 ;  /* 0x0000006700727213 */ /* 0x000fe20000000000 */
[----:B------:R-:W-:Y:S01]  /*5270*/  @!P3 IMAD.IADD R163, R163, 0x1, -R105 ;  /* 0x00000001a3a3b824 */ /* 0x000fe200078e0a69 */
[----:B------:R-:W-:Y:S01]  /*5280*/  ISETP.GE.AND P3, PT, R106, RZ, PT ;  /* 0x000000ff6a00720c */ /* 0x000fe20003f66270 */
[----:B------:R-:W-:Y:S01]  /*5290*/  @!P0 IMAD.MOV R158, RZ, RZ, -R158 ;  /* 0x000000ffff9e8224 */ /* 0x000fe200078e0a9e */
[C---:B------:R-:W-:Y:S01]  /*52a0*/  ISETP.GT.U32.AND P0, PT, R105.reuse, R165, PT ;  /* 0x000000a56900720c */ /* 0x040fe20003f04070 */
[----:B------:R-:W-:Y:S01]  /*52b0*/  @!P4 IMAD.MOV R161, RZ, RZ, -R161 ;  /* 0x000000ffffa1c224 */ /* 0x000fe200078e0aa1 */
[C---:B------:R-:W-:Y:S01]  /*52c0*/  ISETP.GT.U32.AND P4, PT, R105.reuse, R111, PT ;  /* 0x0000006f6900720c */ /* 0x040fe20003f84070 */
[----:B------:R-:W-:Y:S01]  /*52d0*/  @!P5 IMAD.IADD R166, R166, 0x1, -R105 ;  /* 0x00000001a6a6d824 */ /* 0x000fe200078e0a69 */
[----:B------:R-:W-:Y:S01]  /*52e0*/  ISETP.GE.AND P5, PT, R108, RZ, PT ;  /* 0x000000ff6c00720c */ /* 0x000fe20003fa6270 */
[----:B------:R-:W-:Y:S01]  /*52f0*/  IMAD.HI.U32 R120, R104, R114, RZ ;  /* 0x0000007268787227 */ /* 0x000fe200078e00ff */
[----:B------:R-:W-:-:S02]  /*5300*/  ISETP.GT.U32.AND P6, PT, R105, R109, PT ;  /* 0x0000006d6900720c */ /* 0x000fc40003fc4070 */
[C-C-:B------:R-:W-:Y:S01]  /*5310*/  LOP3.LUT R106, R0.reuse, 0x26, R107.reuse, 0xfe, !PT ;  /* 0x00000026006a7812 */ /* 0x140fe200078efe6b */
[----:B------:R-:W-:Y:S01]  /*5320*/  IMAD.MOV R120, RZ, RZ, -R120 ;  /* 0x000000ffff787224 */ /* 0x000fe200078e0a78 */
[----:B------:R-:W-:Y:S01]  /*5330*/  LOP3.LUT R108, R0, 0x27, R107, 0xfe, !PT ;  /* 0x00000027006c7812 */ /* 0x000fe200078efe6b */
[----:B------:R-:W-:Y:S01]  /*5340*/  @!P1 IMAD.MOV R159, RZ, RZ, -R159 ;  /* 0x000000ffff9f9224 */ /* 0x000fe200078e0a9f */
[----:B------:R-:W-:Y:S02]  /*5350*/  IABS R118, R106 ;  /* 0x0000006a00767213 */ /* 0x000fe40000000000 */
[C---:B------:R-:W-:Y:S01]  /*5360*/  ISETP.GT.U32.AND P1, PT, R105.reuse, R166, PT ;  /* 0x000000a66900720c */ /* 0x040fe20003f24070 */
[----:B------:R-:W-:Y:S01]  /*5370*/  IMAD R114, R105, R120, R114 ;  /* 0x0000007869727224 */ /* 0x000fe200078e0272 */
[----:B------:R-:W-:Y:S01]  /*5380*/  IABS R122, R108 ;  /* 0x0000006c007a7213 */ /* 0x000fe20000000000 */
[----:B------:R-:W-:Y:S01]  /*5390*/  @!P3 IMAD.MOV R163, RZ, RZ, -R163 ;  /* 0x000000ffffa3b224 */ /* 0x000fe200078e0aa3 */
[----:B------:R-:W-:Y:S01]  /*53a0*/  ISETP.GE.AND P3, PT, R102, RZ, PT ;  /* 0x000000ff6600720c */ /* 0x000fe20003f66270 */
[----:B------:R-:W-:-:S02]  /*53b0*/  @!P0 IMAD.IADD R165, R165, 0x1, -R105 ;  /* 0x00000001a5a58824 */ /* 0x000fc400078e0a69 */
[----:B------:R-:W-:Y:S02]  /*53c0*/  @!P4 IMAD.IADD R111, R111, 0x1, -R105 ;  /* 0x000000016f6fc824 */ /* 0x000fe400078e0a69 */
[----:B------:R-:W-:Y:S01]  /*53d0*/  IMAD.HI.U32 R120, R104, R118, RZ ;  /* 0x0000007668787227 */ /* 0x000fe200078e00ff */
[----:B------:R-:W-:-:S03]  /*53e0*/  ISETP.GT.U32.AND P0, PT, R105, R114, PT ;  /* 0x000000726900720c */ /* 0x000fc60003f04070 */
[----:B------:R-:W-:Y:S01]  /*53f0*/  @!P5 IMAD.MOV R165, RZ, RZ, -R165 ;  /* 0x000000ffffa5d224 */ /* 0x000fe200078e0aa5 */
[----:B------:R-:W-:Y:S01]  /*5400*/  ISETP.GT.U32.AND P5, PT, R105, R111, PT ;  /* 0x0000006f6900720c */ /* 0x000fe20003fa4070 */
[----:B------:R-:W-:Y:S02]  /*5410*/  @!P6 IMAD.IADD R109, R109, 0x1, -R105 ;  /* 0x000000016d6de824 */ /* 0x000fe400078e0a69 */
[----:B------:R-:W-:-:S04]  /*5420*/  IMAD.HI.U32 R102, R104, R122, RZ ;  /* 0x0000007a68667227 */ /* 0x000fc800078e00ff */
[----:B------:R-:W-:Y:S01]  /*5430*/  IMAD.MOV R120, RZ, RZ, -R120 ;  /* 0x000000ffff787224 */ /* 0x000fe200078e0a78 */
[C---:B------:R-:W-:Y:S01]  /*5440*/  ISETP.GT.U32.AND P6, PT, R105.reuse, R109, PT ;  /* 0x0000006d6900720c */ /* 0x040fe20003fc4070 */
[--C-:B------:R-:W-:Y:S02]  /*5450*/  @!P1 IMAD.IADD R166, R166, 0x1, -R105.reuse ;  /* 0x00000001a6a69824 */ /* 0x100fe400078e0a69 */
[----:B------:R-:W-:Y:S02]  /*5460*/  IMAD.MOV R102, RZ, RZ, -R102 ;  /* 0x000000ffff667224 */ /* 0x000fe400078e0a66 */
[C---:B------:R-:W-:Y:S01]  /*5470*/  IMAD R118, R105.reuse, R120, R118 ;  /* 0x0000007869767224 */ /* 0x040fe200078e0276 */
[----:B------:R-:W-:Y:S01]  /*5480*/  ISETP.GE.AND P1, PT, R112, RZ, PT ;  /* 0x000000ff7000720c */ /* 0x000fe20003f26270 */
[C---:B------:R-:W-:Y:S02]  /*5490*/  IMAD R122, R105.reuse, R102, R122 ;  /* 0x00000066697a7224 */ /* 0x040fe400078e027a */
[----:B------:R-:W-:Y:S01]  /*54a0*/  @!P3 IMAD.MOV R166, RZ, RZ, -R166 ;  /* 0x000000ffffa6b224 */ /* 0x000fe200078e0aa6 */
[----:B------:R-:W-:Y:S01]  /*54b0*/  ISETP.GT.U32.AND P3, PT, R105, R118, PT ;  /* 0x000000766900720c */ /* 0x000fe20003f64070 */
[--C-:B------:R-:W-:Y:S01]  /*54c0*/  @!P0 IMAD.IADD R114, R114, 0x1, -R105.reuse ;  /* 0x0000000172728824 */ /* 0x100fe200078e0a69 */
[----:B------:R-:W-:Y:S01]  /*54d0*/  ISETP.GE.AND P4, PT, R103, RZ, PT ;  /* 0x000000ff6700720c */ /* 0x000fe20003f86270 */
[----:B------:R-:W-:Y:S01]  /*54e0*/  @!P5 IMAD.IADD R111, R111, 0x1, -R105 ;  /* 0x000000016f6fd824 */ /* 0x000fe200078e0a69 */
[----:B------:R-:W-:-:S02]  /*54f0*/  LOP3.LUT R103, R0, 0x28, R107, 0xfe, !PT ;  /* 0x0000002800677812 */ /* 0x000fc400078efe6b */
[----:B------:R-:W-:Y:S01]  /*5500*/  ISETP.GT.U32.AND P5, PT, R105, R122, PT ;  /* 0x0000007a6900720c */ /* 0x000fe20003fa4070 */
[----:B------:R-:W-:Y:S01]  /*5510*/  @!P6 IMAD.IADD R109, R109, 0x1, -R105 ;  /* 0x000000016d6de824 */ /* 0x000fe200078e0a69 */
[----:B------:R-:W-:Y:S02]  /*5520*/  IABS R124, R103 ;  /* 0x00000067007c7213 */ /* 0x000fe40000000000 */
[----:B------:R-:W-:Y:S01]  /*5530*/  ISETP.GT.U32.AND P0, PT, R105, R114, PT ;  /* 0x000000726900720c */ /* 0x000fe20003f04070 */
[----:B------:R-:W-:Y:S01]  /*5540*/  @!P1 IMAD.MOV R109, RZ, RZ, -R109 ;  /* 0x000000ffff6d9224 */ /* 0x000fe200078e0a6d */
[----:B------:R-:W-:Y:S01]  /*5550*/  ISETP.GE.AND P1, PT, R106, RZ, PT ;  /* 0x000000ff6a00720c */ /* 0x000fe20003f26270 */
[----:B------:R-:W-:Y:S01]  /*5560*/  IMAD.HI.U32 R112, R104, R124, RZ ;  /* 0x0000007c68707227 */ /* 0x000fe200078e00ff */
[----:B------:R-:W-:-:S03]  /*5570*/  LOP3.LUT R106, R0, 0x2a, R107, 0xfe, !PT ;  /* 0x0000002a006a7812 */ /* 0x000fc600078efe6b */
[--C-:B------:R-:W-:Y:S01]  /*5580*/  @!P3 IMAD.IADD R118, R118, 0x1, -R105.reuse ;  /* 0x000000017676b824 */ /* 0x100fe200078e0a69 */
[----:B------:R-:W-:Y:S01]  /*5590*/  IABS R128, R106 ;  /* 0x0000006a00807213 */ /* 0x000fe20000000000 */
[----:B------:R-:W-:Y:S02]  /*55a0*/  IMAD.MOV R112, RZ, RZ, -R112 ;  /* 0x000000ffff707224 */ /* 0x000fe400078e0a70 */
[--C-:B------:R-:W-:Y:S01]  /*55b0*/  @!P5 IMAD.IADD R122, R122, 0x1, -R105.reuse ;  /* 0x000000017a7ad824 */ /* 0x100fe200078e0a69 */
[C---:B------:R-:W-:Y:S01]  /*55c0*/  ISETP.GT.U32.AND P5, PT, R105.reuse, R118, PT ;  /* 0x000000766900720c */ /* 0x040fe20003fa4070 */
[----:B------:R-:W-:Y:S01]  /*55d0*/  IMAD R124, R105, R112, R124 ;  /* 0x00000070697c7224 */ /* 0x000fe200078e027c */
[----:B------:R-:W-:Y:S01]  /*55e0*/  ISETP.GE.AND P6, PT, R116, RZ, PT ;  /* 0x000000ff7400720c */ /* 0x000fe20003fc6270 */
[----:B------:R-:W-:Y:S01]  /*55f0*/  @!P0 IMAD.IADD R114, R114, 0x1, -R105 ;  /* 0x0000000172728824 */ /* 0x000fe200078e0a69 */
[----:B------:R-:W-:Y:S02]  /*5600*/  LOP3.LUT R102, R0, 0x29, R107, 0xfe, !PT ;  /* 0x0000002900667812 */ /* 0x000fe400078efe6b */
[----:B------:R-:W-:Y:S01]  /*5610*/  ISETP.GE.AND P0, PT, R108, RZ, PT ;  /* 0x000000ff6c00720c */ /* 0x000fe20003f06270 */
[----:B------:R-:W-:Y:S01]  /*5620*/  IMAD.HI.U32 R108, R104, R128, RZ ;  /* 0x00000080686c7227 */ /* 0x000fe200078e00ff */
[----:B------:R-:W-:-:S02]  /*5630*/  IABS R126, R102 ;  /* 0x00000066007e7213 */ /* 0x000fc40000000000 */
[----:B------:R-:W-:Y:S01]  /*5640*/  ISETP.GT.U32.AND P3, PT, R105, R124, PT ;  /* 0x0000007c6900720c */ /* 0x000fe20003f64070 */
[----:B------:R-:W-:Y:S02]  /*5650*/  IMAD.MOV R108, RZ, RZ, -R108 ;  /* 0x000000ffff6c7224 */ /* 0x000fe400078e0a6c */
[----:B------:R-:W-:-:S04]  /*5660*/  IMAD.HI.U32 R112, R104, R126, RZ ;  /* 0x0000007e68707227 */ /* 0x000fc800078e00ff */
[----:B------:R-:W-:Y:S02]  /*5670*/  @!P5 IMAD.IADD R118, R118, 0x1, -R105 ;  /* 0x000000017676d824 */ /* 0x000fe400078e0a69 */
[C---:B------:R-:W-:Y:S02]  /*5680*/  IMAD R128, R105.reuse, R108, R128 ;  /* 0x0000006c69807224 */ /* 0x040fe400078e0280 */
[----:B------:R-:W-:Y:S01]  /*5690*/  @!P6 IMAD.MOV R111, RZ, RZ, -R111 ;  /* 0x000000ffff6fe224 */ /* 0x000fe200078e0a6f */
[C---:B------:R-:W-:Y:S01]  /*56a0*/  ISETP.GT.U32.AND P6, PT, R105.reuse, R122, PT ;  /* 0x0000007a6900720c */ /* 0x040fe20003fc4070 */
[----:B------:R-:W-:Y:S02]  /*56b0*/  IMAD.MOV R112, RZ, RZ, -R112 ;  /* 0x000000ffff707224 */ /* 0x000fe400078e0a70 */
[----:B------:R-:W-:Y:S01]  /*56c0*/  @!P1 IMAD.MOV R118, RZ, RZ, -R118 ;  /* 0x000000ffff769224 */ /* 0x000fe200078e0a76 */
[C---:B------:R-:W-:Y:S01]  /*56d0*/  ISETP.GT.U32.AND P1, PT, R105.reuse, R128, PT ;  /* 0x000000806900720c */ /* 0x040fe20003f24070 */
[----:B------:R-:W-:-:S02]  /*56e0*/  IMAD R126, R105, R112, R126 ;  /* 0x00000070697e7224 */ /* 0x000fc400078e027e */
[----:B------:R-:W-:-:S03]  /*56f0*/  @!P3 IMAD.IADD R124, R124, 0x1, -R105 ;  /* 0x000000017c7cb824 */ /* 0x000fc600078e0a69 */
[C---:B------:R-:W-:Y:S02]  /*5700*/  ISETP.GT.U32.AND P5, PT, R105.reuse, R126, PT ;  /* 0x0000007e6900720c */ /* 0x040fe40003fa4070 */
[----:B------:R-:W-:Y:S01]  /*5710*/  ISETP.GT.U32.AND P3, PT, R105, R124, PT ;  /* 0x0000007c6900720c */ /* 0x000fe20003f64070 */
[----:B------:R-:W-:Y:S01]  /*5720*/  @!P6 IMAD.IADD R122, R122, 0x1, -R105 ;  /* 0x000000017a7ae824 */ /* 0x000fe200078e0a69 */
[----:B------:R-:W-:Y:S02]  /*5730*/  ISETP.GE.AND P6, PT, R102, RZ, PT ;  /* 0x000000ff6600720c */ /* 0x000fe40003fc6270 */
[----:B------:R-:W-:Y:S01]  /*5740*/  LOP3.LUT R102, R0, 0x2c, R107, 0xfe, !PT ;  /* 0x0000002c00667812 */ /* 0x000fe200078efe6b */
[----:B------:R-:W-:Y:S02]  /*5750*/  @!P1 IMAD.IADD R128, R128, 0x1, -R105 ;  /* 0x0000000180809824 */ /* 0x000fe400078e0a69 */
[----:B------:R-:W-:Y:S01]  /*5760*/  @!P4 IMAD.MOV R114, RZ, RZ, -R114 ;  /* 0x000000ffff72c224 */ /* 0x000fe200078e0a72 */
[----:B------:R-:W-:Y:S01]  /*5770*/  ISETP.GE.AND P4, PT, R103, RZ, PT ;  /* 0x000000ff6700720c */ /* 0x000fe20003f86270 */
[----:B------:R-:W-:Y:S01]  /*5780*/  @!P0 IMAD.MOV R122, RZ, RZ, -R122 ;  /* 0x000000ffff7a8224 */ /* 0x000fe200078e0a7a */
[----:B------:R-:W-:-:S02]  /*5790*/  LOP3.LUT R103, R0, 0x2b, R107, 0xfe, !PT ;  /* 0x0000002b00677812 */ /* 0x000fc400078efe6b */
[----:B------:R-:W-:Y:S02]  /*57a0*/  IABS R134, R102 ;  /* 0x0000006600867213 */ /* 0x000fe40000000000 */
[----:B------:R-:W-:Y:S01]  /*57b0*/  ISETP.GT.U32.AND P0, PT, R105, R128, PT ;  /* 0x000000806900720c */ /* 0x000fe20003f04070 */
[--C-:B------:R-:W-:Y:S01]  /*57c0*/  @!P3 IMAD.IADD R124, R124, 0x1, -R105.reuse ;  /* 0x000000017c7cb824 */ /* 0x100fe200078e0a69 */
[----:B------:R-:W-:Y:S01]  /*57d0*/  IABS R132, R103 ;  /* 0x0000006700847213 */ /* 0x000fe20000000000 */
[----:B------:R-:W-:Y:S01]  /*57e0*/  @!P5 IMAD.IADD R126, R126, 0x1, -R105 ;  /* 0x000000017e7ed824 */ /* 0x000fe200078e0a69 */
[----:B------:R-:W-:Y:S02]  /*57f0*/  ISETP.GE.AND P3, PT, R106, RZ, PT ;  /* 0x000000ff6a00720c */ /* 0x000fe40003f66270 */
[----:B------:R-:W-:Y:S01]  /*5800*/  ISETP.GE.AND P5, PT, R103, RZ, PT ;  /* 0x000000ff6700720c */ /* 0x000fe20003fa6270 */
[----:B------:R-:W-:-:S04]  /*5810*/  IMAD.HI.U32 R103, R104, R134, RZ ;  /* 0x0000008668677227 */ /* 0x000fc800078e00ff */
[----:B------:R-:W-:Y:S02]  /*5820*/  IMAD.MOV R103, RZ, RZ, -R103 ;  /* 0x000000ffff677224 */ /* 0x000fe400078e0a67 */
[----:B------:R-:W-:-:S04]  /*5830*/  IMAD.HI.U32 R106, R104, R132, RZ ;  /* 0x00000084686a7227 */ /* 0x000fc800078e00ff */
[C---:B------:R-:W-:Y:S02]  /*5840*/  IMAD R134, R105.reuse, R103, R134 ;  /* 0x0000006769867224 */ /* 0x040fe400078e0286 */
[----:B------:R-:W-:Y:S01]  /*5850*/  @!P0 IMAD.IADD R128, R128, 0x1, -R105 ;  /* 0x0000000180808824 */ /* 0x000fe200078e0a69 */
[C---:B------:R-:W-:Y:S01]  /*5860*/  ISETP.GT.U32.AND P1, PT, R105.reuse, R126, PT ;  /* 0x0000007e6900720c */ /* 0x040fe20003f24070 */
[----:B------:R-:W-:Y:S02]  /*5870*/  IMAD.MOV R106, RZ, RZ, -R106 ;  /* 0x000000ffff6a7224 */ /* 0x000fe400078e0a6a */
[----:B------:R-:W-:Y:S01]  /*5880*/  @!P3 IMAD.MOV R128, RZ, RZ, -R128 ;  /* 0x000000ffff80b224 */ /* 0x000fe200078e0a80 */
[C---:B------:R-:W-:Y:S01]  /*5890*/  ISETP.GT.U32.AND P3, PT, R105.reuse, R134, PT ;  /* 0x000000866900720c */ /* 0x040fe20003f64070 */
[----:B------:R-:W-:Y:S02]  /*58a0*/  IMAD R132, R105, R106, R132 ;  /* 0x0000006a69847224 */ /* 0x000fe400078e0284 */
[----:B------:R-:W-:Y:S01]  /*58b0*/  @!P4 IMAD.MOV R124, RZ, RZ, -R124 ;  /* 0x000000ffff7cc224 */ /* 0x000fe200078e0a7c */
[----:B------:R-:W-:-:S02]  /*58c0*/  ISETP.GE.AND P4, PT, R102, RZ, PT ;  /* 0x000000ff6600720c */ /* 0x000fc40003f86270 */
[----:B------:R-:W-:Y:S02]  /*58d0*/  ISETP.GT.U32.AND P0, PT, R105, R132, PT ;  /* 0x000000846900720c */ /* 0x000fe40003f04070 */
[----:B------:R-:W-:Y:S01]  /*58e0*/  LOP3.LUT R102, R0, 0x2d, R107, 0xfe, !PT ;  /* 0x0000002d00667812 */ /* 0x000fe200078efe6b */
[----:B------:R-:W-:-:S03]  /*58f0*/  @!P1 IMAD.IADD R126, R126, 0x1, -R105 ;  /* 0x000000017e7e9824 */ /* 0x000fc600078e0a69 */
[----:B------:R-:W-:Y:S01]  /*5900*/  ISETP.GE.AND P1, PT, R102, RZ, PT ;  /* 0x000000ff6600720c */ /* 0x000fe20003f26270 */
[----:B------:R-:W-:Y:S01]  /*5910*/  @!P3 IMAD.IADD R134, R134, 0x1, -R105 ;  /* 0x000000018686b824 */ /* 0x000fe200078e0a69 */
[----:B------:R-:W-:Y:S02]  /*5920*/  IABS R136, R102 ;  /* 0x0000006600887213 */ /* 0x000fe40000000000 */
[----:B------:R-:W-:Y:S02]  /*5930*/  LOP3.LUT R102, R0, 0x2e, R107, 0xfe, !PT ;  /* 0x0000002e00667812 */ /* 0x000fe400078efe6b */
[----:B------:R-:W-:Y:S02]  /*5940*/  ISETP.GT.U32.AND P3, PT, R105, R134, PT ;  /* 0x000000866900720c */ /* 0x000fe40003f64070 */
[----:B------:R-:W-:Y:S01]  /*5950*/  IABS R141, R102 ;  /* 0x00000066008d7213 */ /* 0x000fe20000000000 */
[----:B------:R-:W-:Y:S01]  /*5960*/  @!P6 IMAD.MOV R126, RZ, RZ, -R126 ;  /* 0x000000ffff7ee224 */ /* 0x000fe200078e0a7e */
[----:B------:R-:W-:Y:S01]  /*5970*/  ISETP.GE.AND P6, PT, R102, RZ, PT ;  /* 0x000000ff6600720c */ /* 0x000fe20003fc6270 */
[----:B------:R-:W-:-:S02]  /*5980*/  @!P0 IMAD.IADD R132, R132, 0x1, -R105 ;  /* 0x0000000184848824 */ /* 0x000fc400078e0a69 */
[----:B------:R-:W-:-:S03]  /*5990*/  IMAD.HI.U32 R102, R104, R141, RZ ;  /* 0x0000008d68667227 */ /* 0x000fc600078e00ff */
[----:B------:R-:W-:Y:S01]  /*59a0*/  ISETP.GT.U32.AND P0, PT, R105, R132, PT ;  /* 0x000000846900720c */ /* 0x000fe20003f04070 */
[----:B------:R-:W-:Y:S02]  /*59b0*/  IMAD.MOV R102, RZ, RZ, -R102 ;  /* 0x000000ffff667224 */ /* 0x000fe400078e0a66 */
[----:B------:R-:W-:-:S04]  /*59c0*/  IMAD.HI.U32 R103, R104, R136, RZ ;  /* 0x0000008868677227 */ /* 0x000fc800078e00ff */
[C---:B------:R-:W-:Y:S02]  /*59d0*/  IMAD R141, R105.reuse, R102, R141 ;  /* 0x00000066698d7224 */ /* 0x040fe400078e028d */
[----:B------:R-:W-:Y:S02]  /*59e0*/  @!P3 IMAD.IADD R134, R134, 0x1, -R105 ;  /* 0x000000018686b824 */ /* 0x000fe400078e0a69 */
[----:B------:R-:W-:Y:S02]  /*59f0*/  IMAD.MOV R103, RZ, RZ, -R103 ;  /* 0x000000ffff677224 */ /* 0x000fe400078e0a67 */
[----:B------:R-:W-:Y:S01]  /*5a00*/  @!P4 IMAD.MOV R134, RZ, RZ, -R134 ;  /* 0x000000ffff86c224 */ /* 0x000fe200078e0a86 */
[C---:B------:R-:W-:Y:S01]  /*5a10*/  ISETP.GT.U32.AND P4, PT, R105.reuse, R141, PT ;  /* 0x0000008d6900720c */ /* 0x040fe20003f84070 */
[----:B------:R-:W-:Y:S01]  /*5a20*/  IMAD R136, R105, R103, R136 ;  /* 0x0000006769887224 */ /* 0x000fe200078e0288 */
[----:B------:R-:W-:Y:S01]  /*5a30*/  LOP3.LUT R143, R0, 0x2f, R107, 0xfe, !PT ;  /* 0x0000002f008f7812 */ /* 0x000fe200078efe6b */
[----:B------:R-:W-:-:S03]  /*5a40*/  @!P0 IMAD.IADD R132, R132, 0x1, -R105 ;  /* 0x0000000184848824 */ /* 0x000fc600078e0a69 */
[----:B------:R-:W-:Y:S01]  /*5a50*/  ISETP.GE.AND P0, PT, R143, RZ, PT ;  /* 0x000000ff8f00720c */ /* 0x000fe20003f06270 */
[----:B------:R-:W-:Y:S01]  /*5a60*/  @!P5 IMAD.MOV R132, RZ, RZ, -R132 ;  /* 0x000000ffff84d224 */ /* 0x000fe200078e0a84 */
[----:B------:R-:W-:Y:S02]  /*5a70*/  ISETP.GT.U32.AND P5, PT, R105, R136, PT ;  /* 0x000000886900720c */ /* 0x000fe40003fa4070 */
[----:B------:R-:W-:Y:S02]  /*5a80*/  IABS R143, R143 ;  /* 0x0000008f008f7213 */ /* 0x000fe40000000000 */
[----:B------:R-:W-:Y:S01]  /*5a90*/  LOP3.LUT R145, R0, 0x30, R107, 0xfe, !PT ;  /* 0x0000003000917812 */ /* 0x000fe200078efe6b */
[----:B------:R-:W-:Y:S02]  /*5aa0*/  @!P4 IMAD.IADD R141, R141, 0x1, -R105 ;  /* 0x000000018d8dc824 */ /* 0x000fe400078e0a69 */
[----:B------:R-:W-:Y:S01]  /*5ab0*/  IMAD.HI.U32 R102, R104, R143, RZ ;  /* 0x0000008f68667227 */ /* 0x000fe200078e00ff */
[----:B------:R-:W-:-:S02]  /*5ac0*/  ISETP.GE.AND P3, PT, R145, RZ, PT ;  /* 0x000000ff9100720c */ /* 0x000fc40003f66270 */
[----:B------:R-:W-:Y:S01]  /*5ad0*/  IABS R145, R145 ;  /* 0x0000009100917213 */ /* 0x000fe20000000000 */
[----:B------:R-:W-:Y:S01]  /*5ae0*/  IMAD.MOV R102, RZ, RZ, -R102 ;  /* 0x000000ffff667224 */ /* 0x000fe200078e0a66 */
[C---:B------:R-:W-:Y:S01]  /*5af0*/  ISETP.GT.U32.AND P4, PT, R105.reuse, R141, PT ;  /* 0x0000008d6900720c */ /* 0x040fe20003f84070 */
[----:B------:R-:W-:Y:S02]  /*5b00*/  @!P5 IMAD.IADD R136, R136, 0x1, -R105 ;  /* 0x000000018888d824 */ /* 0x000fe400078e0a69 */
[C---:B------:R-:W-:Y:S02]  /*5b10*/  IMAD R143, R105.reuse, R102, R143 ;  /* 0x00000066698f7224 */ /* 0x040fe400078e028f */
[----:B------:R-:W-:Y:S01]  /*5b20*/  IMAD.HI.U32 R102, R104, R145, RZ ;  /* 0x0000009168667227 */ /* 0x000fe200078e00ff */
[----:B------:R-:W-:-:S03]  /*5b30*/  ISETP.GT.U32.AND P5, PT, R105, R136, PT ;  /* 0x000000886900720c */ /* 0x000fc60003fa4070 */
[----:B------:R-:W-:-:S04]  /*5b40*/  IMAD.MOV R102, RZ, RZ, -R102 ;  /* 0x000000ffff667224 */ /* 0x000fc800078e0a66 */
[----:B------:R-:W-:Y:S02]  /*5b50*/  IMAD R145, R105, R102, R145 ;  /* 0x0000006669917224 */ /* 0x000fe400078e0291 */
[----:B------:R-:W-:-:S04]  /*5b60*/  @!P4 IMAD.IADD R141, R141, 0x1, -R105 ;  /* 0x000000018d8dc824 */ /* 0x000fc800078e0a69 */
[----:B------:R-:W-:Y:S01]  /*5b70*/  @!P6 IMAD.MOV R141, RZ, RZ, -R141 ;  /* 0x000000ffff8de224 */ /* 0x000fe200078e0a8d */
[----:B------:R-:W-:Y:S01]  /*5b80*/  ISETP.GT.U32.AND P6, PT, R105, R145, PT ;  /* 0x000000916900720c */ /* 0x000fe20003fc4070 */
[----:B------:R-:W-:Y:S01]  /*5b90*/  @!P5 IMAD.IADD R136, R136, 0x1, -R105 ;  /* 0x000000018888d824 */ /* 0x000fe200078e0a69 */
[----:B------:R-:W-:-:S03]  /*5ba0*/  LOP3.LUT R150, R0, 0x31, R107, 0xfe, !PT ;  /* 0x0000003100967812 */ /* 0x000fc600078efe6b */
[----:B------:R-:W-:Y:S01]  /*5bb0*/  @!P1 IMAD.MOV R136, RZ, RZ, -R136 ;  /* 0x000000ffff889224 */ /* 0x000fe200078e0a88 */
[----:B------:R-:W-:Y:S02]  /*5bc0*/  ISETP.GE.AND P5, PT, R150, RZ, PT ;  /* 0x000000ff9600720c */ /* 0x000fe40003fa6270 */
        /* <DEDUP_REMOVED lines=8> */
[----:B------:R-:W-:Y:S01]  /*5c50*/  ISETP.GT.U32.AND P6, PT, R105, R145, PT ;  /* 0x000000916900720c */ /* 0x000fe20003fc4070 */
[----:B------:R-:W-:Y:S02]  /*5c60*/  @!P1 IMAD.IADD R143, R143, 0x1, -R105 ;  /* 0x000000018f8f9824 */ /* 0x000fe400078e0a69 */
[C---:B------:R-:W-:Y:S02]  /*5c70*/  IMAD R150, R105.reuse, R102, R150 ;  /* 0x0000006669967224 */ /* 0x040fe400078e0296 */
[----:B------:R-:W-:Y:S01]  /*5c80*/  IMAD.HI.U32 R102, R104, R152, RZ ;  /* 0x0000009868667227 */ /* 0x000fe200078e00ff */
[----:B------:R-:W-:-:S03]  /*5c90*/  ISETP.GT.U32.AND P1, PT, R105, R143, PT ;  /* 0x0000008f6900720c */ /* 0x000fc60003f24070 */
[----:B------:R-:W-:-:S04]  /*5ca0*/  IMAD.MOV R102, RZ, RZ, -R102 ;  /* 0x000000ffff667224 */ /* 0x000fc800078e0a66 */
[----:B------:R-:W-:Y:S02]  /*5cb0*/  IMAD R152, R105, R102, R152 ;  /* 0x0000006669987224 */ /* 0x000fe400078e0298 */
[----:B------:R-:W-:Y:S01]  /*5cc0*/  @!P6 IMAD.IADD R145, R145, 0x1, -R105 ;  /* 0x000000019191e824 */ /* 0x000fe200078e0a69 */
[----:B------:R-:W-:-:S03]  /*5cd0*/  LOP3.LUT R154, R0, 0x33, R107, 0xfe, !PT ;  /* 0x00000033009a7812 */ /* 0x000fc600078efe6b */
[----:B------:R-:W-:Y:S01]  /*5ce0*/  @!P3 IMAD.MOV R145, RZ, RZ, -R145 ;  /* 0x000000ffff91b224 */ /* 0x000fe200078e0a91 */
[----:B------:R-:W-:Y:S01]  /*5cf0*/  ISETP.GT.U32.AND P3, PT, R105, R152, PT ;  /* 0x000000986900720c */ /* 0x000fe20003f64070 */
[----:B------:R-:W-:Y:S01]  /*5d00*/  @!P1 IMAD.IADD R143, R143, 0x1, -R105 ;  /* 0x000000018f8f9824 */ /* 0x000fe200078e0a69 */
[----:B------:R-:W-:Y:S02]  /*5d10*/  ISETP.GE.AND P1, PT, R154, RZ, PT ;  /* 0x000000ff9a00720c */ /* 0x000fe40003f26270 */
[----:B------:R-:W-:Y:S02]  /*5d20*/  IABS R154, R154 ;  /* 0x0000009a009a7213 */ /* 0x000fe40000000000 */
[----:B------:R-:W-:-:S04]  /*5d30*/  LOP3.LUT R102, R0, 0x34, R107, 0xfe, !PT ;  /* 0x0000003400667812 */ /* 0x000fc800078efe6b */
[----:B------:R-:W-:Y:S02]  /*5d40*/  ISETP.GE.AND P6, PT, R102, RZ, PT ;  /* 0x000000ff6600720c */ /* 0x000fe40003fc6270 */
[----:B------:R-:W-:Y:S01]  /*5d50*/  IABS R160, R102 ;  /* 0x0000006600a07213 */ /* 0x000fe20000000000 */
[----:B------:R-:W-:-:S04]  /*5d60*/  IMAD.HI.U32 R102, R104, R154, RZ ;  /* 0x0000009a68667227 */ /* 0x000fc800078e00ff */
[----:B------:R-:W-:Y:S02]  /*5d70*/  @!P3 IMAD.IADD R152, R152, 0x1, -R105 ;  /* 0x000000019898b824 */ /* 0x000fe400078e0a69 */
[----:B------:R-:W-:-:S03]  /*5d80*/  IMAD.MOV R102, RZ, RZ, -R102 ;  /* 0x000000ffff667224 */ /* 0x000fc600078e0a66 */
[C---:B------:R-:W-:Y:S01]  /*5d90*/  ISETP.GT.U32.AND P3, PT, R105.reuse, R152, PT ;  /* 0x000000986900720c */ /* 0x040fe20003f64070 */
[----:B------:R-:W-:Y:S02]  /*5da0*/  IMAD R154, R105, R102, R154 ;  /* 0x00000066699a7224 */ /* 0x000fe400078e029a */
[----:B------:R-:W-:-:S04]  /*5db0*/  IMAD.HI.U32 R102, R104, R160, RZ ;  /* 0x000000a068667227 */ /* 0x000fc800078e00ff */
[----:B------:R-:W-:Y:S02]  /*5dc0*/  IMAD.MOV R102, RZ, RZ, -R102 ;  /* 0x000000ffff667224 */ /* 0x000fe400078e0a66 */
[----:B------:R-:W-:Y:S01]  /*5dd0*/  @!P0 IMAD.MOV R143, RZ, RZ, -R143 ;  /* 0x000000ffff8f8224 */ /* 0x000fe200078e0a8f */
[C---:B------:R-:W-:Y:S01]  /*5de0*/  ISETP.GT.U32.AND P0, PT, R105.reuse, R150, PT ;  /* 0x000000966900720c */ /* 0x040fe20003f04070 */
[----:B------:R-:W-:Y:S02]  /*5df0*/  IMAD R160, R105, R102, R160 ;  /* 0x0000006669a07224 */ /* 0x000fe400078e02a0 */
[----:B------:R-:W-:-:S03]  /*5e00*/  @!P3 IMAD.IADD R152, R152, 0x1, -R105 ;  /* 0x000000019898b824 */ /* 0x000fc600078e0a69 */
[----:B------:R-:W-:Y:S02]  /*5e10*/  ISETP.GT.U32.AND P3, PT, R105, R160, PT ;  /* 0x000000a06900720c */ /* 0x000fe40003f64070 */
[----:B------:R-:W-:-:S05]  /*5e20*/  LOP3.LUT R102, R0, 0x35, R107, 0xfe, !PT ;  /* 0x0000003500667812 */ /* 0x000fca00078efe6b */
[----:B------:R-:W-:Y:S01]  /*5e30*/  @!P0 IMAD.IADD R150, R150, 0x1, -R105 ;  /* 0x0000000196968824 */ /* 0x000fe200078e0a69 */
[----:B------:R-:W-:-:S04]  /*5e40*/  IABS R162, R102 ;  /* 0x0000006600a27213 */ /* 0x000fc80000000000 */
[C---:B------:R-:W-:Y:S01]  /*5e50*/  ISETP.GT.U32.AND P0, PT, R105.reuse, R150, PT ;  /* 0x000000966900720c */ /* 0x040fe20003f04070 */
[----:B------:R-:W-:Y:S02]  /*5e60*/  @!P3 IMAD.IADD R160, R160, 0x1, -R105 ;  /* 0x00000001a0a0b824 */ /* 0x000fe400078e0a69 */
[----:B------:R-:W-:Y:S02]  /*5e70*/  @!P4 IMAD.MOV R152, RZ, RZ, -R152 ;  /* 0x000000ffff98c224 */ /* 0x000fe400078e0a98 */
[----:B------:R-:W-:Y:S01]  /*5e80*/  IMAD.HI.U32 R103, R104, R162, RZ ;  /* 0x000000a268677227 */ /* 0x000fe200078e00ff */
[----:B------:R-:W-:-:S03]  /*5e90*/  ISETP.GT.U32.AND P4, PT, R105, R160, PT ;  /* 0x000000a06900720c */ /* 0x000fc60003f84070 */
[----:B------:R-:W-:-:S04]  /*5ea0*/  IMAD.MOV R103, RZ, RZ, -R103 ;  /* 0x000000ffff677224 */ /* 0x000fc800078e0a67 */
[----:B------:R-:W-:Y:S01]  /*5eb0*/  @!P0 IMAD.IADD R150, R150, 0x1, -R105 ;  /* 0x0000000196968824 */ /* 0x000fe200078e0a69 */
[C---:B------:R-:W-:Y:S01]  /*5ec0*/  ISETP.GT.U32.AND P0, PT, R105.reuse, R154, PT ;  /* 0x0000009a6900720c */ /* 0x040fe20003f04070 */
[----:B------:R-:W-:-:S04]  /*5ed0*/  IMAD R162, R105, R103, R162 ;  /* 0x0000006769a27224 */ /* 0x000fc800078e02a2 */
[----:B------:R-:W-:Y:S01]  /*5ee0*/  @!P4 IMAD.IADD R160, R160, 0x1, -R105 ;  /* 0x00000001a0a0c824 */ /* 0x000fe200078e0a69 */
[----:B------:R-:W-:Y:S01]  /*5ef0*/  ISETP.GT.U32.AND P4, PT, R105, R162, PT ;  /* 0x000000a26900720c */ /* 0x000fe20003f84070 */
[----:B------:R-:W-:Y:S01]  /*5f00*/  @!P5 IMAD.MOV R150, RZ, RZ, -R150 ;  /* 0x000000ffff96d224 */ /* 0x000fe200078e0a96 */
[----:B------:R-:W-:Y:S02]  /*5f10*/  ISETP.GE.AND P5, PT, R102, RZ, PT ;  /* 0x000000ff6600720c */ /* 0x000fe40003fa6270 */
[----:B------:R-:W-:-:S03]  /*5f20*/  LOP3.LUT R102, R0, 0x36, R107, 0xfe, !PT ;  /* 0x0000003600667812 */ /* 0x000fc600078efe6b */
[----:B------:R-:W-:Y:S01]  /*5f30*/  @!P0 IMAD.IADD R154, R154, 0x1, -R105 ;  /* 0x000000019a9a8824 */ /* 0x000fe200078e0a69 */
[----:B------:R-:W-:Y:S02]  /*5f40*/  ISETP.GE.AND P0, PT, R102, RZ, PT ;  /* 0x000000ff6600720c */ /* 0x000fe40003f06270 */
[----:B------:R-:W-:Y:S02]  /*5f50*/  IABS R157, R102 ;  /* 0x00000066009d7213 */ /* 0x000fe40000000000 */
[----:B------:R-:W-:Y:S01]  /*5f60*/  LOP3.LUT R102, R0, 0x37, R107, 0xfe, !PT ;  /* 0x0000003700667812 */ /* 0x000fe200078efe6b */
[----:B------:R-:W-:-:S03]  /*5f70*/  @!P4 IMAD.IADD R162, R162, 0x1, -R105 ;  /* 0x00000001a2a2c824 */ /* 0x000fc600078e0a69 */
[----:B------:R-:W-:Y:S02]  /*5f80*/  IABS R164, R102 ;  /* 0x0000006600a47213 */ /* 0x000fe40000000000 */
[----:B------:R-:W-:-:S03]  /*5f90*/  ISETP.GT.U32.AND P4, PT, R105, R162, PT ;  /* 0x000000a26900720c */ /* 0x000fc60003f84070 */
[----:B------:R-:W-:-:S04]  /*5fa0*/  IMAD.HI.U32 R106, R104, R164, RZ ;  /* 0x000000a4686a7227 */ /* 0x000fc800078e00ff */
[----:B------:R-:W-:Y:S01]  /*5fb0*/  IMAD.MOV R106, RZ, RZ, -R106 ;  /* 0x000000ffff6a7224 */ /* 0x000fe200078e0a6a */
[----:B------:R-:W-:-:S03]  /*5fc0*/  ISETP.GT.U32.AND P3, PT, R105, R154, PT ;  /* 0x0000009a6900720c */ /* 0x000fc60003f64070 */
[C---:B------:R-:W-:Y:S02]  /*5fd0*/  IMAD R164, R105.reuse, R106, R164 ;  /* 0x0000006a69a47224 */ /* 0x040fe400078e02a4 */
[----:B------:R-:W-:Y:S02]  /*5fe0*/  @!P4 IMAD.IADD R162, R162, 0x1, -R105 ;  /* 0x00000001a2a2c824 */ /* 0x000fe400078e0a69 */
[----:B------:R-:W-:Y:S01]  /*5ff0*/  IMAD.HI.U32 R103, R104, R157, RZ ;  /* 0x0000009d68677227 */ /* 0x000fe200078e00ff */
[----:B------:R-:W-:-:S03]  /*6000*/  ISETP.GT.U32.AND P4, PT, R105, R164, PT ;  /* 0x000000a46900720c */ /* 0x000fc60003f84070 */
[----:B------:R-:W-:Y:S02]  /*6010*/  IMAD.MOV R103, RZ, RZ, -R103 ;  /* 0x000000ffff677224 */ /* 0x000fe400078e0a67 */
[----:B------:R-:W-:Y:S01]  /*6020*/  @!P3 IMAD.IADD R154, R154, 0x1, -R105 ;  /* 0x000000019a9ab824 */ /* 0x000fe200078e0a69 */
[----:B------:R-:W-:Y:S01]  /*6030*/  ISETP.GE.AND P3, PT, R102, RZ, PT ;  /* 0x000000ff6600720c */ /* 0x000fe20003f66270 */
[C---:B------:R-:W-:Y:S01]  /*6040*/  IMAD R157, R105.reuse, R103, R157 ;  /* 0x00000067699d7224 */ /* 0x040fe200078e029d */
[C-C-:B------:R-:W-:Y:S02]  /*6050*/  LOP3.LUT R102, R0.reuse, 0x38, R107.reuse, 0xfe, !PT ;  /* 0x0000003800667812 */ /* 0x140fe400078efe6b */
[----:B------:R-:W-:Y:S02]  /*6060*/  LOP3.LUT R103, R0, 0x39, R107, 0xfe, !PT ;  /* 0x0000003900677812 */ /* 0x000fe400078efe6b */
[----:B------:R-:W-:Y:S01]  /*6070*/  IABS R112, R102 ;  /* 0x0000006600707213 */ /* 0x000fe20000000000 */
[----:B------:R-:W-:Y:S01]  /*6080*/  @!P4 IMAD.IADD R164, R164, 0x1, -R105 ;  /* 0x00000001a4a4c824 */ /* 0x000fe200078e0a69 */
[----:B------:R-:W-:Y:S01]  /*6090*/  IABS R116, R103 ;  /* 0x0000006700747213 */ /* 0x000fe20000000000 */
[----:B------:R-:W-:Y:S01]  /*60a0*/  @!P1 IMAD.MOV R154, RZ, RZ, -R154 ;  /* 0x000000ffff9a9224 */ /* 0x000fe200078e0a9a */
[----:B------:R-:W-:Y:S01]  /*60b0*/  ISETP.GE.AND P1, PT, R102, RZ, PT ;  /* 0x000000ff6600720c */ /* 0x000fe20003f26270 */
[----:B------:R-:W-:Y:S01]  /*60c0*/  @!P6 IMAD.MOV R160, RZ, RZ, -R160 ;  /* 0x000000ffffa0e224 */ /* 0x000fe200078e0aa0 */
[C---:B------:R-:W-:Y:S01]  /*60d0*/  ISETP.GT.U32.AND P4, PT, R105.reuse, R164, PT ;  /* 0x000000a46900720c */ /* 0x040fe20003f84070 */
[----:B------:R-:W-:Y:S01]  /*60e0*/  IMAD.HI.U32 R102, R104, R112, RZ ;  /* 0x0000007068667227 */ /* 0x000fe200078e00ff */
[----:B------:R-:W-:-:S03]  /*60f0*/  ISETP.GT.U32.AND P6, PT, R105, R157, PT ;  /* 0x0000009d6900720c */ /* 0x000fc60003fc4070 */
[----:B------:R-:W-:-:S04]  /*6100*/  IMAD.HI.U32 R106, R104, R116, RZ ;  /* 0x00000074686a7227 */ /* 0x000fc800078e00ff */
[----:B------:R-:W-:Y:S01]  /*6110*/  IMAD.MOV R108, RZ, RZ, -R102 ;  /* 0x000000ffff6c7224 */ /* 0x000fe200078e0a66 */
[----:B------:R-:W-:Y:S01]  /*6120*/  LOP3.LUT R102, R0, 0x3a, R107, 0xfe, !PT ;  /* 0x0000003a00667812 */ /* 0x000fe200078efe6b */
[----:B------:R-:W-:-:S03]  /*6130*/  IMAD.MOV R106, RZ, RZ, -R106 ;  /* 0x000000ffff6a7224 */ /* 0x000fc600078e0a6a */
[----:B------:R-:W-:Y:S01]  /*6140*/  IABS R120, R102 ;  /* 0x0000006600787213 */ /* 0x000fe20000000000 */
[----:B------:R-:W-:Y:S02]  /*6150*/  IMAD R116, R105, R106, R116 ;  /* 0x0000006a69747224 */ /* 0x000fe400078e0274 */
[--C-:B------:R-:W-:Y:S02]  /*6160*/  @!P4 IMAD.IADD R164, R164, 0x1, -R105.reuse ;  /* 0x00000001a4a4c824 */ /* 0x100fe400078e0a69 */
[----:B------:R-:W-:Y:S01]  /*6170*/  @!P6 IMAD.IADD R157, R157, 0x1, -R105 ;  /* 0x000000019d9de824 */ /* 0x000fe200078e0a69 */
[----:B------:R-:W-:Y:S01]  /*6180*/  ISETP.GT.U32.AND P4, PT, R105, R116, PT ;  /* 0x000000746900720c */ /* 0x000fe20003f84070 */
[----:B------:R-:W-:-:S03]  /*6190*/  IMAD.HI.U32 R106, R104, R120, RZ ;  /* 0x00000078686a7227 */ /* 0x000fc600078e00ff */
[----:B------:R-:W-:Y:S01]  /*61a0*/  ISETP.GT.U32.AND P6, PT, R105, R157, PT ;  /* 0x0000009d6900720c */ /* 0x000fe20003fc4070 */
[----:B------:R-:W-:-:S04]  /*61b0*/  IMAD.MOV R106, RZ, RZ, -R106 ;  /* 0x000000ffff6a7224 */ /* 0x000fc800078e0a6a */
[C---:B------:R-:W-:Y:S02]  /*61c0*/  IMAD R120, R105.reuse, R106, R120 ;  /* 0x0000006a69787224 */ /* 0x040fe400078e0278 */
[C---:B------:R-:W-:Y:S02]  /*61d0*/  IMAD R112, R105.reuse, R108, R112 ;  /* 0x0000006c69707224 */ /* 0x040fe400078e0270 */
[----:B------:R-:W-:Y:S01]  /*61e0*/  @!P4 IMAD.IADD R116, R116, 0x1, -R105 ;  /* 0x000000017474c824 */ /* 0x000fe200078e0a69 */
[----:B------:R-:W-:-:S03]  /*61f0*/  ISETP.GT.U32.AND P4, PT, R105, R120, PT ;  /* 0x000000786900720c */ /* 0x000fc60003f84070 */
[----:B------:R-:W-:Y:S01]  /*6200*/  @!P6 IMAD.IADD R157, R157, 0x1, -R105 ;  /* 0x000000019d9de824 */ /* 0x000fe200078e0a69 */
[----:B------:R-:W-:Y:S02]  /*6210*/  ISETP.GT.U32.AND P6, PT, R105, R112, PT ;  /* 0x000000706900720c */ /* 0x000fe40003fc4070 */
[----:B------:R-:W-:Y:S01]  /*6220*/  LOP3.LUT R192, R0, 0x3b, R107, 0xfe, !PT ;  /* 0x0000003b00c07812 */ /* 0x000fe200078efe6b */
[----:B------:R-:W-:-:S03]  /*6230*/  @!P5 IMAD.MOV R162, RZ, RZ, -R162 ;  /* 0x000000ffffa2d224 */ /* 0x000fc600078e0aa2 */
[----:B------:R-:W-:-:S03]  /*6240*/  IABS R108, R192 ;  /* 0x000000c0006c7213 */ /* 0x000fc60000000000 */
[----:B------:R-:W-:Y:S02]  /*6250*/  @!P4 IMAD.IADD R120, R120, 0x1, -R105 ;  /* 0x000000017878c824 */ /* 0x000fe400078e0a69 */
[----:B------:R-:W-:-:S03]  /*6260*/  IMAD.HI.U32 R106, R104, R108, RZ ;  /* 0x0000006c686a7227 */ /* 0x000fc600078e00ff */
[----:B------:R-:W-:Y:S01]  /*6270*/  ISETP.GT.U32.AND P5, PT, R105, R120, PT ;  /* 0x000000786900720c */ /* 0x000fe20003fa4070 */
[----:B------:R-:W-:Y:S01]  /*6280*/  @!P6 IMAD.IADD R112, R112, 0x1, -R105 ;  /* 0x000000017070e824 */ /* 0x000fe200078e0a69 */
[----:B------:R-:W-:Y:S01]  /*6290*/  LOP3.LUT R187, R0, 0x3c, R107, 0xfe, !PT ;  /* 0x0000003c00bb7812 */ /* 0x000fe200078efe6b */
[----:B------:R-:W-:-:S03]  /*62a0*/  IMAD.MOV R106, RZ, RZ, -R106 ;  /* 0x000000ffff6a7224 */ /* 0x000fc600078e0a6a */
[C---:B------:R-:W-:Y:S01]  /*62b0*/  ISETP.GT.U32.AND P6, PT, R105.reuse, R112, PT ;  /* 0x000000706900720c */ /* 0x040fe20003fc4070 */
[----:B------:R-:W-:Y:S01]  /*62c0*/  IMAD R108, R105, R106, R108 ;  /* 0x0000006a696c7224 */ /* 0x000fe200078e026c */
[----:B------:R-:W-:Y:S01]  /*62d0*/  IABS R106, R187 ;  /* 0x000000bb006a7213 */ /* 0x000fe20000000000 */
[----:B------:R-:W0:Y:S01]  /*62e0*/  S2R R23, SR_TID.X ;  /* 0x0000000000177919 */ /* 0x000e220000002100 */
[----:B------:R-:W-:-:S03]  /*62f0*/  LOP3.LUT R186, R0, 0x3d, R107, 0xfe, !PT ;  /* 0x0000003d00ba7812 */ /* 0x000fc600078efe6b */
[----:B------:R-:W-:Y:S01]  /*6300*/  @!P5 IMAD.IADD R120, R120, 0x1, -R105 ;  /* 0x000000017878d824 */ /* 0x000fe200078e0a69 */
[C---:B------:R-:W-:Y:S01]  /*6310*/  ISETP.GT.U32.AND P5, PT, R105.reuse, R108, PT ;  /* 0x0000006c6900720c */ /* 0x040fe20003fa4070 */
[----:B------:R-:W-:Y:S01]  /*6320*/  IMAD.HI.U32 R175, R104, R106, RZ ;  /* 0x0000006a68af7227 */ /* 0x000fe200078e00ff */
[----:B------:R-:W-:-:S03]  /*6330*/  ISETP.GT.U32.AND P4, PT, R105, R116, PT ;  /* 0x000000746900720c */ /* 0x000fc60003f84070 */
[----:B------:R-:W-:Y:S01]  /*6340*/  @!P6 IMAD.IADD R112, R112, 0x1, -R105 ;  /* 0x000000017070e824 */ /* 0x000fe200078e0a69 */
[----:B------:R-:W-:Y:S01]  /*6350*/  ISETP.GE.AND P6, PT, R103, RZ, PT ;  /* 0x000000ff6700720c */ /* 0x000fe20003fc6270 */
[----:B------:R-:W-:Y:S01]  /*6360*/  IMAD.MOV R175, RZ, RZ, -R175 ;  /* 0x000000ffffaf7224 */ /* 0x000fe200078e0aaf */
[----:B------:R-:W-:-:S03]  /*6370*/  IABS R103, R186 ;  /* 0x000000ba00677213 */ /* 0x000fc60000000000 */
[----:B------:R-:W-:Y:S02]  /*6380*/  IMAD R106, R105, R175, R106 ;  /* 0x000000af696a7224 */ /* 0x000fe400078e026a */
[----:B------:R-:W-:-:S04]  /*6390*/  IMAD.HI.U32 R181, R104, R103, RZ ;  /* 0x0000006768b57227 */ /* 0x000fc800078e00ff */
[----:B------:R-:W-:Y:S01]  /*63a0*/  @!P5 IMAD.IADD R108, R108, 0x1, -R105 ;  /* 0x000000016c6cd824 */ /* 0x000fe200078e0a69 */
[C---:B------:R-:W-:Y:S01]  /*63b0*/  ISETP.GT.U32.AND P5, PT, R105.reuse, R106, PT ;  /* 0x0000006a6900720c */ /* 0x040fe20003fa4070 */
[----:B------:R-:W-:Y:S02]  /*63c0*/  IMAD.MOV R181, RZ, RZ, -R181 ;  /* 0x000000ffffb57224 */ /* 0x000fe400078e0ab5 */
[----:B------:R-:W-:Y:S01]  /*63d0*/  @!P4 IMAD.IADD R116, R116, 0x1, -R105 ;  /* 0x000000017474c824 */ /* 0x000fe200078e0a69 */
[----:B------:R-:W-:Y:S01]  /*63e0*/  ISETP.GE.AND P4, PT, R102, RZ, PT ;  /* 0x000000ff6600720c */ /* 0x000fe20003f86270 */
[----:B------:R-:W-:Y:S01]  /*63f0*/  IMAD R103, R105, R181, R103 ;  /* 0x000000b569677224 */ /* 0x000fe200078e0267 */
[----:B------:R-:W-:Y:S01]  /*6400*/  LOP3.LUT R181, R0, 0x3e, R107, 0xfe, !PT ;  /* 0x0000003e00b57812 */ /* 0x000fe200078efe6b */
[----:B------:R-:W-:-:S04]  /*6410*/  @!UP2 UIADD3 UR4, UPT, UPT, -UR5, 0x100000, URZ ;  /* 0x001000000504a890 */ /* 0x000fc8000fffe1ff */
[----:B------:R-:W-:Y:S02]  /*6420*/  @!UP2 USHF.L.U32 UR5, UR4, 0xb, URZ ;  /* 0x0000000b0405a899 */ /* 0x000fe400080006ff */
[----:B------:R-:W-:Y:S01]  /*6430*/  @!UP2 USHF.L.U32 UR4, UR4, 0x1, URZ ;  /* 0x000000010404a899 */ /* 0x000fe200080006ff */
[----:B------:R-:W-:Y:S01]  /*6440*/  IABS R102, R181 ;  /* 0x000000b500667213 */ /* 0x000fe20000000000 */
[----:B------:R-:W-:Y:S01]  /*6450*/  @!P5 IMAD.IADD R106, R106, 0x1, -R105 ;  /* 0x000000016a6ad824 */ /* 0x000fe200078e0a69 */
[----:B------:R-:W-:-:S03]  /*6460*/  ISETP.GT.U32.AND P5, PT, R105, R103, PT ;  /* 0x000000676900720c */ /* 0x000fc60003fa4070 */
[----:B------:R-:W-:Y:S01]  /*6470*/  IMAD.HI.U32 R175, R104, R102, RZ ;  /* 0x0000006668af7227 */ /* 0x000fe200078e00ff */
[----:B------:R-:W-:-:S03]  /*6480*/  VOTEU.ALL UP3, P2 ;  /* 0x0000000000ff7886 */ /* 0x000fc60001060000 */
[----:B------:R-:W-:Y:S01]  /*6490*/  @!P4 IMAD.MOV R120, RZ, RZ, -R120 ;  /* 0x000000ffff78c224 */ /* 0x000fe200078e0a78 */
[----:B------:R-:W-:Y:S01]  /*64a0*/  ISETP.GE.AND P4, PT, R192, RZ, PT ;  /* 0x000000ffc000720c */ /* 0x000fe20003f86270 */
[----:B------:R-:W-:Y:S01]  /*64b0*/  IMAD.MOV R175, RZ, RZ, -R175 ;  /* 0x000000ffffaf7224 */ /* 0x000fe200078e0aaf */
[----:B0-----:R-:W-:Y:S01]  /*64c0*/  LOP3.LUT R192, R23, 0x7f, RZ, 0xc0, !PT ;  /* 0x0000007f17c07812 */ /* 0x001fe200078ec0ff */
[----:B------:R0:W1:Y:S01]  /*64d0*/  @!UP3 SYNCS.EXCH.64 URZ, [UR9+0x8008], UR4 ;  /* 0x0080080409ffb5b2 */ /* 0x0000620008000100 */
[----:B------:R-:W-:Y:S01]  /*64e0*/  LOP3.LUT R107, R0, 0x3f, R107, 0xfe, !PT ;  /* 0x0000003f006b7812 */ /* 0x000fe200078efe6b */
[----:B------:R-:W-:Y:S02]  /*64f0*/  IMAD R102, R105, R175, R102 ;  /* 0x000000af69667224 */ /* 0x000fe400078e0266 */
[----:B------:R-:W-:Y:S01]  /*6500*/  STS.U8 [R192+UR9], R14 ;  /* 0x0000000ec0007988 */ /* 0x000fe20008000009 */
[----:B------:R-:W-:-:S03]  /*6510*/  IABS R175, R107 ;  /* 0x0000006b00af7213 */ /* 0x000fc60000000000 */
[----:B------:R-:W-:Y:S01]  /*6520*/  STS.U8 [R192+UR9+0x200], R21 ;  /* 0x00020015c0007988 */ /* 0x000fe20008000009 */
[----:B------:R-:W-:-:S03]  /*6530*/  @!P5 IMAD.IADD R103, R103, 0x1, -R105 ;  /* 0x000000016767d824 */ /* 0x000fc600078e0a69 */
[----:B------:R-:W-:Y:S01]  /*6540*/  STS.U8 [R192+UR9+0x400], R12 ;  /* 0x0004000cc0007988 */ /* 0x000fe20008000009 */
[----:B------:R-:W-:Y:S01]  /*6550*/  ISETP.GT.U32.AND P5, PT, R105, R102, PT ;  /* 0x000000666900720c */ /* 0x000fe20003fa4070 */
[----:B------:R-:W-:Y:S01]  /*6560*/  @!P0 IMAD.MOV R157, RZ, RZ, -R157 ;  /* 0x000000ffff9d8224 */ /* 0x000fe200078e0a9d */
[----:B0-----:R-:W0:Y:S01]  /*6570*/  LDCU UR4, c[0x0][0x3b0] ;  /* 0x00007600ff0477ac */ /* 0x001e220008000800 */
[----:B------:R-:W-:Y:S01]  /*6580*/  STS.U8 [R192+UR9+0x600], R19 ;  /* 0x00060013c0007988 */ /* 0x000fe20008000009 */
[----:B------:R-:W-:-:S03]  /*6590*/  IMAD.HI.U32 R104, R104, R175, RZ ;  /* 0x000000af68687227 */ /* 0x000fc600078e00ff */
[----:B------:R-:W-:Y:S04]  /*65a0*/  STS.U8 [R192+UR9+0x800], R17 ;  /* 0x00080011c0007988 */ /* 0x000fe80008000009 */
[----:B------:R-:W-:Y:S04]  /*65b0*/  STS.U8 [R192+UR9+0xa00], R15 ;  /* 0x000a000fc0007988 */ /* 0x000fe80008000009 */
[----:B------:R-:W-:Y:S01]  /*65c0*/  STS.U8 [R192+UR9+0xc00], R13 ;  /* 0x000c000dc0007988 */ /* 0x000fe20008000009 */
[----:B------:R-:W-:-:S03]  /*65d0*/  IMAD.MOV R104, RZ, RZ, -R104 ;  /* 0x000000ffff687224 */ /* 0x000fc600078e0a68 */
[----:B------:R-:W-:Y:S04]  /*65e0*/  STS.U8 [R192+UR9+0xe00], R11 ;  /* 0x000e000bc0007988 */ /* 0x000fe80008000009 */
[----:B------:R-:W-:Y:S04]  /*65f0*/  STS.U8 [R192+UR9+0x1000], R10 ;  /* 0x0010000ac0007988 */ /* 0x000fe80008000009 */
[----:B------:R-:W-:Y:S04]  /*6600*/  STS.U8 [R192+UR9+0x1200], R9 ;  /* 0x00120009c0007988 */ /* 0x000fe80008000009 */
[----:B------:R-:W-:Y:S01]  /*6610*/  STS.U8 [R192+UR9+0x1400], R8 ;  /* 0x00140008c0007988 */ /* 0x000fe20008000009 */
[----:B------:R-:W-:-:S03]  /*6620*/  IMAD R175, R105, R104, R175 ;  /* 0x0000006869af7224 */ /* 0x000fc600078e02af */
[----:B------:R-:W-:Y:S04]  /*6630*/  STS.U8 [R192+UR9+0x1600], R7 ;  /* 0x00160007c0007988 */ /* 0x000fe80008000009 */
[----:B------:R-:W-:Y:S04]  /*6640*/  STS.U8 [R192+UR9+0x1800], R6 ;  /* 0x00180006c0007988 */ /* 0x000fe80008000009 */
[----:B------:R-:W-:Y:S04]  /*6650*/  STS.U8 [R192+UR9+0x1a00], R5 ;  /* 0x001a0005c0007988 */ /* 0x000fe80008000009 */
[----:B------:R3:W-:Y:S01]  /*6660*/  STS.U8 [R192+UR9+0x1c00], R2 ;  /* 0x001c0002c0007988 */ /* 0x0007e20008000009 */
[----:B------:R-:W-:Y:S01]  /*6670*/  @!P5 IMAD.IADD R102, R102, 0x1, -R105 ;  /* 0x000000016666d824 */ /* 0x000fe200078e0a69 */
[----:B------:R-:W-:-:S02]  /*6680*/  ISETP.GT.U32.AND P5, PT, R105, R175, PT ;  /* 0x000000af6900720c */ /* 0x000fc40003fa4070 */
[----:B------:R-:W-:Y:S01]  /*6690*/  STS.U8 [R192+UR9+0x1e00], R4 ;  /* 0x001e0004c0007988 */ /* 0x000fe20008000009 */
[----:B---3--:R-:W-:-:S05]  /*66a0*/  LOP3.LUT R2, R192, 0x10, RZ, 0x3c, !PT ;  /* 0x00000010c0027812 */ /* 0x008fca00078e3cff */
[----:B------:R3:W-:Y:S04]  /*66b0*/  STS.U8 [R2+UR9+0x80], R3 ;  /* 0x0000800302007988 */ /* 0x0007e80008000009 */
[----:B------:R-:W-:Y:S04]  /*66c0*/  STS.U8 [R2+UR9+0x280], R252 ;  /* 0x000280fc02007988 */ /* 0x000fe80008000009 */
[----:B------:R-:W-:Y:S01]  /*66d0*/  STS.U8 [R2+UR9+0x480], R251 ;  /* 0x000480fb02007988 */ /* 0x000fe20008000009 */
[----:B------:R-:W-:-:S03]  /*66e0*/  @!P3 IMAD.MOV R164, RZ, RZ, -R164 ;  /* 0x000000ffffa4b224 */ /* 0x000fc600078e0aa4 */
[----:B------:R-:W-:Y:S01]  /*66f0*/  STS.U8 [R2+UR9+0x680], R250 ;  /* 0x000680fa02007988 */ /* 0x000fe20008000009 */
[----:B------:R-:W-:-:S03]  /*6700*/  @!P1 IMAD.MOV R112, RZ, RZ, -R112 ;  /* 0x000000ffff709224 */ /* 0x000fc600078e0a70 */
[----:B------:R-:W-:Y:S01]  /*6710*/  STS.U8 [R2+UR9+0x880], R249 ;  /* 0x000880f902007988 */ /* 0x000fe20008000009 */
[----:B------:R-:W-:Y:S01]  /*6720*/  @!P6 IMAD.MOV R116, RZ, RZ, -R116 ;  /* 0x000000ffff74e224 */ /* 0x000fe200078e0a74 */
[C---:B------:R-:W-:Y:S02]  /*6730*/  ISETP.GT.U32.AND P0, PT, R105.reuse, R108, PT ;  /* 0x0000006c6900720c */ /* 0x040fe40003f04070 */
[----:B------:R-:W-:Y:S01]  /*6740*/  STS.U8 [R2+UR9+0xa80], R248 ;  /* 0x000a80f802007988 */ /* 0x000fe20008000009 */
[C---:B------:R-:W-:Y:S02]  /*6750*/  ISETP.GT.U32.AND P3, PT, R105.reuse, R106, PT ;  /* 0x0000006a6900720c */ /* 0x040fe40003f64070 */
[C---:B------:R-:W-:Y:S01]  /*6760*/  ISETP.GT.U32.AND P1, PT, R105.reuse, R103, PT ;  /* 0x000000676900720c */ /* 0x040fe20003f24070 */
[----:B------:R-:W-:Y:S01]  /*6770*/  STS.U8 [R2+UR9+0xc80], R247 ;  /* 0x000c80f702007988 */ /* 0x000fe20008000009 */
[----:B------:R-:W-:-:S03]  /*6780*/  ISETP.GT.U32.AND P6, PT, R105, R102, PT ;  /* 0x000000666900720c */ /* 0x000fc60003fc4070 */
[----:B------:R-:W-:Y:S01]  /*6790*/  STS.U8 [R2+UR9+0xe80], R246 ;  /* 0x000e80f602007988 */ /* 0x000fe20008000009 */
[----:B---3--:R-:W-:-:S03]  /*67a0*/  LOP3.LUT R3, R192, 0x20, RZ, 0x3c, !PT ;  /* 0x00000020c0037812 */ /* 0x008fc600078e3cff */
[----:B------:R-:W-:Y:S01]  /*67b0*/  STS.U8 [R2+UR9+0x1080], R245 ;  /* 0x001080f502007988 */ /* 0x000fe20008000009 */
[----:B------:R-:W-:-:S03]  /*67c0*/  @!P5 IMAD.IADD R175, R175, 0x1, -R105 ;  /* 0x00000001afafd824 */ /* 0x000fc600078e0a69 */
[----:B------:R-:W-:Y:S04]  /*67d0*/  STS.U8 [R2+UR9+0x1280], R244 ;  /* 0x001280f402007988 */ /* 0x000fe80008000009 */
[----:B------:R-:W-:Y:S04]  /*67e0*/  STS.U8 [R2+UR9+0x1480], R243 ;  /* 0x001480f302007988 */ /* 0x000fe80008000009 */
[----:B------:R-:W-:Y:S04]  /*67f0*/  STS.U8 [R2+UR9+0x1680], R242 ;  /* 0x001680f202007988 */ /* 0x000fe80008000009 */
[----:B------:R-:W-:Y:S04]  /*6800*/  STS.U8 [R2+UR9+0x1880], R241 ;  /* 0x001880f102007988 */ /* 0x000fe80008000009 */
[----:B------:R-:W-:Y:S01]  /*6810*/  STS.U8 [R2+UR9+0x1a80], R240 ;  /* 0x001a80f002007988 */ /* 0x000fe20008000009 */
[----:B------:R-:W-:-:S03]  /*6820*/  ISETP.GT.U32.AND P5, PT, R105, R175, PT ;  /* 0x000000af6900720c */ /* 0x000fc60003fa4070 */
[----:B------:R-:W-:Y:S04]  /*6830*/  STS.U8 [R2+UR9+0x1c80], R239 ;  /* 0x001c80ef02007988 */ /* 0x000fe80008000009 */
[----:B------:R3:W-:Y:S04]  /*6840*/  STS.U8 [R2+UR9+0x1e80], R238 ;  /* 0x001e80ee02007988 */ /* 0x0007e80008000009 */
[----:B------:R-:W-:Y:S01]  /*6850*/  STS.U8 [R3+UR9+0x100], R236 ;  /* 0x000100ec03007988 */ /* 0x000fe20008000009 */
[----:B------:R-:W-:-:S03]  /*6860*/  @!P0 IMAD.IADD R108, R108, 0x1, -R105 ;  /* 0x000000016c6c8824 */ /* 0x000fc600078e0a69 */
[----:B------:R-:W-:Y:S01]  /*6870*/  STS.U8 [R3+UR9+0x300], R234 ;  /* 0x000300ea03007988 */ /* 0x000fe20008000009 */
[----:B------:R-:W-:-:S03]  /*6880*/  @!P3 IMAD.IADD R106, R106, 0x1, -R105 ;  /* 0x000000016a6ab824 */ /* 0x000fc600078e0a69 */
[----:B------:R-:W-:Y:S01]  /*6890*/  STS.U8 [R3+UR9+0x500], R232 ;  /* 0x000500e803007988 */ /* 0x000fe20008000009 */
[--C-:B------:R-:W-:Y:S01]  /*68a0*/  @!P1 IMAD.IADD R103, R103, 0x1, -R105.reuse ;  /* 0x0000000167679824 */ /* 0x100fe200078e0a69 */
[----:B------:R-:W-:Y:S01]  /*68b0*/  ISETP.GE.AND P0, PT, R187, RZ, PT ;  /* 0x000000ffbb00720c */ /* 0x000fe20003f06270 */
[----:B------:R-:W-:Y:S01]  /*68c0*/  @!P6 IMAD.IADD R102, R102, 0x1, -R105 ;  /* 0x000000016666e824 */ /* 0x000fe200078e0a69 */
[----:B------:R-:W-:Y:S01]  /*68d0*/  STS.U8 [R3+UR9+0x700], R230 ;  /* 0x000700e603007988 */ /* 0x000fe20008000009 */
[----:B------:R-:W-:Y:S02]  /*68e0*/  ISETP.GE.AND P3, PT, R186, RZ, PT ;  /* 0x000000ffba00720c */ /* 0x000fe40003f66270 */
[----:B------:R-:W-:Y:S01]  /*68f0*/  ISETP.GE.AND P1, PT, R181, RZ, PT ;  /* 0x000000ffb500720c */ /* 0x000fe20003f26270 */
[----:B------:R-:W-:Y:S01]  /*6900*/  STS.U8 [R3+UR9+0x900], R228 ;  /* 0x000900e403007988 */ /* 0x000fe20008000009 */
[----:B------:R-:W-:-:S03]  /*6910*/  ISETP.GE.AND P6, PT, R107, RZ, PT ;  /* 0x000000ff6b00720c */ /* 0x000fc60003fc6270 */
[----:B------:R-:W-:Y:S04]  /*6920*/  STS.U8 [R3+UR9+0xb00], R226 ;  /* 0x000b00e203007988 */ /* 0x000fe80008000009 */
[----:B------:R-:W-:Y:S04]  /*6930*/  STS.U8 [R3+UR9+0xd00], R224 ;  /* 0x000d00e003007988 */ /* 0x000fe80008000009 */
[----:B------:R-:W-:Y:S01]  /*6940*/  STS.U8 [R3+UR9+0xf00], R222 ;  /* 0x000f00de03007988 */ /* 0x000fe20008000009 */
[----:B---3--:R-:W-:-:S03]  /*6950*/  LOP3.LUT R2, R192, 0x30, RZ, 0x3c, !PT ;  /* 0x00000030c0027812 */ /* 0x008fc600078e3cff */
[----:B------:R-:W-:Y:S04]  /*6960*/  STS.U8 [R3+UR9+0x1100], R220 ;  /* 0x001100dc03007988 */ /* 0x000fe80008000009 */
[----:B------:R-:W-:Y:S04]  /*6970*/  STS.U8 [R3+UR9+0x1300], R218 ;  /* 0x001300da03007988 */ /* 0x000fe80008000009 */
[----:B------:R-:W-:Y:S01]  /*6980*/  STS.U8 [R3+UR9+0x1500], R216 ;  /* 0x001500d803007988 */ /* 0x000fe20008000009 */
[----:B------:R-:W-:-:S03]  /*6990*/  @!P5 IMAD.IADD R175, R175, 0x1, -R105 ;  /* 0x00000001afafd824 */ /* 0x000fc600078e0a69 */
[----:B------:R-:W-:Y:S04]  /*69a0*/  STS.U8 [R3+UR9+0x1700], R214 ;  /* 0x001700d603007988 */ /* 0x000fe80008000009 */
[----:B------:R-:W-:Y:S04]  /*69b0*/  STS.U8 [R3+UR9+0x1900], R211 ;  /* 0x001900d303007988 */ /* 0x000fe80008000009 */
[----:B------:R-:W-:Y:S04]  /*69c0*/  STS.U8 [R3+UR9+0x1b00], R212 ;  /* 0x001b00d403007988 */ /* 0x000fe80008000009 */
[----:B------:R-:W-:Y:S01]  /*69d0*/  STS.U8 [R3+UR9+0x1d00], R210 ;  /* 0x001d00d203007988 */ /* 0x000fe20008000009 */
[----:B------:R-:W-:-:S03]  /*69e0*/  ISETP.NE.AND P5, PT, R101, RZ, PT ;  /* 0x000000ff6500720c */ /* 0x000fc60003fa5270 */
[----:B------:R-:W-:Y:S01]  /*69f0*/  STS.U8 [R3+UR9+0x1f00], R209 ;  /* 0x001f00d103007988 */ /* 0x000fe20008000009 */
[----:B------:R-:W-:-:S03]  /*6a00*/  @!P4 IMAD.MOV R108, RZ, RZ, -R108 ;  /* 0x000000ffff6cc224 */ /* 0x000fc600078e0a6c */
[----:B------:R-:W-:Y:S01]  /*6a10*/  STS.U8 [R2+UR9+0x180], R208 ;  /* 0x000180d002007988 */ /* 0x000fe20008000009 */
[----:B------:R-:W-:Y:S01]  /*6a20*/  @!P0 IMAD.MOV R106, RZ, RZ, -R106 ;  /* 0x000000ffff6a8224 */ /* 0x000fe200078e0a6a */
[----:B------:R-:W-:Y:S01]  /*6a30*/  LOP3.LUT R101, RZ, R101, RZ, 0x33, !PT ;  /* 0x00000065ff657212 */ /* 0x000fe200078e33ff */
[----:B------:R-:W-:Y:S01]  /*6a40*/  @!P3 IMAD.MOV R103, RZ, RZ, -R103 ;  /* 0x000000ffff67b224 */ /* 0x000fe200078e0a67 */
[----:B------:R-:W-:Y:S01]  /*6a50*/  STS.U8 [R2+UR9+0x580], R207 ;  /* 0x000580cf02007988 */ /* 0x000fe20008000009 */
[----:B------:R-:W-:Y:S02]  /*6a60*/  @!P1 IMAD.MOV R102, RZ, RZ, -R102 ;  /* 0x000000ffff669224 */ /* 0x000fe400078e0a66 */
[----:B------:R-:W-:Y:S01]  /*6a70*/  @!P6 IMAD.MOV R175, RZ, RZ, -R175 ;  /* 0x000000ffffafe224 */ /* 0x000fe200078e0aaf */
[----:B------:R-:W-:Y:S04]  /*6a80*/  STS.U8 [R2+UR9+0x980], R206 ;  /* 0x000980ce02007988 */ /* 0x000fe80008000009 */
[----:B------:R-:W-:Y:S01]  /*6a90*/  STS.U8 [R2+UR9+0xd80], R205 ;  /* 0x000d80cd02007988 */ /* 0x000fe20008000009 */
[----:B------:R-:W-:-:S03]  /*6aa0*/  SEL R110, R101, R110, !P5 ;  /* 0x0000006e656e7207 */ /* 0x000fc60006800000 */
[----:B------:R-:W-:Y:S01]  /*6ab0*/  STS.U8 [R2+UR9+0x1180], R204 ;  /* 0x001180cc02007988 */ /* 0x000fe20008000009 */
[----:B------:R-:W-:-:S03]  /*6ac0*/  SEL R167, R101, R167, !P5 ;  /* 0x000000a765a77207 */ /* 0x000fc60006800000 */
[----:B------:R-:W-:Y:S01]  /*6ad0*/  STS.U8 [R2+UR9+0x1580], R203 ;  /* 0x001580cb02007988 */ /* 0x000fe20008000009 */
[C---:B------:R-:W-:Y:S02]  /*6ae0*/  SEL R113, R101.reuse, R113, !P5 ;  /* 0x0000007165717207 */ /* 0x040fe40006800000 */
[C---:B------:R-:W-:Y:S01]  /*6af0*/  SEL R115, R101.reuse, R115, !P5 ;  /* 0x0000007365737207 */ /* 0x040fe20006800000 */
[----:B------:R-:W-:Y:S01]  /*6b00*/  STS.U8 [R2+UR9+0x1980], R202 ;  /* 0x001980ca02007988 */ /* 0x000fe20008000009 */
[C---:B------:R-:W-:Y:S02]  /*6b10*/  SEL R117, R101.reuse, R117, !P5 ;  /* 0x0000007565757207 */ /* 0x040fe40006800000 */
[C---:B------:R-:W-:Y:S01]  /*6b20*/  SEL R119, R101.reuse, R119, !P5 ;  /* 0x0000007765777207 */ /* 0x040fe20006800000 */
[----:B------:R0:W-:Y:S01]  /*6b30*/  STS.U8 [R2+UR9+0x1d80], R201 ;  /* 0x001d80c902007988 */ /* 0x0001e20008000009 */
[C---:B------:R-:W-:Y:S02]  /*6b40*/  SEL R121, R101.reuse, R121, !P5 ;  /* 0x0000007965797207 */ /* 0x040fe40006800000 */
[C---:B------:R-:W-:Y:S01]  /*6b50*/  SEL R123, R101.reuse, R123, !P5 ;  /* 0x0000007b657b7207 */ /* 0x040fe20006800000 */
[----:B------:R-:W-:Y:S01]  /*6b60*/  STS.U8 [R2+UR9+0x380], R200 ;  /* 0x000380c802007988 */ /* 0x000fe20008000009 */
[----:B------:R-:W-:-:S02]  /*6b70*/  SEL R213, R101, R125, !P5 ;  /* 0x0000007d65d57207 */ /* 0x000fc40006800000 */
[C---:B------:R-:W-:Y:S02]  /*6b80*/  SEL R215, R101.reuse, R127, !P5 ;  /* 0x0000007f65d77207 */ /* 0x040fe40006800000 */
[C---:B------:R-:W-:Y:S02]  /*6b90*/  SEL R217, R101.reuse, R129, !P5 ;  /* 0x0000008165d97207 */ /* 0x040fe40006800000 */
[C---:B------:R-:W-:Y:S02]  /*6ba0*/  SEL R219, R101.reuse, R130, !P5 ;  /* 0x0000008265db7207 */ /* 0x040fe40006800000 */
[C---:B------:R-:W-:Y:S02]  /*6bb0*/  SEL R221, R101.reuse, R131, !P5 ;  /* 0x0000008365dd7207 */ /* 0x040fe40006800000 */
[C---:B------:R-:W-:Y:S02]  /*6bc0*/  SEL R223, R101.reuse, R133, !P5 ;  /* 0x0000008565df7207 */ /* 0x040fe40006800000 */
        /* <DEDUP_REMOVED lines=49> */
[----:B------:R-:W-:Y:S01]  /*6ee0*/  SEL R175, R101, R175, !P5 ;  /* 0x000000af65af7207 */ /* 0x000fe20006800000 */
[----:B------:R-:W-:Y:S01]  /*6ef0*/  IMAD R101, R192, UR13, RZ ;  /* 0x0000000dc0657c24 */ /* 0x000fe2000f8e02ff */
[----:B------:R3:W-:Y:S04]  /*6f00*/  STS.U8 [R2+UR9+0x780], R199 ;  /* 0x000780c702007988 */ /* 0x0007e80008000009 */
[----:B------:R-:W-:Y:S01]  /*6f10*/  STS.U8 [R2+UR9+0xb80], R198 ;  /* 0x000b80c602007988 */ /* 0x000fe20008000009 */
[----:B------:R-:W-:-:S03]  /*6f20*/  IADD3 R102, P0, PT, R101, UR18, RZ ;  /* 0x0000001265667c10 */ /* 0x000fc6000ff1e0ff */
[----:B------:R4:W-:Y:S01]  /*6f30*/  STS.U8 [R2+UR9+0xf80], R197 ;  /* 0x000f80c502007988 */ /* 0x0009e20008000009 */
[----:B0-----:R-:W-:Y:S02]  /*6f40*/  IMAD R201, R113, UR4, RZ ;  /* 0x0000000471c97c24 */ /* 0x001fe4000f8e02ff */
[----:B---3--:R-:W-:Y:S02]  /*6f50*/  IMAD R199, R167, UR4, RZ ;  /* 0x00000004a7c77c24 */ /* 0x008fe4000f8e02ff */
[----:B------:R-:W-:Y:S02]  /*6f60*/  IMAD R203, R115, UR4, RZ ;  /* 0x0000000473cb7c24 */ /* 0x000fe4000f8e02ff */
[----:B----4-:R-:W-:Y:S01]  /*6f70*/  IMAD R197, R110, UR4, RZ ;  /* 0x000000046ec57c24 */ /* 0x010fe2000f8e02ff */
[----:B------:R-:W-:Y:S01]  /*6f80*/  LEA.HI.X.SX32 R101, R101, UR19, 0x1, P0 ;  /* 0x0000001365657c11 */ /* 0x000fe200080f0eff */
[----:B------:R-:W-:Y:S01]  /*6f90*/  IMAD R205, R117, UR4, RZ ;  /* 0x0000000475cd7c24 */ /* 0x000fe2000f8e02ff */
[-C--:B------:R-:W-:Y:S01]  /*6fa0*/  IADD3 R200, P4, PT, R199, R102.reuse, RZ ;  /* 0x00000066c7c87210 */ /* 0x080fe20007f9e0ff */
        /* <DEDUP_REMOVED lines=9> */
[-C--:B------:R-:W-:Y:S01]  /*7040*/  LEA.HI.X.SX32 R197, R197, R101.reuse, 0x1, P3 ;  /* 0x00000065c5c57211 */ /* 0x080fe200018f0eff */
[----:B------:R-:W-:Y:S01]  /*7050*/  IMAD R217, R217, UR4, RZ ;  /* 0x00000004d9d97c24 */ /* 0x000fe2000f8e02ff */
[-C--:B------:R-:W-:Y:S01]  /*7060*/  IADD3 R208, P3, PT, R207, R102.reuse, RZ ;  /* 0x00000066cfd07210 */ /* 0x080fe20007f7e0ff */
[----:B------:R-:W-:Y:S01]  /*7070*/  IMAD R219, R219, UR4, RZ ;  /* 0x00000004dbdb7c24 */ /* 0x000fe2000f8e02ff */
[----:B------:R-:W-:Y:S01]  /*7080*/  LEA.HI.X.SX32 R199, R199, R101, 0x1, P4 ;  /* 0x00000065c7c77211 */ /* 0x000fe200020f0eff */
[----:B------:R-:W-:Y:S01]  /*7090*/  IMAD R221, R221, UR4, RZ ;  /* 0x00000004dddd7c24 */ /* 0x000fe2000f8e02ff */
[----:B------:R-:W-:-:S02]  /*70a0*/  IADD3 R210, P4, PT, R209, R102, RZ ;  /* 0x00000066d1d27210 */ /* 0x000fc40007f9e0ff */
[-C--:B------:R-:W-:Y:S01]  /*70b0*/  LEA.HI.X.SX32 R201, R201, R101.reuse, 0x1, P5 ;  /* 0x00000065c9c97211 */ /* 0x080fe200028f0eff */
[----:B------:R-:W-:Y:S01]  /*70c0*/  IMAD R223, R223, UR4, RZ ;  /* 0x00000004dfdf7c24 */ /* 0x000fe2000f8e02ff */
[-C--:B------:R-:W-:Y:S02]  /*70d0*/  IADD3 R212, P5, PT, R211, R102.reuse, RZ ;  /* 0x00000066d3d47210 */ /* 0x080fe40007fbe0ff */
[-C--:B------:R-:W-:Y:S01]  /*70e0*/  LEA.HI.X.SX32 R203, R203, R101.reuse, 0x1, P6 ;  /* 0x00000065cbcb7211 */ /* 0x080fe200030f0eff */
[----:B------:R-:W-:Y:S01]  /*70f0*/  IMAD R225, R225, UR4, RZ ;  /* 0x00000004e1e17c24 */ /* 0x000fe2000f8e02ff */
[-C--:B------:R-:W-:Y:S02]  /*7100*/  IADD3 R214, P6, PT, R213, R102.reuse, RZ ;  /* 0x00000066d5d67210 */ /* 0x080fe40007fde0ff */
        /* <DEDUP_REMOVED lines=54> */
[----:B------:R-:W-:Y:S02]  /*7470*/  LEA.HI.X.SX32 R242, R147, R101, 0x1, P5 ;  /* 0x0000006593f27211 */ /* 0x000fe400028f0eff */
        /* <DEDUP_REMOVED lines=11> */
[----:B------:R-:W-:Y:S01]  /*7530*/  STL [R1], R11 ;  /* 0x0000000b01007387 */ /* 0x000fe20000100800 */
[-C--:B------:R-:W-:Y:S02]  /*7540*/  IADD3 R135, P4, PT, R161, R102.reuse, RZ ;  /* 0x00000066a1877210 */ /* 0x080fe40007f9e0ff */
[-C--:B------:R-:W-:Y:S01]  /*7550*/  LEA.HI.X.SX32 R252, R155, R101.reuse, 0x1, P5 ;  /* 0x000000659bfc7211 */ /* 0x080fe200028f0eff */
[----:B------:R-:W-:Y:S01]  /*7560*/  STL [R1+0x8], R7 ;  /* 0x0000080701007387 */ /* 0x000fe20000100800 */
[-C--:B------:R-:W-:Y:S01]  /*7570*/  IADD3 R23, P5, PT, R163, R102.reuse, RZ ;  /* 0x00000066a3177210 */ /* 0x080fe20007fbe0ff */
[----:B------:R-:W-:Y:S01]  /*7580*/  IMAD R111, R111, UR4, RZ ;  /* 0x000000046f6f7c24 */ /* 0x000fe2000f8e02ff */
[-C--:B------:R-:W-:Y:S01]  /*7590*/  LEA.HI.X.SX32 R2, R156, R101.reuse, 0x1, P6 ;  /* 0x000000659c027211 */ /* 0x080fe200030f0eff */
[----:B------:R-:W-:Y:S01]  /*75a0*/  STL [R1+0x10], R147 ;  /* 0x0000109301007387 */ /* 0x000fe20000100800 */
[----:B------:R-:W-:Y:S01]  /*75b0*/  IADD3 R8, P6, PT, R165, R102, RZ ;  /* 0x00000066a5087210 */ /* 0x000fe20007fde0ff */
[----:B------:R-:W-:Y:S01]  /*75c0*/  IMAD R124, R124, UR4, RZ ;  /* 0x000000047c7c7c24 */ /* 0x000fe2000f8e02ff */
[-C--:B------:R-:W-:Y:S01]  /*75d0*/  LEA.HI.X.SX32 R110, R159, R101.reuse, 0x1, P3 ;  /* 0x000000659f6e7211 */ /* 0x080fe200018f0eff */
[----:B------:R-:W-:Y:S01]  /*75e0*/  STL [R1+0x18], R238 ;  /* 0x000018ee01007387 */ /* 0x000fe20000100800 */
[----:B------:R-:W-:-:S02]  /*75f0*/  LEA.HI.X.SX32 R148, R158, R101, 0x1, P1 ;  /* 0x000000659e947211 */ /* 0x000fc400008f0eff */
[-C--:B------:R-:W-:Y:S01]  /*7600*/  IADD3 R9, P3, PT, R109, R102.reuse, RZ ;  /* 0x000000666d097210 */ /* 0x080fe20007f7e0ff */
[----:B------:R-:W-:Y:S01]  /*7610*/  STL [R1+0x20], R135 ;  /* 0x0000208701007387 */ /* 0x000fe20000100800 */
[-C--:B------:R-:W-:Y:S01]  /*7620*/  IADD3 R5, P1, PT, R166, R102.reuse, RZ ;  /* 0x00000066a6057210 */ /* 0x080fe20007f3e0ff */
[----:B------:R-:W-:Y:S01]  /*7630*/  IMAD R114, R114, UR4, RZ ;  /* 0x0000000472727c24 */ /* 0x000fe2000f8e02ff */
[-C--:B------:R-:W-:Y:S01]  /*7640*/  LEA.HI.X.SX32 R137, R161, R101.reuse, 0x1, P4 ;  /* 0x00000065a1897211 */ /* 0x080fe200020f0eff */
[----:B------:R-:W-:Y:S01]  /*7650*/  STL [R1+0x28], R23 ;  /* 0x0000281701007387 */ /* 0x000fe20000100800 */
[----:B------:R-:W-:Y:S01]  /*7660*/  IMAD R118, R118, UR4, RZ ;  /* 0x0000000476767c24 */ /* 0x000fe2000f8e02ff */
[-C--:B------:R-:W-:Y:S02]  /*7670*/  IADD3 R158, P4, PT, R111, R102.reuse, RZ ;  /* 0x000000666f9e7210 */ /* 0x080fe40007f9e0ff */
[----:B------:R-:W-:Y:S01]  /*7680*/  STL [R1+0x4], R2 ;  /* 0x0000040201007387 */ /* 0x000fe20000100800 */
[-C--:B------:R-:W-:Y:S01]  /*7690*/  LEA.HI.X.SX32 R3, R109, R101.reuse, 0x1, P3 ;  /* 0x000000656d037211 */ /* 0x080fe200018f0eff */
[----:B------:R-:W-:Y:S01]  /*76a0*/  IMAD R122, R122, UR4, RZ ;  /* 0x000000047a7a7c24 */ /* 0x000fe2000f8e02ff */
[-C--:B------:R-:W-:Y:S01]  /*76b0*/  IADD3 R21, P3, PT, R124, R102.reuse, RZ ;  /* 0x000000667c157210 */ /* 0x080fe20007f7e0ff */
[----:B------:R-:W-:Y:S01]  /*76c0*/  STL [R1+0x30], R8 ;  /* 0x0000300801007387 */ /* 0x000fe20000100800 */
[----:B------:R-:W-:Y:S01]  /*76d0*/  IMAD R132, R132, UR4, RZ ;  /* 0x0000000484847c24 */ /* 0x000fe2000f8e02ff */
[----:B------:R-:W-:Y:S01]  /*76e0*/  LEA.HI.X.SX32 R14, R163, R101, 0x1, P5 ;  /* 0x00000065a30e7211 */ /* 0x000fe200028f0eff */
[----:B------:R-:W-:Y:S01]  /*76f0*/  IMAD R126, R126, UR4, RZ ;  /* 0x000000047e7e7c24 */ /* 0x000fe2000f8e02ff */
[----:B------:R-:W-:Y:S01]  /*7700*/  STL [R1+0xc], R148 ;  /* 0x00000c9401007387 */ /* 0x000fe20000100800 */
[----:B------:R-:W-:-:S03]  /*7710*/  IADD3 R123, P5, PT, R114, R102, RZ ;  /* 0x00000066727b7210 */ /* 0x000fc60007fbe0ff */
[----:B------:R-:W-:Y:S01]  /*7720*/  STL [R1+0x38], R5 ;  /* 0x0000380501007387 */ /* 0x000fe20000100800 */
[----:B------:R-:W-:-:S03]  /*7730*/  LEA.HI.X.SX32 R19, R165, R101, 0x1, P6 ;  /* 0x00000065a5137211 */ /* 0x000fc600030f0eff */
[----:B------:R-:W-:Y:S01]  /*7740*/  STL [R1+0x40], R9 ;  /* 0x0000400901007387 */ /* 0x000fe20000100800 */
[-C--:B------:R-:W-:Y:S01]  /*7750*/  IADD3 R186, P6, PT, R118, R102.reuse, RZ ;  /* 0x0000006676ba7210 */ /* 0x080fe20007fde0ff */
[----:B------:R-:W-:Y:S01]  /*7760*/  IMAD R128, R128, UR4, RZ ;  /* 0x0000000480807c24 */ /* 0x000fe2000f8e02ff */
[-C--:B------:R-:W-:Y:S01]  /*7770*/  LEA.HI.X.SX32 R15, R166, R101.reuse, 0x1, P1 ;  /* 0x00000065a60f7211 */ /* 0x080fe200008f0eff */
[----:B------:R-:W-:Y:S01]  /*7780*/  STL [R1+0x14], R110 ;  /* 0x0000146e01007387 */ /* 0x000fe20000100800 */
[-C--:B------:R-:W-:Y:S01]  /*7790*/  LEA.HI.X.SX32 R159, R111, R101.reuse, 0x1, P4 ;  /* 0x000000656f9f7211 */ /* 0x080fe200020f0eff */
[----:B------:R-:W-:Y:S01]  /*77a0*/  IMAD R136, R136, UR4, RZ ;  /* 0x0000000488887c24 */ /* 0x000fe2000f8e02ff */
[----:B------:R-:W-:Y:S01]  /*77b0*/  LEA.HI.X.SX32 R12, R124, R101, 0x1, P3 ;  /* 0x000000657c0c7211 */ /* 0x000fe200018f0eff */
[----:B------:R-:W-:Y:S01]  /*77c0*/  STL [R1+0x48], R158 ;  /* 0x0000489e01007387 */ /* 0x000fe20000100800 */
[-C--:B------:R-:W-:Y:S01]  /*77d0*/  IADD3 R131, P1, PT, R122, R102.reuse, RZ ;  /* 0x000000667a837210 */ /* 0x080fe20007f3e0ff */
[----:B------:R-:W-:Y:S01]  /*77e0*/  IMAD R141, R141, UR4, RZ ;  /* 0x000000048d8d7c24 */ /* 0x000fe2000f8e02ff */
[-C--:B------:R-:W-:Y:S01]  /*77f0*/  IADD3 R111, P3, PT, R132, R102.reuse, RZ ;  /* 0x00000066846f7210 */ /* 0x080fe20007f7e0ff */
[----:B------:R-:W-:Y:S01]  /*7800*/  STL [R1+0x1c], R137 ;  /* 0x00001c8901007387 */ /* 0x000fe20000100800 */
[----:B------:R-:W-:-:S03]  /*7810*/  IADD3 R6, P4, PT, R126, R102, RZ ;  /* 0x000000667e067210 */ /* 0x000fc60007f9e0ff */
[----:B------:R-:W-:Y:S01]  /*7820*/  STL [R1+0x24], R14 ;  /* 0x0000240e01007387 */ /* 0x000fe20000100800 */
[----:B------:R-:W-:-:S03]  /*7830*/  LEA.HI.X.SX32 R146, R114, R101, 0x1, P5 ;  /* 0x0000006572927211 */ /* 0x000fc600028f0eff */
[----:B------:R-:W-:Y:S01]  /*7840*/  STL [R1+0x50], R123 ;  /* 0x0000507b01007387 */ /* 0x000fe20000100800 */
[-C--:B------:R-:W-:Y:S01]  /*7850*/  LEA.HI.X.SX32 R133, R122, R101.reuse, 0x1, P1 ;  /* 0x000000657a857211 */ /* 0x080fe200008f0eff */
[----:B------:R-:W-:Y:S01]  /*7860*/  IMAD R134, R134, UR4, RZ ;  /* 0x0000000486867c24 */ /* 0x000fe2000f8e02ff */
[-C--:B------:R-:W-:Y:S01]  /*7870*/  LEA.HI.X.SX32 R114, R132, R101.reuse, 0x1, P3 ;  /* 0x0000006584727211 */ /* 0x080fe200018f0eff */
[----:B------:R-:W-:Y:S01]  /*7880*/  STL [R1+0x2c], R19 ;  /* 0x00002c1301007387 */ /* 0x000fe20000100800 */
[----:B------:R-:W-:Y:S01]  /*7890*/  IMAD R145, R145, UR4, RZ ;  /* 0x0000000491917c24 */ /* 0x000fe2000f8e02ff */
[-C--:B------:R-:W-:Y:S02]  /*78a0*/  IADD3 R4, P1, PT, R128, R102.reuse, RZ ;  /* 0x0000006680047210 */ /* 0x080fe40007f3e0ff */
[----:B------:R-:W-:Y:S01]  /*78b0*/  STL [R1+0x58], R186 ;  /* 0x000058ba01007387 */ /* 0x000fe20000100800 */
[----:B------:R-:W-:Y:S01]  /*78c0*/  LEA.HI.X.SX32 R17, R126, R101, 0x1, P4 ;  /* 0x000000657e117211 */ /* 0x000fe200020f0eff */
[----:B------:R-:W-:Y:S01]  /*78d0*/  IMAD R150, R150, UR4, RZ ;  /* 0x0000000496967c24 */ /* 0x000fe2000f8e02ff */
[-C--:B------:R-:W-:Y:S01]  /*78e0*/  IADD3 R119, P3, PT, R136, R102.reuse, RZ ;  /* 0x0000006688777210 */ /* 0x080fe20007f7e0ff */
[----:B------:R-:W-:Y:S01]  /*78f0*/  STL [R1+0x34], R15 ;  /* 0x0000340f01007387 */ /* 0x000fe20000100800 */
[----:B------:R-:W-:-:S02]  /*7900*/  IADD3 R144, P4, PT, R141, R102, RZ ;  /* 0x000000668d907210 */ /* 0x000fc40007f9e0ff */
[-C--:B------:R-:W-:Y:S01]  /*7910*/  LEA.HI.X.SX32 R187, R118, R101.reuse, 0x1, P6 ;  /* 0x0000006576bb7211 */ /* 0x080fe200030f0eff */
[----:B------:R-:W-:Y:S01]  /*7920*/  STL [R1+0x3c], R3 ;  /* 0x00003c0301007387 */ /* 0x000fe20000100800 */
[----:B------:R-:W-:-:S03]  /*7930*/  LEA.HI.X.SX32 R13, R128, R101, 0x1, P1 ;  /* 0x00000065800d7211 */ /* 0x000fc600008f0eff */
[----:B------:R-:W-:Y:S01]  /*7940*/  STL [R1+0x60], R131 ;  /* 0x0000608301007387 */ /* 0x000fe20000100800 */
[-C--:B------:R-:W-:Y:S01]  /*7950*/  LEA.HI.X.SX32 R121, R136, R101.reuse, 0x1, P3 ;  /* 0x0000006588797211 */ /* 0x080fe200018f0eff */
[----:B------:R-:W-:Y:S02]  /*7960*/  IMAD R143, R143, UR4, RZ ;  /* 0x000000048f8f7c24 */ /* 0x000fe4000f8e02ff */
        /* <DEDUP_REMOVED lines=24> */
[----:B------:R-:W-:-:S03]  /*7af0*/  PLOP3.LUT P0, PT, PT, PT, UP1, 0x80, 0x8 ;  /* 0x000000000008781c */ /* 0x000fc60003f0f018 */
        /* <DEDUP_REMOVED lines=12> */
[----:B------:R-:W-:Y:S01]  /*7bc0*/  IADD3 R125, P4, PT, R164, R102, RZ ;  /* 0x00000066a47d7210 */ /* 0x000fe20007f9e0ff */
[----:B------:R-:W-:-:S02]  /*7bd0*/  IMAD R175, R175, UR4, RZ ;  /* 0x00000004afaf7c24 */ /* 0x000fc4000f8e02ff */
[----:B------:R-:W-:Y:S01]  /*7be0*/  STL [R1+0x90], R119 ;  /* 0x0000907701007387 */ /* 0x000fe20000100800 */
[----:B------:R-:W-:-:S03]  /*7bf0*/  ISETP.LT.AND P0, PT, R192, UR22, P0 ;  /* 0x00000016c0007c0c */ /* 0x000fc60008701270 */
        /* <DEDUP_REMOVED lines=13> */
[----:B------:R-:W-:Y:S01]  /*7cd0*/  IADD3 R105, P6, PT, R175, R102, RZ ;  /* 0x00000066af697210 */ /* 0x000fe20007fde0ff */
        /* <DEDUP_REMOVED lines=9> */
[----:B------:R-:W-:Y:S02]  /*7d70*/  LEA.HI.X.SX32 R124, R120, R101, 0x1, P4 ;  /* 0x00000065787c7211 */ /* 0x000fe400020f0eff */
[-C--:B------:R-:W-:Y:S01]  /*7d80*/  IADD3 R107, P3, PT, R106, R102.reuse, RZ ;  /* 0x000000666a6b7210 */ /* 0x080fe20007f7e0ff */
[----:B------:R-:W-:Y:S01]  /*7d90*/  STL [R1+0xa4], R145 ;  /* 0x0000a49101007387 */ /* 0x000fe20000100800 */
[----:B------:R-:W-:-:S02]  /*7da0*/  IADD3 R167, P4, PT, R103, R102, RZ ;  /* 0x0000006667a77210 */ /* 0x000fc40007f9e0ff */
[-C--:B------:R-:W-:Y:S01]  /*7db0*/  LEA.HI.X.SX32 R150, R175, R101.reuse, 0x1, P6 ;  /* 0x00000065af967211 */ /* 0x080fe200030f0eff */
[----:B------:R-:W-:Y:S01]  /*7dc0*/  STL [R1+0xac], R141 ;  /* 0x0000ac8d01007387 */ /* 0x000fe20000100800 */
[----:B------:R-:W-:-:S03]  /*7dd0*/  LEA.HI.X.SX32 R143, R112, R101, 0x1, P1 ;  /* 0x00000065708f7211 */ /* 0x000fc600008f0eff */
[----:B------:R-:W-:Y:S01]  /*7de0*/  STL [R1+0xb8], R126 ;  /* 0x0000b87e01007387 */ /* 0x000fe20000100800 */
[----:B------:R-:W-:-:S03]  /*7df0*/  LEA.HI.X.SX32 R149, R106, R101, 0x1, P3 ;  /* 0x000000656a957211 */ /* 0x000fc600018f0eff */
[----:B------:R-:W-:Y:S01]  /*7e00*/  STL [R1+0xc0], R166 ;  /* 0x0000c0a601007387 */ /* 0x000fe20000100800 */
[-C--:B------:R-:W-:Y:S02]  /*7e10*/  IADD3 R163, P1, PT, R108, R102.reuse, RZ ;  /* 0x000000666ca37210 */ /* 0x080fe40007f3e0ff */
[----:B------:R-:W-:Y:S01]  /*7e20*/  IADD3 R138, P5, PT, R104, R102, RZ ;  /* 0x00000066688a7210 */ /* 0x000fe20007fbe0ff */
[----:B------:R-:W-:Y:S01]  /*7e30*/  STL [R1+0xb4], R128 ;  /* 0x0000b48001007387 */ /* 0x000fe20000100800 */
[----:B------:R-:W-:Y:S01]  /*7e40*/  LEA.HI.X.SX32 R113, R103, R101, 0x1, P4 ;  /* 0x0000006567717211 */ /* 0x000fe200020f0eff */
[----:B------:R-:W-:Y:S01]  /*7e50*/  @P0 IMAD.MOV.U32 R102, RZ, RZ, R105 ;  /* 0x000000ffff660224 */ /* 0x000fe200078e0069 */
[----:B------:R-:W-:Y:S01]  /*7e60*/  PRMT R106, RZ, 0x7610, R106 ;  /* 0x00007610ff6a7816 */ /* 0x000fe2000000006a */
[----:B------:R-:W-:Y:S01]  /*7e70*/  STL [R1+0xc8], R151 ;  /* 0x0000c89701007387 */ /* 0x000fe20000100800 */
[----:B------:R-:W-:-:S03]  /*7e80*/  @P0 IMAD.MOV.U32 R103, RZ, RZ, R150 ;  /* 0x000000ffff670224 */ /* 0x000fc600078e0096 */
[----:B------:R-:W-:Y:S01]  /*7e90*/  STL [R1+0xbc], R109 ;  /* 0x0000bc6d01007387 */ /* 0x000fe20000100800 */
[----:B------:R-:W-:-:S03]  /*7ea0*/  LEA.HI.X.SX32 R165, R108, R101, 0x1, P1 ;  /* 0x000000656ca57211 */ /* 0x000fc600008f0eff */
[----:B------:R-:W-:Y:S01]  /*7eb0*/  STL [R1+0xc4], R153 ;  /* 0x0000c49901007387 */ /* 0x000fe20000100800 */
[----:B------:R-:W-:-:S03]  /*7ec0*/  LEA.HI.X.SX32 R139, R104, R101, 0x1, P5 ;  /* 0x00000065688b7211 */ /* 0x000fc600028f0eff */
[----:B------:R-:W-:Y:S01]  /*7ed0*/  STL [R1+0xd0], R115 ;  /* 0x0000d07301007387 */ /* 0x000fe20000100800 */
[----:B------:R-:W-:-:S03]  /*7ee0*/  PRMT R101, RZ, 0x7610, R101 ;  /* 0x00007610ff657816 */ /* 0x000fc60000000065 */
[----:B------:R-:W-:Y:S04]  /*7ef0*/  STL [R1+0xd8], R140 ;  /* 0x0000d88c01007387 */ /* 0x000fe80000100800 */
[----:B------:R-:W-:Y:S04]  /*7f00*/  STL [R1+0xcc], R117 ;  /* 0x0000cc7501007387 */ /* 0x000fe80000100800 */
[----:B------:R-:W-:Y:S04]  /*7f10*/  STL [R1+0xe0], R125 ;  /* 0x0000e07d01007387 */ /* 0x000fe80000100800 */
[----:B------:R0:W3:Y:S04]  /*7f20*/  @P0 LDG.E.U8 R106, desc[UR20][R102.64] ;  /* 0x00000014666a0981 */ /* 0x0000e8000c1e1100 */
[----:B------:R-:W-:Y:S04]  /*7f30*/  STL [R1+0xd4], R142 ;  /* 0x0000d48e01007387 */ /* 0x000fe80000100800 */
[----:B------:R-:W-:Y:S01]  /*7f40*/  STL [R1+0xdc], R127 ;  /* 0x0000dc7f01007387 */ /* 0x000fe20000100800 */
[----:B0-----:R-:W-:-:S02]  /*7f50*/  @P0 IMAD.MOV.U32 R102, RZ, RZ, R198 ;  /* 0x000000ffff660224 */ /* 0x001fc400078e00c6 */
[----:B------:R-:W-:Y:S01]  /*7f60*/  @P0 IMAD.MOV.U32 R103, RZ, RZ, R197 ;  /* 0x000000ffff670224 */ /* 0x000fe200078e00c5 */
[----:B------:R-:W-:Y:S04]  /*7f70*/  STL [R1+0xe8], R118 ;  /* 0x0000e87601007387 */ /* 0x000fe80000100800 */
[----:B------:R-:W-:Y:S04]  /*7f80*/  STL [R1+0xf0], R132 ;  /* 0x0000f08401007387 */ /* 0x000fe80000100800 */
[----:B------:R-:W-:Y:S04]  /*7f90*/  STL [R1+0xe4], R143 ;  /* 0x0000e48f01007387 */ /* 0x000fe80000100800 */
[----:B------:R-:W-:Y:S04]  /*7fa0*/  STL [R1+0xf8], R122 ;  /* 0x0000f87a01007387 */ /* 0x000fe80000100800 */
[----:B------:R0:W4:Y:S04]  /*7fb0*/  @P0 LDG.E.U8 R101, desc[UR20][R102.64] ;  /* 0x0000001466650981 */ /* 0x000128000c1e1100 */
[----:B------:R-:W-:Y:S04]  /*7fc0*/  STL [R1+0xec], R134 ;  /* 0x0000ec8601007387 */ /* 0x000fe80000100800 */
[----:B------:R-:W-:Y:S04]  /*7fd0*/  STL [R1+0xf4], R124 ;  /* 0x0000f47c01007387 */ /* 0x000fe80000100800 */
[----:B------:R-:W-:Y:S01]  /*7fe0*/  STL [R1+0x100], R163 ;  /* 0x000100a301007387 */ /* 0x000fe20000100800 */
[----:B0-----:R-:W-:-:S03]  /*7ff0*/  PRMT R102, RZ, 0x7610, R102 ;  /* 0x00007610ff667816 */ /* 0x001fc60000000066 */
[----:B------:R-:W-:Y:S01]  /*8000*/  STL [R1+0x108], R107 ;  /* 0x0001086b01007387 */ /* 0x000fe20000100800 */
[----:B------:R-:W-:-:S03]  /*8010*/  @P0 IMAD.MOV.U32 R104, RZ, RZ, R214 ;  /* 0x000000ffff680224 */ /* 0x000fc600078e00d6 */
[----:B------:R-:W-:Y:S04]  /*8020*/  STL [R1+0x110], R167 ;  /* 0x000110a701007387 */ /* 0x000fe80000100800 */
[----:B------:R0:W-:Y:S02]  /*8030*/  STL [R1+0x120], R105 ;  /* 0x0001206901007387 */ /* 0x0001e40000100800 */
[----:B0-----:R-:W-:-:S05]  /*8040*/  @P0 IMAD.MOV.U32 R105, RZ, RZ, R213 ;  /* 0x000000ffff690224 */ /* 0x001fca00078e00d5 */
[----:B------:R0:W3:Y:S01]  /*8050*/  @P0 LDG.E.U8 R102, desc[UR20][R104.64] ;  /* 0x0000001468660981 */ /* 0x0000e2000c1e1100 */
[----:B------:R-:W-:-:S05]  /*8060*/  LOP3.LUT R161, R192, 0x30, RZ, 0x3c, !PT ;  /* 0x00000030c0a17812 */ /* 0x000fca00078e3cff */
[----:B------:R-:W-:Y:S04]  /*8070*/  STS.U8 [R161+UR9+0x1380], R18 ;  /* 0x00138012a1007988 */ /* 0x000fe80008000009 */
[----:B------:R-:W-:Y:S04]  /*8080*/  STS.U8 [R161+UR9+0x1780], R25 ;  /* 0x00178019a1007988 */ /* 0x000fe80008000009 */
[----:B--2---:R-:W-:Y:S01]  /*8090*/  STS.U8 [R161+UR9+0x1b80], R16 ;  /* 0x001b8010a1007988 */ /* 0x004fe20008000009 */
[----:B0-----:R-:W-:-:S03]  /*80a0*/  @P0 IMAD.MOV.U32 R104, RZ, RZ, R230 ;  /* 0x000000ffff680224 */ /* 0x001fc600078e00e6 */
[----:B------:R-:W-:Y:S01]  /*80b0*/  STS.U8 [R161+UR9+0x1f80], R24 ;  /* 0x001f8018a1007988 */ /* 0x000fe20008000009 */
[----:B------:R-:W-:-:S03]  /*80c0*/  @P0 IMAD.MOV.U32 R105, RZ, RZ, R229 ;  /* 0x000000ffff690224 */ /* 0x000fc600078e00e5 */
[----:B----4-:R0:W-:Y:S02]  /*80d0*/  STS.U8 [R192+UR9+0x2000], R101 ;  /* 0x00200065c0007988 */ /* 0x0101e40008000009 */
[----:B0-----:R-:W-:-:S06]  /*80e0*/  PRMT R101, RZ, 0x7610, R101 ;  /* 0x00007610ff657816 */ /* 0x001fcc0000000065 */
[----:B------:R0:W2:Y:S02]  /*80f0*/  @P0 LDG.E.U8 R101, desc[UR20][R104.64] ;  /* 0x0000001468650981 */ /* 0x0000a4000c1e1100 */
[----:B0-----:R-:W-:Y:S02]  /*8100*/  @P0 IMAD.MOV.U32 R104, RZ, RZ, R247 ;  /* 0x000000ffff680224 */ /* 0x001fe400078e00f7 */
[----:B------:R-:W-:Y:S01]  /*8110*/  @P0 IMAD.MOV.U32 R105, RZ, RZ, R246 ;  /* 0x000000ffff690224 */ /* 0x000fe200078e00f6 */
[----:B---3--:R0:W-:Y:S02]  /*8120*/  STS.U8 [R192+UR9+0x2400], R102 ;  /* 0x00240066c0007988 */ /* 0x0081e40008000009 */
[----:B0-----:R-:W-:-:S06]  /*8130*/  PRMT R102, RZ, 0x7610, R102 ;  /* 0x00007610ff667816 */ /* 0x001fcc0000000066 */
[----:B------:R0:W3:Y:S01]  /*8140*/  @P0 LDG.E.U8 R102, desc[UR20][R104.64] ;  /* 0x0000001468660981 */ /* 0x0000e2000c1e1100 */
[----:B------:R-:W-:Y:S01]  /*8150*/  PRMT R103, RZ, 0x7610, R103 ;  /* 0x00007610ff677816 */ /* 0x000fe20000000067 */
[----:B0-----:R-:W-:Y:S02]  /*8160*/  @P0 IMAD.MOV.U32 R104, RZ, RZ, R23 ;  /* 0x000000ffff680224 */ /* 0x001fe400078e0017 */
[----:B------:R-:W-:Y:S01]  /*8170*/  @P0 IMAD.MOV.U32 R105, RZ, RZ, R14 ;  /* 0x000000ffff690224 */ /* 0x000fe200078e000e */
[----:B--2---:R0:W-:Y:S02]  /*8180*/  STS.U8 [R192+UR9+0x2800], R101 ;  /* 0x00280065c0007988 */ /* 0x0041e40008000009 */
[----:B0-----:R-:W-:-:S06]  /*8190*/  PRMT R101, RZ, 0x7610, R101 ;  /* 0x00007610ff657816 */ /* 0x001fcc0000000065 */
[----:B------:R0:W2:Y:S02]  /*81a0*/  @P0 LDG.E.U8 R101, desc[UR20][R104.64] ;  /* 0x0000001468650981 */ /* 0x0000a4000c1e1100 */
[----:B0-----:R-:W-:Y:S02]  /*81b0*/  @P0 IMAD.MOV.U32 R104, RZ, RZ, R21 ;  /* 0x000000ffff680224 */ /* 0x001fe400078e0015 */
[----:B------:R-:W-:-:S05]  /*81c0*/  @P0 IMAD.MOV.U32 R105, RZ, RZ, R12 ;  /* 0x000000ffff690224 */ /* 0x000fca00078e000c */
[----:B------:R0:W4:Y:S04]  /*81d0*/  @P0 LDG.E.U8 R103, desc[UR20][R104.64] ;  /* 0x0000001468670981 */ /* 0x000128000c1e1100 */
[----:B---3--:R3:W-:Y:S01]  /*81e0*/  STS.U8 [R192+UR9+0x2c00], R102 ;  /* 0x002c0066c0007988 */ /* 0x0087e20008000009 */
[----:B0-----:R-:W-:Y:S02]  /*81f0*/  @P0 IMAD.MOV.U32 R104, RZ, RZ, R10 ;  /* 0x000000ffff680224 */ /* 0x001fe400078e000a */
[----:B------:R-:W-:Y:S01]  /*8200*/  @P0 IMAD.MOV.U32 R105, RZ, RZ, R145 ;  /* 0x000000ffff690224 */ /* 0x000fe200078e0091 */
[----:B---3--:R-:W-:-:S06]  /*8210*/  PRMT R102, RZ, 0x7610, R102 ;  /* 0x00007610ff667816 */ /* 0x008fcc0000000066 */
[----:B------:R0:W3:Y:S02]  /*8220*/  @P0 LDG.E.U8 R102, desc[UR20][R104.64] ;  /* 0x0000001468660981 */ /* 0x0000e4000c1e1100 */
[----:B0-----:R-:W-:Y:S02]  /*8230*/  @P0 IMAD.MOV.U32 R104, RZ, RZ, R118 ;  /* 0x000000ffff680224 */ /* 0x001fe400078e0076 */
[----:B------:R-:W-:Y:S01]  /*8240*/  @P0 IMAD.MOV.U32 R105, RZ, RZ, R143 ;  /* 0x000000ffff690224 */ /* 0x000fe200078e008f */
[----:B--2---:R0:W-:Y:S02]  /*8250*/  STS.U8 [R192+UR9+0x3000], R101 ;  /* 0x00300065c0007988 */ /* 0x0041e40008000009 */
[----:B0-----:R-:W-:-:S06]  /*8260*/  PRMT R101, RZ, 0x7610, R101 ;  /* 0x00007610ff657816 */ /* 0x001fcc0000000065 */
[----:B------:R0:W2:Y:S04]  /*8270*/  @P0 LDG.E.U8 R101, desc[UR20][R104.64] ;  /* 0x0000001468650981 */ /* 0x0000a8000c1e1100 */
[----:B----4-:R-:W-:Y:S01]  /*8280*/  STS.U8 [R192+UR9+0x3400], R103 ;  /* 0x00340067c0007988 */ /* 0x010fe20008000009 */
[----:B0-----:R-:W-:Y:S02]  /*8290*/  @P0 IMAD.MOV.U32 R104, RZ, RZ, R200 ;  /* 0x000000ffff680224 */ /* 0x001fe400078e00c8 */
[----:B------:R-:W-:Y:S01]  /*82a0*/  @P0 IMAD.MOV.U32 R105, RZ, RZ, R199 ;  /* 0x000000ffff690224 */ /* 0x000fe200078e00c7 */
[----:B---3--:R0:W-:Y:S02]  /*82b0*/  STS.U8 [R192+UR9+0x3800], R102 ;  /* 0x00380066c0007988 */ /* 0x0081e40008000009 */
[----:B0-----:R-:W-:-:S06]  /*82c0*/  PRMT R102, RZ, 0x7610, R102 ;  /* 0x00007610ff667816 */ /* 0x001fcc0000000066 */
[----:B------:R0:W3:Y:S01]  /*82d0*/  @P0 LDG.E.U8 R102, desc[UR20][R104.64] ;  /* 0x0000001468660981 */ /* 0x0000e2000c1e1100 */
[----:B------:R-:W-:Y:S01]  /*82e0*/  LOP3.LUT R118, R192, 0x10, RZ, 0x3c, !PT ;  /* 0x00000010c0767812 */ /* 0x000fe200078e3cff */
[----:B0-----:R-:W-:Y:S02]  /*82f0*/  @P0 IMAD.MOV.U32 R104, RZ, RZ, R216 ;  /* 0x000000ffff680224 */ /* 0x001fe400078e00d8 */
[----:B------:R-:W-:Y:S01]  /*8300*/  @P0 IMAD.MOV.U32 R105, RZ, RZ, R215 ;  /* 0x000000ffff690224 */ /* 0x000fe200078e00d7 */
[----:B--2---:R0:W-:Y:S02]  /*8310*/  STS.U8 [R192+UR9+0x3c00], R101 ;  /* 0x003c0065c0007988 */ /* 0x0041e40008000009 */
[----:B0-----:R-:W-:-:S06]  /*8320*/  PRMT R101, RZ, 0x7610, R101 ;  /* 0x00007610ff657816 */ /* 0x001fcc0000000065 */
[----:B------:R0:W2:Y:S02]  /*8330*/  @P0 LDG.E.U8 R101, desc[UR20][R104.64] ;  /* 0x0000001468650981 */ /* 0x0000a4000c1e1100 */
[----:B0-----:R-:W-:Y:S02]  /*8340*/  @P0 IMAD.MOV.U32 R104, RZ, RZ, R232 ;  /* 0x000000ffff680224 */ /* 0x001fe400078e00e8 */
[----:B------:R-:W-:Y:S01]  /*8350*/  @P0 IMAD.MOV.U32 R105, RZ, RZ, R231 ;  /* 0x000000ffff690224 */ /* 0x000fe200078e00e7 */
[----:B---3--:R0:W-:Y:S02]  /*8360*/  STS.U8 [R118+UR9+0x2080], R102 ;  /* 0x0020806676007988 */ /* 0x0081e40008000009 */
[----:B0-----:R-:W-:-:S06]  /*8370*/  PRMT R102, RZ, 0x7610, R102 ;  /* 0x00007610ff667816 */ /* 0x001fcc0000000066 */
[----:B------:R0:W3:Y:S02]  /*8380*/  @P0 LDG.E.U8 R102, desc[UR20][R104.64] ;  /* 0x0000001468660981 */ /* 0x0000e4000c1e1100 */
        /* <DEDUP_REMOVED lines=33> */
[----:B0-----:R-:W-:Y:S02]  /*85a0*/  LOP3.LUT R118, R192, 0x20, RZ, 0x3c, !PT ;  /* 0x00000020c0767812 */ /* 0x001fe400078e3cff */
[----:B------:R-:W-:-:S06]  /*85b0*/  PRMT R101, RZ, 0x7610, R101 ;  /* 0x00007610ff657816 */ /* 0x000fcc0000000065 */
        /* <DEDUP_REMOVED lines=75> */
[----:B------:R0:W3:Y:S01]  /*8a70*/  @P0 LDG.E.U8 R102, desc[UR20][R104.64] ;  /* 0x0000001468660981 */ /* 0x0000e2000c1e1100 */
[----:B------:R-:W-:Y:S01]  /*8a80*/  @P0 IMAD.MOV.U32 R103, RZ, RZ, R221 ;  /* 0x000000ffff670224 */ /* 0x000fe200078e00dd */
[----:B0-----:R-:W-:Y:S02]  /*8a90*/  LOP3.LUT R104, R192, 0x40, RZ, 0x3c, !PT ;  /* 0x00000040c0687812 */ /* 0x001fe400078e3cff */
[----:B--2---:R0:W-:Y:S02]  /*8aa0*/  STS.U8 [R161+UR9+0x3d80], R101 ;  /* 0x003d8065a1007988 */ /* 0x0041e40008000009 */
[----:B0-----:R-:W-:Y:S02]  /*8ab0*/  PRMT R101, RZ, 0x7610, R101 ;  /* 0x00007610ff657816 */ /* 0x001fe40000000065 */
[----:B---3--:R0:W-:Y:S02]  /*8ac0*/  STS.U8 [R104+UR9+0x2200], R102 ;  /* 0x0022006668007988 */ /* 0x0081e40008000009 */
[----:B0-----:R-:W-:-:S05]  /*8ad0*/  @P0 IMAD.MOV.U32 R102, RZ, RZ, R222 ;  /* 0x000000ffff660224 */ /* 0x001fca00078e00de */
[----:B------:R0:W2:Y:S02]  /*8ae0*/  @P0 LDG.E.U8 R101, desc[UR20][R102.64] ;  /* 0x0000001466650981 */ /* 0x0000a4000c1e1100 */
[----:B0-----:R-:W-:Y:S02]  /*8af0*/  @P0 IMAD.MOV.U32 R102, RZ, RZ, R239 ;  /* 0x000000ffff660224 */ /* 0x001fe400078e00ef */
[----:B------:R-:W-:Y:S01]  /*8b00*/  @P0 IMAD.MOV.U32 R103, RZ, RZ, R237 ;  /* 0x000000ffff670224 */ /* 0x000fe200078e00ed */
[----:B--2---:R0:W-:Y:S02]  /*8b10*/  STS.U8 [R104+UR9+0x2600], R101 ;  /* 0x0026006568007988 */ /* 0x0041e40008000009 */
[----:B0-----:R-:W-:-:S06]  /*8b20*/  PRMT R101, RZ, 0x7610, R101 ;  /* 0x00007610ff657816 */ /* 0x001fcc0000000065 */
        /* <DEDUP_REMOVED lines=25> */
[----:B------:R0:W2:Y:S01]  /*8cc0*/  @P0 LDG.E.U8 R101, desc[UR20][R102.64] ;  /* 0x0000001466650981 */ /* 0x0000a2000c1e1100 */
[----:B------:R-:W-:Y:S01]  /*8cd0*/  @P0 IMAD.MOV.U32 R105, RZ, RZ, R207 ;  /* 0x000000ffff690224 */ /* 0x000fe200078e00cf */
[----:B0-----:R-:W-:Y:S02]  /*8ce0*/  PRMT R102, RZ, 0x7610, R102 ;  /* 0x00007610ff667816 */ /* 0x001fe40000000066 */
[----:B--2---:R0:W-:Y:S02]  /*8cf0*/  STS.U8 [R104+UR9+0x3e00], R101 ;  /* 0x003e006568007988 */ /* 0x0041e40008000009 */
[----:B0-----:R-:W-:-:S05]  /*8d00*/  @P0 IMAD.MOV.U32 R104, RZ, RZ, R208 ;  /* 0x000000ffff680224 */ /* 0x001fca00078e00d0 */
[----:B------:R-:W2:Y:S01]  /*8d10*/  @P0 LDG.E.U8 R102, desc[UR20][R104.64] ;  /* 0x0000001468660981 */ /* 0x000ea2000c1e1100 */
[----:B------:R-:W-:Y:S01]  /*8d20*/  LOP3.LUT R107, R192, 0x50, RZ, 0x3c, !PT ;  /* 0x00000050c06b7812 */ /* 0x000fe200078e3cff */
[----:B------:R-:W-:Y:S01]  /*8d30*/  @P0 IMAD.MOV.U32 R103, RZ, RZ, R223 ;  /* 0x000000ffff670224 */ /* 0x000fe200078e00df */
[----:B------:R-:W-:-:S03]  /*8d40*/  PRMT R101, RZ, 0x7610, R101 ;  /* 0x00007610ff657816 */ /* 0x000fc60000000065 */
[----:B--2---:R0:W-:Y:S02]  /*8d50*/  STS.U8 [R107+UR9+0x2280], R102 ;  /* 0x002280666b007988 */ /* 0x0041e40008000009 */
        /* <DEDUP_REMOVED lines=27> */
[----:B------:R-:W-:Y:S02]  /*8f10*/  @P0 IMAD.MOV.U32 R104, RZ, RZ, R210 ;  /* 0x000000ffff680224 */ /* 0x000fe400078e00d2 */
[----:B------:R-:W-:Y:S02]  /*8f20*/  @P0 IMAD.MOV.U32 R105, RZ, RZ, R209 ;  /* 0x000000ffff690224 */ /* 0x000fe400078e00d1 */
[----:B0-----:R-:W-:Y:S02]  /*8f30*/  @P0 IMAD.MOV.U32 R102, RZ, RZ, R167 ;  /* 0x000000ffff660224 */ /* 0x001fe400078e00a7 */
[----:B------:R-:W-:Y:S01]  /*8f40*/  @P0 IMAD.MOV.U32 R103, RZ, RZ, R113 ;  /* 0x000000ffff670224 */ /* 0x000fe200078e0071 */
[----:B--2---:R0:W-:Y:S02]  /*8f50*/  STS.U8 [R107+UR9+0x3a80], R101 ;  /* 0x003a80656b007988 */ /* 0x0041e40008000009 */
[----:B0-----:R-:W-:-:S06]  /*8f60*/  PRMT R101, RZ, 0x7610, R101 ;  /* 0x00007610ff657816 */ /* 0x001fcc0000000065 */
[----:B------:R0:W2:Y:S02]  /*8f70*/  @P0 LDG.E.U8 R101, desc[UR20][R102.64] ;  /* 0x0000001466650981 */ /* 0x0000a4000c1e1100 */
[----:B0-----:R-:W-:-:S06]  /*8f80*/  PRMT R102, RZ, 0x7610, R102 ;  /* 0x00007610ff667816 */ /* 0x001fcc0000000066 */
[----:B------:R-:W3:Y:S01]  /*8f90*/  @P0 LDG.E.U8 R102, desc[UR20][R104.64] ;  /* 0x0000001468660981 */ /* 0x000ee2000c1e1100 */
[----:B------:R-:W-:-:S03]  /*8fa0*/  @P0 IMAD.MOV.U32 R103, RZ, RZ, R225 ;  /* 0x000000ffff670224 */ /* 0x000fc600078e00e1 */
[----:B--2---:R0:W-:Y:S02]  /*8fb0*/  STS.U8 [R107+UR9+0x3e80], R101 ;  /* 0x003e80656b007988 */ /* 0x0041e40008000009 */
[----:B0-----:R-:W-:Y:S02]  /*8fc0*/  LOP3.LUT R107, R192, 0x60, RZ, 0x3c, !PT ;  /* 0x00000060c06b7812 */ /* 0x001fe400078e3cff */
[----:B------:R-:W-:-:S03]  /*8fd0*/  PRMT R101, RZ, 0x7610, R101 ;  /* 0x00007610ff657816 */ /* 0x000fc60000000065 */
        /* <DEDUP_REMOVED lines=41> */
[----:B------:R-:W-:Y:S04]  /*9270*/  STS.U8 [R107+UR9+0x3f80], R106 ;  /* 0x003f806a6b007988 */ /* 0x000fe80008000009 */
        /* <DEDUP_REMOVED lines=25> */
[----:B------:R-:W-:Y:S04]  /*9410*/  STL [R1+0x118], R138 ;  /* 0x0001188a01007387 */ /* 0x000fe80000100800 */
[----:B------:R-:W-:Y:S04]  /*9420*/  STL [R1+0xfc], R165 ;  /* 0x0000fca501007387 */ /* 0x000fe80000100800 */
[----:B------:R-:W-:Y:S04]  /*9430*/  STL [R1+0x104], R149 ;  /* 0x0001049501007387 */ /* 0x000fe80000100800 */
[----:B------:R0:W5:Y:S04]  /*9440*/  LDL.LU R18, [R1+0x190] ;  /* 0x0001900001127983 */ /* 0x0001680000300800 */
[----:B------:R-:W-:Y:S04]  /*9450*/  STL [R1+0x10c], R113 ;  /* 0x00010c7101007387 */ /* 0x000fe80000100800 */
[----:B------:R0:W5:Y:S04]  /*9460*/  LDL.LU R25, [R1+0x18c] ;  /* 0x00018c0001197983 */ /* 0x0001680000300800 */
[----:B------:R-:W-:Y:S04]  /*9470*/  STL [R1+0x11c], R150 ;  /* 0x00011c9601007387 */ /* 0x000fe80000100800 */
[----:B------:R-:W-:Y:S04]  /*9480*/  STL [R1+0x114], R139 ;  /* 0x0001148b01007387 */ /* 0x000fe80000100800 */
[----:B------:R0:W5:Y:S04]  /*9490*/  LDL.LU R16, [R1+0x188] ;  /* 0x0001880001107983 */ /* 0x0001680000300800 */
        /* <DEDUP_REMOVED lines=19> */
[----:B--2---:R2:W-:Y:S02]  /*95d0*/  STS.U8 [R107+UR9+0x3780], R101 ;  /* 0x003780656b007988 */ /* 0x0045e40008000009 */
[----:B--2---:R-:W-:-:S06]  /*95e0*/  PRMT R101, RZ, 0x7610, R101 ;  /* 0x00007610ff657816 */ /* 0x004fcc0000000065 */
[----:B------:R-:W2:Y:S01]  /*95f0*/  @P0 LDG.E.U8 R101, desc[UR20][R102.64] ;  /* 0x0000001466650981 */ /* 0x000ea2000c1e1100 */
[----:B------:R-:W-:-:S04]  /*9600*/  UISETP.NE.U32.AND UP1, UPT, UR7, URZ, UPT ;  /* 0x000000ff0700728c */ /* 0x000fc8000bf25070 */
[----:B------:R-:W-:Y:S02]  /*9610*/  UISETP.LT.OR UP3, UPT, UR24, 0x80, UP1 ;  /* 0x000000801800788c */ /* 0x000fe40008f61670 */
[----:B------:R-:W-:Y:S01]  /*9620*/  UISETP.GE.AND UP2, UPT, UR24, 0x100, UPT ;  /* 0x000001001800788c */ /* 0x000fe2000bf46270 */
[----:B--2---:R0:W-:Y:S01]  /*9630*/  STS.U8 [R107+UR9+0x3b80], R101 ;  /* 0x003b80656b007988 */ /* 0x0041e20008000009 */
[----:B-1----:R1:W-:Y:S06]  /*9640*/  MEMBAR.ALL.CTA ;  /* 0x0000000000007992 */ /* 0x0023ec0000008000 */
[----:B-1----:R-:W1:Y:S02]  /*9650*/  FENCE.VIEW.ASYNC.S ;  /* 0x00000000000073c6 */ /* 0x002e640000000000 */
[----:B-1----:R-:W-:Y:S06]  /*9660*/  BAR.SYNC.DEFER_BLOCKING 0x0 ;  /* 0x0000000000007b1d */ /* 0x002fec0000010000 */
[----:B------:R-:W-:Y:S05]  /*9670*/  BRA.U UP3, `(.L_x_6) ;  /* 0x0000000103847547 */ /* 0x000fea000b800000 */
[----:B------:R-:W-:Y:S02]  /*9680*/  UIADD3 UR4, UPT, UPT, UR9, 0x2000, URZ ;  /* 0x0000200009047890 */ /* 0x000fe4000fffe0ff */
[----:B------:R-:W-:Y:S02]  /*9690*/  USHF.R.U32.HI UR14, URZ, 0x4, UR9 ;  /* 0x00000004ff0e7899 */ /* 0x000fe40008011609 */
[----:B------:R-:W-:Y:S02]  /*96a0*/  USHF.R.U32.HI UR4, URZ, 0x4, UR4 ;  /* 0x00000004ff047899 */ /* 0x000fe40008011604 */
[----:B------:R-:W-:Y:S02]  /*96b0*/  USGXT.U32 UR14, UR14, 0xe ;  /* 0x0000000e0e0e789a */ /* 0x000fe40008000000 */
[----:B------:R-:W-:Y:S02]  /*96c0*/  USGXT.U32 UR16, UR4, 0xe ;  /* 0x0000000e0410789a */ /* 0x000fe40008000000 */
[----:B------:R-:W-:-:S02]  /*96d0*/  UIADD3 UR32, UP3, UPT, UR14, 0x80, URZ ;  /* 0x000000800e207890 */ /* 0x000fc4000ff7e0ff */
[----:B------:R-:W-:Y:S01]  /*96e0*/  UIADD3 UR34, UP4, UPT, UR16, 0x2, URZ ;  /* 0x0000000210227890 */ /* 0x000fe2000ff9e0ff */
[----:B------:R-:W-:Y:S01]  /*96f0*/  UMOV UR4, URZ ;  /* 0x000000ff00047c82 */ /* 0x000fe20008000000 */
[----:B------:R-:W-:Y:S01]  /*9700*/  UMOV UR36, 0x0 ;  /* 0x0000000000247882 */ /* 0x000fe20000000000 */
[----:B------:R-:W-:Y:S02]  /*9710*/  UIADD3.X UR33, UPT, UPT, UR4, -0x7fffbfe0, URZ, UP3, !UPT ;  /* 0x8000402004217890 */ /* 0x000fe40009ffe4ff */
[----:B------:R-:W-:Y:S02]  /*9720*/  UIADD3.X UR35, UPT, UPT, UR4, 0x40004040, URZ, UP4, !UPT ;  /* 0x4000404004237890 */ /* 0x000fe4000a7fe4ff */
[----:B------:R-:W-:Y:S02]  /*9730*/  UIADD3.64 UR18, UPT, UPT, UR32, 0x80, URZ ;  /* 0x0000008020127897 */ /* 0x000fe4000fffe0ff */
[----:B------:R-:W-:Y:S02]  /*9740*/  UIADD3.64 UR26, UPT, UPT, UR34, 0x2, URZ ;  /* 0x00000002221a7897 */ /* 0x000fe4000fffe0ff */
[----:B------:R-:W-:-:S02]  /*9750*/  UIADD3.64 UR28, UPT, UPT, UR32, 0x100, URZ ;  /* 0x00000100201c7897 */ /* 0x000fc4000fffe0ff */
[----:B------:R-:W-:Y:S01]  /*9760*/  UIADD3.64 UR30, UPT, UPT, UR34, 0x4, URZ ;  /* 0x00000004221e7897 */ /* 0x000fe2000fffe0ff */
[----:B------:R-:W-:Y:S01]  /*9770*/  UMOV UR37, 0x4108010 ;  /* 0x0410801000257882 */ /* 0x000fe20000000000 */
[----:B------:R-:W-:Y:S01]  /*9780*/  UMOV UR15, 0x80004020 ;  /* 0x80004020000f7882 */ /* 0x000fe20000000000 */
[----:B------:R-:W-:Y:S01]  /*9790*/  UMOV UR17, 0x40004040 ;  /* 0x4000404000117882 */ /* 0x000fe20000000000 */
[----:B------:R-:W-:Y:S01]  /*97a0*/  UMOV UR38, 0x0 ;  /* 0x0000000000267882 */ /* 0x000fe20000000000 */
[----:B------:R-:W-:Y:S01]  /*97b0*/  UMOV UR39, 0x4108010 ;  /* 0x0410801000277882 */ /* 0x000fe20000000000 */
[----:B------:R-:W-:Y:S01]  /*97c0*/  UMOV UR40, 0x0 ;  /* 0x0000000000287882 */ /* 0x000fe20000000000 */
[----:B------:R-:W-:Y:S01]  /*97d0*/  UMOV UR41, 0x4108010 ;  /* 0x0410801000297882 */ /* 0x000fe20000000000 */
[----:B------:R-:W-:Y:S01]  /*97e0*/  UMOV UR4, UR6 ;  /* 0x0000000600047c82 */ /* 0x000fe20008000000 */
[----:B------:R-:W-:Y:S01]  /*97f0*/  UMOV UR5, URZ ;  /* 0x000000ff00057c82 */ /* 0x000fe20008000000 */
[----:B------:R1:W-:Y:S01]  /*9800*/  UTCQMMA gdesc[UR14], gdesc[UR16], tmem[UR8], tmem[UR36], idesc[UR37], !UPT ;  /* 0x00ff24100e0075ea */ /* 0x0003e2000f800308 */
[----:B------:R-:W-:Y:S01]  /*9810*/  UMOV UR42, 0x0 ;  /* 0x00000000002a7882 */ /* 0x000fe20000000000 */
[----:B------:R-:W-:Y:S01]  /*9820*/  UMOV UR43, 0x4108010 ;  /* 0x04108010002b7882 */ /* 0x000fe20000000000 */
[----:B------:R1:W-:Y:S01]  /*9830*/  UTCQMMA gdesc[UR32], gdesc[UR34], tmem[UR8], tmem[UR38], idesc[UR39], UPT ;  /* 0x00ff2622200075ea */ /* 0x0003e2000b800308 */
[----:B------:R-:W-:Y:S01]  /*9840*/  UMOV UR4, UR4 ;  /* 0x0000000400047c82 */ /* 0x000fe20008000000 */
[----:B------:R1:W-:Y:S01]  /*9850*/  UTCQMMA gdesc[UR18], gdesc[UR26], tmem[UR8], tmem[UR40], idesc[UR41], UPT ;  /* 0x00ff281a120075ea */ /* 0x0003e2000b800308 */
[----:B------:R1:W-:Y:S01]  /*9860*/  UTCQMMA gdesc[UR28], gdesc[UR30], tmem[UR8], tmem[UR42], idesc[UR43], UPT ;  /* 0x00ff2a1e1c0075ea */ /* 0x0003e2000b800308 */
[----:B------:R1:W-:Y:S01]  /*9870*/  UTCBAR [UR4], URZ ;  /* 0x000000ff040073e9 */ /* 0x0003e200080000ff */
[----:B------:R-:W-:Y:S01]  /*9880*/  NOP ;  /* 0x0000000000007918 */ /* 0x000fe20000000000 */
.L_x_6:
[----:B-1----:R-:W-:Y:S01]  /*9890*/  UMOV UR4, URZ ;  /* 0x000000ff00047c82 */ /* 0x002fe20008000000 */
[----:B------:R-:W-:Y:S05]  /*98a0*/  BRA.U !UP2, `(.L_x_7) ;  /* 0x0000005d0af07547 */ /* 0x000fea000b800000 */
[----:B------:R-:W-:Y:S01]  /*98b0*/  USHF.L.U32 UR11, UR12, 0x7, URZ ;  /* 0x000000070c0b7899 */ /* 0x000fe200080006ff */
[----:B0-----:R-:W-:Y:S01]  /*98c0*/  IMAD.MOV.U32 R101, RZ, RZ, RZ ;  /* 0x000000ffff657224 */ /* 0x001fe200078e00ff */
[----:B------:R-:W-:Y:S02]  /*98d0*/  USHF.L.U32 UR18, UR13, 0x7, URZ ;  /* 0x000000070d127899 */ /* 0x000fe400080006ff */
[----:B------:R-:W-:Y:S02]  /*98e0*/  USHF.R.S32.HI UR7, URZ, 0x1f, UR24 ;  /* 0x0000001fff077899 */ /* 0x000fe40008011418 */
[----:B------:R-:W-:Y:S02]  /*98f0*/  UIADD3 UR12, UPT, UPT, UR9, 0x4000, URZ ;  /* 0x00004000090c7890 */ /* 0x000fe4000fffe0ff */
[----:B------:R-:W-:Y:S02]  /*9900*/  UIADD3 UR13, UPT, UPT, UR9, 0x6000, URZ ;  /* 0x00006000090d7890 */ /* 0x000fe4000fffe0ff */
[----:B------:R-:W-:-:S02]  /*9910*/  ULEA.HI UR7, UR7, UR24, URZ, 0x7 ;  /* 0x0000001807077291 */ /* 0x000fc4000f8f38ff */
[----:B------:R-:W-:Y:S02]  /*9920*/  USHF.R.U32.HI UR12, URZ, 0x4, UR12 ;  /* 0x00000004ff0c7899 */ /* 0x000fe4000801160c */
[----:B------:R-:W-:Y:S02]  /*9930*/  USHF.R.U32.HI UR13, URZ, 0x4, UR13 ;  /* 0x00000004ff0d7899 */ /* 0x000fe4000801160d */
[----:B------:R-:W-:Y:S02]  /*9940*/  USHF.R.S32.HI UR7, URZ, 0x7, UR7 ;  /* 0x00000007ff077899 */ /* 0x000fe40008011407 */
[----:B------:R-:W-:Y:S02]  /*9950*/  USGXT.U32 UR12, UR12, 0xe ;  /* 0x0000000e0c0c789a */ /* 0x000fe40008000000 */
[----:B------:R-:W-:Y:S02]  /*9960*/  USGXT.U32 UR14, UR13, 0xe ;  /* 0x0000000e0d0e789a */ /* 0x000fe40008000000 */
[----:B------:R-:W-:-:S02]  /*9970*/  UIADD3 UR26, UP2, UPT, UR12, 0x80, URZ ;  /* 0x000000800c1a7890 */ /* 0x000fc4000ff5e0ff */
[----:B------:R-:W-:Y:S02]  /*9980*/  UISETP.LT.AND UP4, UPT, UR7, 0x2, UPT ;  /* 0x000000020700788c */ /* 0x000fe4000bf81270 */
[----:B------:R-:W-:Y:S01]  /*9990*/  UIADD3 UR28, UP3, UPT, UR14, 0x2, URZ ;  /* 0x000000020e1c7890 */ /* 0x000fe2000ff7e0ff */
[----:B------:R-:W-:Y:S01]  /*99a0*/  UMOV UR4, URZ ;  /* 0x000000ff00047c82 */ /* 0x000fe20008000000 */
[----:B------:R-:W-:Y:S01]  /*99b0*/  UMOV UR5, URZ ;  /* 0x000000ff00057c82 */ /* 0x000fe20008000000 */
[----:B------:R-:W-:Y:S02]  /*99c0*/  UIADD3.X UR27, UPT, UPT, UR4, -0x7fffbfe0, URZ, UP2, !UPT ;  /* 0x80004020041b7890 */ /* 0x000fe400097fe4ff */
[----:B------:R-:W-:Y:S02]  /*99d0*/  USEL UR7, UR7, 0x2, !UP4 ;  /* 0x0000000207077887 */ /* 0x000fe4000e000000 */
[----:B------:R-:W-:Y:S02]  /*99e0*/  UIADD3.X UR29, UPT, UPT, UR5, 0x40004040, URZ, UP3, !UPT ;  /* 0x40004040051d7890 */ /* 0x000fe40009ffe4ff */
[----:B------:R-:W-:-:S02]  /*99f0*/  UIADD3 UR22, UPT, UPT, UR22, -0x80, URZ ;  /* 0xffffff8016167890 */ /* 0x000fc4000fffe0ff */
[----:B------:R-:W-:Y:S02]  /*9a00*/  USHF.R.S32.HI UR25, URZ, 0x1f, UR11 ;  /* 0x0000001fff197899 */ /* 0x000fe4000801140b */
[----:B------:R-:W-:Y:S02]  /*9a10*/  USHF.R.S32.HI UR38, URZ, 0x1f, UR18 ;  /* 0x0000001fff267899 */ /* 0x000fe40008011412 */
[----:B------:R-:W-:Y:S02]  /*9a20*/  UIADD3 UR19, UPT, UPT, UR7, -0x1, URZ ;  /* 0xffffffff07137890 */ /* 0x000fe4000fffe0ff */
[----:B------:R-:W-:Y:S02]  /*9a30*/  UIADD3.64 UR30, UPT, UPT, UR26, 0x80, URZ ;  /* 0x000000801a1e7897 */ /* 0x000fe4000fffe0ff */
[----:B------:R-:W-:Y:S02]  /*9a40*/  UIADD3.64 UR32, UPT, UPT, UR28, 0x2, URZ ;  /* 0x000000021c207897 */ /* 0x000fe4000fffe0ff */
[----:B------:R-:W-:-:S02]  /*9a50*/  UIADD3.64 UR34, UPT, UPT, UR26, 0x100, URZ ;  /* 0x000001001a227897 */ /* 0x000fc4000fffe0ff */
[----:B------:R-:W-:Y:S01]  /*9a60*/  UIADD3.64 UR36, UPT, UPT, UR28, 0x4, URZ ;  /* 0x000000041c247897 */ /* 0x000fe2000fffe0ff */
[----:B------:R-:W-:-:S11]  /*9a70*/  UMOV UR23, 0x1 ;  /* 0x0000000100177882 */ /* 0x000fd60000000000 */
.L_x_10:
[----:B------:R-:W2:Y:S04]  /*9a80*/  LDL.LU R113, [R1+0x120] ;  /* 0x0001200001717983 */ /* 0x000ea80000300800 */
[----:B------:R-:W3:Y:S04]  /*9a90*/  LDL.LU R112, [R1+0x118] ;  /* 0x0001180001707983 */ /* 0x000ee80000300800 */
[----:B------:R-:W4:Y:S04]  /*9aa0*/  LDL.LU R111, [R1+0x110] ;  /* 0x00011000016f7983 */ /* 0x000f280000300800 */
[----:B------:R-:W4:Y:S04]  /*9ab0*/  LDL.LU R110, [R1+0x108] ;  /* 0x00010800016e7983 */ /* 0x000f280000300800 */
[----:B------:R-:W4:Y:S04]  /*9ac0*/  LDL.LU R109, [R1+0x100] ;  /* 0x00010000016d7983 */ /* 0x000f280000300800 */
[----:B------:R-:W4:Y:S04]  /*9ad0*/  LDL.LU R108, [R1+0x11c] ;  /* 0x00011c00016c7983 */ /* 0x000f280000300800 */
[----:B------:R-:W4:Y:S04]  /*9ae0*/  LDL.LU R107, [R1+0xf8] ;  /* 0x0000f800016b7983 */ /* 0x000f280000300800 */
[----:B------:R-:W4:Y:S01]  /*9af0*/  LDL.LU R103, [R1+0x114] ;  /* 0x0001140001677983 */ /* 0x000f220000300800 */
[----:B------:R-:W0:Y:S03]  /*9b00*/  S2R R102, SR_TID.X ;  /* 0x0000000000667919 */ /* 0x000e260000002100 */
[----:B------:R-:W4:Y:S04]  /*9b10*/  LDL.LU R106, [R1+0xf0] ;  /* 0x0000f000016a7983 */ /* 0x000f280000300800 */
[----:B------:R-:W4:Y:S04]  /*9b20*/  LDL.LU R105, [R1+0x10c] ;  /* 0x00010c0001697983 */ /* 0x000f280000300800 */
[----:B------:R-:W4:Y:S01]  /*9b30*/  LDL.LU R104, [R1+0xe8] ;  /* 0x0000e80001687983 */ /* 0x000f220000300800 */
[----:B------:R-:W-:Y:S01]  /*9b40*/  IMAD.U32 R101, R101, -0x80000000, RZ ;  /* 0x8000000065657824 */ /* 0x000fe200078e00ff */
[----:B0-----:R-:W-:-:S04]  /*9b50*/  SHF.R.U32.HI R102, RZ, 0x6, R102 ;  /* 0x00000006ff667819 */ /* 0x001fc80000011666 */
[----:B------:R-:W-:-:S04]  /*9b60*/  SGXT.U32 R102, R102, 0x1 ;  /* 0x000000016666781a */ /* 0x000fc80000000000 */
[----:B------:R-:W-:Y:S02]  /*9b70*/  ISETP.GE.AND P0, PT, R102, UR22, PT ;  /* 0x0000001666007c0c */ /* 0x000fe4000bf06270 */
[----:B--2---:R-:W-:Y:S02]  /*9b80*/  IADD3 R113, P6, PT, R113, UR18, RZ ;  /* 0x0000001271717c10 */ /* 0x004fe4000ffde0ff */
[----:B---3--:R-:W-:-:S03]  /*9b90*/  IADD3 R112, P1, PT, R112, UR18, RZ ;  /* 0x0000001270707c10 */ /* 0x008fc6000ff3e0ff */
[----:B------:R-:W-:Y:S01]  /*9ba0*/  STL [R1+0x120], R113 ;  /* 0x0001207101007387 */ /* 0x000fe20000100800 */
[----:B----4-:R-:W-:-:S03]  /*9bb0*/  IADD3 R111, P3, PT, R111, UR18, RZ ;  /* 0x000000126f6f7c10 */ /* 0x010fc6000ff7e0ff */
[----:B------:R-:W-:Y:S01]  /*9bc0*/  STL [R1+0x118], R112 ;  /* 0x0001187001007387 */ /* 0x000fe20000100800 */
[----:B------:R-:W-:-:S03]  /*9bd0*/  IADD3 R110, P4, PT, R110, UR18, RZ ;  /* 0x000000126e6e7c10 */ /* 0x000fc6000ff9e0ff */
[----:B------:R-:W-:Y:S01]  /*9be0*/  STL [R1+0x110], R111 ;  /* 0x0001106f01007387 */ /* 0x000fe20000100800 */
[----:B------:R-:W-:-:S03]  /*9bf0*/  IADD3 R109, P5, PT, R109, UR18, RZ ;  /* 0x000000126d6d7c10 */ /* 0x000fc6000ffbe0ff */
[----:B------:R-:W-:Y:S01]  /*9c00*/  STL [R1+0x108], R110 ;  /* 0x0001086e01007387 */ /* 0x000fe20000100800 */
[----:B------:R-:W-:-:S03]  /*9c10*/  IADD3.X R108, PT, PT, R108, UR38, RZ, P6, !PT ;  /* 0x000000266c6c7c10 */ /* 0x000fc6000b7fe4ff */
[----:B------:R-:W-:Y:S01]  /*9c20*/  STL [R1+0x100], R109 ;  /* 0x0001006d01007387 */ /* 0x000fe20000100800 */
[----:B------:R-:W-:Y:S02]  /*9c30*/  IADD3 R107, P6, PT, R107, UR18, RZ ;  /* 0x000000126b6b7c10 */ /* 0x000fe4000ffde0ff */
[----:B------:R-:W-:-:S05]  /*9c40*/  IADD3.X R103, PT, PT, R103, UR38, RZ, P1, !PT ;  /* 0x0000002667677c10 */ /* 0x000fca0008ffe4ff */
[----:B------:R0:W-:Y:S04]  /*9c50*/  STL [R1+0x114], R103 ;  /* 0x0001146701007387 */ /* 0x0001e80000100800 */
[----:B------:R-:W-:Y:S04]  /*9c60*/  STL [R1+0x11c], R108 ;  /* 0x00011c6c01007387 */ /* 0x000fe80000100800 */
[----:B0-----:R-:W2:Y:S01]  /*9c70*/  LDL.LU R103, [R1+0x104] ;  /* 0x0001040001677983 */ /* 0x001ea20000300800 */
[----:B------:R-:W-:Y:S02]  /*9c80*/  IADD3.X R105, PT, PT, R105, UR38, RZ, P3, !PT ;  /* 0x0000002669697c10 */ /* 0x000fe40009ffe4ff */
[----:B------:R-:W-:Y:S01]  /*9c90*/  IADD3 R106, P1, PT, R106, UR18, RZ ;  /* 0x000000126a6a7c10 */ /* 0x000fe2000ff3e0ff */
[----:B------:R-:W-:Y:S04]  /*9ca0*/  STL [R1+0xf8], R107 ;  /* 0x0000f86b01007387 */ /* 0x000fe80000100800 */
[----:B------:R-:W3:Y:S01]  /*9cb0*/  LDL.LU R102, [R1+0xe0] ;  /* 0x0000e00001667983 */ /* 0x000ee20000300800 */
[----:B------:R-:W-:-:S03]  /*9cc0*/  IADD3 R104, P3, PT, R104, UR18, RZ ;  /* 0x0000001268687c10 */ /* 0x000fc6000ff7e0ff */
[----:B------:R0:W-:Y:S04]  /*9cd0*/  STL [R1+0x10c], R105 ;  /* 0x00010c6901007387 */ /* 0x0001e80000100800 */
[----:B------:R1:W-:Y:S04]  /*9ce0*/  STL [R1+0xf0], R106 ;  /* 0x0000f06a01007387 */ /* 0x0003e80000100800 */
[----:B0-----:R-:W4:Y:S04]  /*9cf0*/  LDL.LU R105, [R1+0xfc] ;  /* 0x0000fc0001697983 */ /* 0x001f280000300800 */
[----:B------:R-:W4:Y:S04]  /*9d00*/  LDL.LU R129, [R1+0xd8] ;  /* 0x0000d80001817983 */ /* 0x000f280000300800 */
[----:B------:R-:W4:Y:S04]  /*9d10*/  LDL.LU R128, [R1+0xf4] ;  /* 0x0000f40001807983 */ /* 0x000f280000300800 */
[----:B------:R-:W4:Y:S04]  /*9d20*/  LDL.LU R127, [R1+0xd0] ;  /* 0x0000d000017f7983 */ /* 0x000f280000300800 */
[----:B------:R0:W-:Y:S04]  /*9d30*/  STL [R1+0xe8], R104 ;  /* 0x0000e86801007387 */ /* 0x0001e80000100800 */
[----:B------:R-:W4:Y:S04]  /*9d40*/  LDL.LU R126, [R1+0xec] ;  /* 0x0000ec00017e7983 */ /* 0x000f280000300800 */
        /* <DEDUP_REMOVED lines=19> */
[----:B-1----:R-:W4:Y:S04]  /*9e80*/  LDL.LU R106, [R1+0x9c] ;  /* 0x00009c00016a7983 */ /* 0x002f280000300800 */
[----:B0-----:R-:W4:Y:S01]  /*9e90*/  LDL.LU R104, [R1+0x78] ;  /* 0x0000780001687983 */ /* 0x001f220000300800 */
[----:B--2---:R-:W-:-:S05]  /*9ea0*/  IADD3.X R103, PT, PT, R103, UR38, RZ, P4, !PT ;  /* 0x0000002667677c10 */ /* 0x004fca000a7fe4ff */
[----:B------:R0:W-:Y:S01]  /*9eb0*/  STL [R1+0x104], R103 ;  /* 0x0001046701007387 */ /* 0x0001e20000100800 */
[----:B---3--:R-:W-:-:S03]  /*9ec0*/  IADD3 R102, P4, PT, R102, UR18, RZ ;  /* 0x0000001266667c10 */ /* 0x008fc6000ff9e0ff */
[----:B0-----:R-:W2:Y:S04]  /*9ed0*/  LDL.LU R103, [R1+0x94] ;  /* 0x0000940001677983 */ /* 0x001ea80000300800 */
[----:B------:R0:W-:Y:S04]  /*9ee0*/  STL [R1+0xe0], R102 ;  /* 0x0000e06601007387 */ /* 0x0001e80000100800 */
[----:B0-----:R-:W3:Y:S01]  /*9ef0*/  LDL.LU R102, [R1+0x70] ;  /* 0x0000700001667983 */ /* 0x001ee20000300800 */
[----:B----4-:R-:W-:Y:S02]  /*9f00*/  IADD3.X R105, PT, PT, R105, UR38, RZ, P5, !PT ;  /* 0x0000002669697c10 */ /* 0x010fe4000affe4ff */
[----:B------:R-:W-:-:S02]  /*9f10*/  IADD3 R129, P5, PT, R129, UR18, RZ ;  /* 0x0000001281817c10 */ /* 0x000fc4000ffbe0ff */
[----:B------:R-:W-:Y:S01]  /*9f20*/  IADD3.X R128, PT, PT, R128, UR38, RZ, P6, !PT ;  /* 0x0000002680807c10 */ /* 0x000fe2000b7fe4ff */
[----:B------:R0:W-:Y:S01]  /*9f30*/  STL [R1+0xfc], R105 ;  /* 0x0000fc6901007387 */ /* 0x0001e20000100800 */
[----:B------:R-:W-:Y:S02]  /*9f40*/  IADD3 R127, P6, PT, R127, UR18, RZ ;  /* 0x000000127f7f7c10 */ /* 0x000fe4000ffde0ff */
[----:B------:R-:W-:Y:S01]  /*9f50*/  IADD3.X R126, PT, PT, R126, UR38, RZ, P1, !PT ;  /* 0x000000267e7e7c10 */ /* 0x000fe20008ffe4ff */
[----:B0-----:R-:W4:Y:S01]  /*9f60*/  LDL.LU R105, [R1+0x8c] ;  /* 0x00008c0001697983 */ /* 0x001f220000300800 */
[----:B------:R-:W-:-:S03]  /*9f70*/  IADD3 R125, P1, PT, R125, UR18, RZ ;  /* 0x000000127d7d7c10 */ /* 0x000fc6000ff3e0ff */
[----:B------:R-:W-:Y:S01]  /*9f80*/  STL [R1+0xd8], R129 ;  /* 0x0000d88101007387 */ /* 0x000fe20000100800 */
[----:B------:R-:W-:-:S03]  /*9f90*/  IADD3.X R124, PT, PT, R124, UR38, RZ, P3, !PT ;  /* 0x000000267c7c7c10 */ /* 0x000fc60009ffe4ff */
[----:B------:R-:W-:Y:S01]  /*9fa0*/  STL [R1+0xf4], R128 ;  /* 0x0000f48001007387 */ /* 0x000fe20000100800 */
        /* <DEDUP_REMOVED lines=37> */
[----:B------:R-:W-:Y:S04]  /*a200*/  STL [R1+0x88], R109 ;  /* 0x0000886d01007387 */ /* 0x000fe80000100800 */
[----:B------:R-:W-:Y:S04]  /*a210*/  STL [R1+0xa4], R108 ;  /* 0x0000a46c01007387 */ /* 0x000fe80000100800 */
[----:B------:R0:W-:Y:S04]  /*a220*/  STL [R1+0x78], R104 ;  /* 0x0000786801007387 */ /* 0x0001e80000100800 */
[----:B------:R-:W-:Y:S04]  /*a230*/  STL [R1+0x80], R107 ;  /* 0x0000806b01007387 */ /* 0x000fe80000100800 */
[----:B0-----:R-:W4:Y:S04]  /*a240*/  LDL.LU R104, [R1+0x68] ;  /* 0x0000680001687983 */ /* 0x001f280000300800 */
[----:B------:R-:W-:Y:S01]  /*a250*/  STL [R1+0x9c], R106 ;  /* 0x00009c6a01007387 */ /* 0x000fe20000100800 */
[----:B--2---:R-:W-:-:S05]  /*a260*/  IADD3.X R103, PT, PT, R103, UR38, RZ, P3, !PT ;  /* 0x0000002667677c10 */ /* 0x004fca0009ffe4ff */
[----:B------:R0:W-:Y:S01]  /*a270*/  STL [R1+0x94], R103 ;  /* 0x0000946701007387 */ /* 0x0001e20000100800 */
[----:B---3--:R-:W-:-:S03]  /*a280*/  IADD3 R102, P3, PT, R102, UR18, RZ ;  /* 0x0000001266667c10 */ /* 0x008fc6000ff7e0ff */
[----:B0-----:R-:W2:Y:S04]  /*a290*/  LDL.LU R103, [R1+0x84] ;  /* 0x0000840001677983 */ /* 0x001ea80000300800 */
[----:B------:R0:W-:Y:S04]  /*a2a0*/  STL [R1+0x70], R102 ;  /* 0x0000706601007387 */ /* 0x0001e80000100800 */
[----:B0-----:R-:W3:Y:S01]  /*a2b0*/  LDL.LU R102, [R1+0x60] ;  /* 0x0000600001667983 */ /* 0x001ee20000300800 */
[----:B----4-:R-:W-:-:S03]  /*a2c0*/  IADD3.X R105, PT, PT, R105, UR38, RZ, P4, !PT ;  /* 0x0000002669697c10 */ /* 0x010fc6000a7fe4ff */
        /* <DEDUP_REMOVED lines=24> */
[----:B------:R-:W4:Y:S01]  /*a450*/  LDL.LU R106, [R1] ;  /* 0x00000000016a7983 */ /* 0x000f220000300800 */
[----:B------:R-:W-:-:S03]  /*a460*/  IADD3 R104, P4, PT, R104, UR18, RZ ;  /* 0x0000001268687c10 */ /* 0x000fc6000ff9e0ff */
[----:B0-----:R-:W4:Y:S04]  /*a470*/  LDL.LU R105, [R1+0x1c] ;  /* 0x00001c0001697983 */ /* 0x001f280000300800 */
[----:B------:R0:W-:Y:S04]  /*a480*/  STL [R1+0x68], R104 ;  /* 0x0000686801007387 */ /* 0x0001e80000100800 */
        /* <DEDUP_REMOVED lines=10> */
[----:B------:R-:W-:Y:S01]  /*a530*/  STL [R1+0x7c], R129 ;  /* 0x00007c8101007387 */ /* 0x000fe20000100800 */
[----:B------:R-:W-:Y:S02]  /*a540*/  IADD3 R126, P1, PT, R126, UR18, RZ ;  /* 0x000000127e7e7c10 */ /* 0x000fe4000ff3e0ff */
[----:B------:R-:W-:Y:S01]  /*a550*/  IADD3.X R125, PT, PT, R125, UR38, RZ, P3, !PT ;  /* 0x000000267d7d7c10 */ /* 0x000fe20009ffe4ff */
        /* <DEDUP_REMOVED lines=43> */
[----:B------:R0:W-:Y:S04]  /*a810*/  STL [R1], R106 ;  /* 0x0000006a01007387 */ /* 0x0001e80000100800 */
[----:B------:R1:W-:Y:S01]  /*a820*/  STL [R1+0x1c], R105 ;  /* 0x00001c6901007387 */ /* 0x0003e20000100800 */
[----:B------:R-:W-:Y:S02]  /*a830*/  IADD3.X R104, PT, PT, R104, UR38, RZ, P4, !PT ;  /* 0x0000002668687c10 */ /* 0x000fe4000a7fe4ff */
[----:B--2---:R-:W-:-:S03]  /*a840*/  IADD3.X R103, PT, PT, R103, UR38, RZ, P5, !PT ;  /* 0x0000002667677c10 */ /* 0x004fc6000affe4ff */
[----:B------:R2:W-:Y:S01]  /*a850*/  STL [R1+0x14], R104 ;  /* 0x0000146801007387 */ /* 0x0005e20000100800 */
[----:B------:R-:W-:Y:S02]  /*a860*/  IADD3 R247, P5, PT, R247, UR18, RZ ;  /* 0x00000012f7f77c10 */ /* 0x000fe4000ffbe0ff */
[----:B---3--:R-:W-:Y:S01]  /*a870*/  IADD3.X R102, PT, PT, R102, UR38, RZ, P6, !PT ;  /* 0x0000002666667c10 */ /* 0x008fe2000b7fe4ff */
[----:B0-----:R-:W3:Y:S01]  /*a880*/  LDL.LU R106, [R1+0x134] ;  /* 0x00013400016a7983 */ /* 0x001ee20000300800 */
[----:B------:R-:W-:Y:S02]  /*a890*/  IADD3.X R250, PT, PT, R250, UR38, RZ, P3, !PT ;  /* 0x00000026fafa7c10 */ /* 0x000fe40009ffe4ff */
[----:B------:R-:W-:Y:S01]  /*a8a0*/  IADD3 R249, P4, PT, R249, UR18, RZ ;  /* 0x00000012f9f97c10 */ /* 0x000fe2000ff9e0ff */
[----:B------:R0:W-:Y:S04]  /*a8b0*/  STL [R1+0xc], R103 ;  /* 0x00000c6701007387 */ /* 0x0001e80000100800 */
[----:B-1----:R-:W4:Y:S04]  /*a8c0*/  LDL.LU R105, [R1+0x12c] ;  /* 0x00012c0001697983 */ /* 0x002f280000300800 */
[----:B--2---:R-:W2:Y:S04]  /*a8d0*/  LDL.LU R104, [R1+0x124] ;  /* 0x0001240001687983 */ /* 0x004ea80000300800 */
[----:B------:R1:W-:Y:S04]  /*a8e0*/  STL [R1+0x4], R102 ;  /* 0x0000046601007387 */ /* 0x0003e80000100800 */
[----:B0-----:R-:W2:Y:S04]  /*a8f0*/  LDL.LU R103, [R1+0x130] ;  /* 0x0001300001677983 */ /* 0x001ea80000300800 */
[----:B-1----:R-:W4:Y:S01]  /*a900*/  LDL.LU R102, [R1+0x128] ;  /* 0x0001280001667983 */ /* 0x002f220000300800 */
[----:B------:R-:W-:-:S02]  /*a910*/  IADD3.X R246, PT, PT, R246, UR38, RZ, P5, !PT ;  /* 0x00000026f6f67c10 */ /* 0x000fc4000affe4ff */
[----:B------:R-:W-:-:S04]  /*a920*/  IADD3 R236, P5, PT, R236, UR18, RZ ;  /* 0x00000012ecec7c10 */ /* 0x000fc8000ffbe0ff */
[----:B------:R-:W-:Y:S02]  /*a930*/  IADD3.X R235, PT, PT, R235, UR38, RZ, P5, !PT ;  /* 0x00000026ebeb7c10 */ /* 0x000fe4000affe4ff */
[----:B------:R-:W-:-:S04]  /*a940*/  IADD3 R226, P5, PT, R226, UR18, RZ ;  /* 0x00000012e2e27c10 */ /* 0x000fc8000ffbe0ff */
[----:B------:R-:W-:Y:S02]  /*a950*/  IADD3.X R225, PT, PT, R225, UR38, RZ, P5, !PT ;  /* 0x00000026e1e17c10 */ /* 0x000fe4000affe4ff */
[----:B------:R-:W-:-:S04]  /*a960*/  IADD3 R216, P5, PT, R216, UR18, RZ ;  /* 0x00000012d8d87c10 */ /* 0x000fc8000ffbe0ff */
[----:B------:R-:W-:Y:S02]  /*a970*/  IADD3.X R215, PT, PT, R215, UR38, RZ, P5, !PT ;  /* 0x00000026d7d77c10 */ /* 0x000fe4000affe4ff */
[----:B------:R-:W-:-:S04]  /*a980*/  IADD3 R206, P5, PT, R206, UR18, RZ ;  /* 0x00000012cece7c10 */ /* 0x000fc8000ffbe0ff */
[----:B------:R-:W-:Y:S02]  /*a990*/  IADD3.X R205, PT, PT, R205, UR38, RZ, P5, !PT ;  /* 0x00000026cdcd7c10 */ /* 0x000fe4000affe4ff */
[----:B------:R-:W-:Y:S02]  /*a9a0*/  IADD3 R245, P6, PT, R245, UR18, RZ ;  /* 0x00000012f5f57c10 */ /* 0x000fe4000ffde0ff */
[----:B------:R-:W-:Y:S02]  /*a9b0*/  IADD3 R241, P3, PT, R241, UR18, RZ ;  /* 0x00000012f1f17c10 */ /* 0x000fe4000ff7e0ff */
[----:B------:R-:W-:Y:S02]  /*a9c0*/  IADD3.X R252, PT, PT, R252, UR38, RZ, P1, !PT ;  /* 0x00000026fcfc7c10 */ /* 0x000fe40008ffe4ff */
[----:B------:R-:W-:Y:S02]  /*a9d0*/  IADD3 R243, P1, PT, R243, UR18, RZ ;  /* 0x00000012f3f37c10 */ /* 0x000fe4000ff3e0ff */
[----:B------:R-:W-:-:S02]  /*a9e0*/  IADD3.X R248, PT, PT, R248, UR38, RZ, P4, !PT ;  /* 0x00000026f8f87c10 */ /* 0x000fc4000a7fe4ff */
[----:B------:R-:W-:Y:S02]  /*a9f0*/  IADD3.X R244, PT, PT, R244, UR38, RZ, P6, !PT ;  /* 0x00000026f4f47c10 */ /* 0x000fe4000b7fe4ff */
[----:B------:R-:W-:Y:S02]  /*aa00*/  IADD3.X R240, PT, PT, R240, UR38, RZ, P3, !PT ;  /* 0x00000026f0f07c10 */ /* 0x000fe40009ffe4ff */
[----:B------:R-:W-:Y:S02]  /*aa10*/  IADD3 R239, P4, PT, R239, UR18, RZ ;  /* 0x00000012efef7c10 */ /* 0x000fe4000ff9e0ff */
[----:B------:R-:W-:Y:S02]  /*aa20*/  IADD3 R234, P6, PT, R234, UR18, RZ ;  /* 0x00000012eaea7c10 */ /* 0x000fe4000ffde0ff */
[----:B------:R-:W-:Y:S02]  /*aa30*/  IADD3 R230, P3, PT, R230, UR18, RZ ;  /* 0x00000012e6e67c10 */ /* 0x000fe4000ff7e0ff */
[----:B------:R-:W-:-:S02]  /*aa40*/  IADD3.X R242, PT, PT, R242, UR38, RZ, P1, !PT ;  /* 0x00000026f2f27c10 */ /* 0x000fc40008ffe4ff */
[----:B------:R-:W-:Y:S02]  /*aa50*/  IADD3 R232, P1, PT, R232, UR18, RZ ;  /* 0x00000012e8e87c10 */ /* 0x000fe4000ff3e0ff */
[----:B------:R-:W-:Y:S02]  /*aa60*/  IADD3.X R237, PT, PT, R237, UR38, RZ, P4, !PT ;  /* 0x00000026eded7c10 */ /* 0x000fe4000a7fe4ff */
[----:B------:R-:W-:Y:S02]  /*aa70*/  IADD3.X R233, PT, PT, R233, UR38, RZ, P6, !PT ;  /* 0x00000026e9e97c10 */ /* 0x000fe4000b7fe4ff */
[----:B------:R-:W-:Y:S02]  /*aa80*/  IADD3.X R229, PT, PT, R229, UR38, RZ, P3, !PT ;  /* 0x00000026e5e57c10 */ /* 0x000fe40009ffe4ff */
[----:B------:R-:W-:Y:S02]  /*aa90*/  IADD3 R228, P4, PT, R228, UR18, RZ ;  /* 0x00000012e4e47c10 */ /* 0x000fe4000ff9e0ff */
[----:B------:R-:W-:-:S02]  /*aaa0*/  IADD3 R224, P6, PT, R224, UR18, RZ ;  /* 0x00000012e0e07c10 */ /* 0x000fc4000ffde0ff */
[----:B------:R-:W-:Y:S02]  /*aab0*/  IADD3 R220, P3, PT, R220, UR18, RZ ;  /* 0x00000012dcdc7c10 */ /* 0x000fe4000ff7e0ff */
[----:B------:R-:W-:Y:S02]  /*aac0*/  IADD3.X R231, PT, PT, R231, UR38, RZ, P1, !PT ;  /* 0x00000026e7e77c10 */ /* 0x000fe40008ffe4ff */
[----:B------:R-:W-:Y:S02]  /*aad0*/  IADD3 R222, P1, PT, R222, UR18, RZ ;  /* 0x00000012dede7c10 */ /* 0x000fe4000ff3e0ff */
[----:B------:R-:W-:Y:S02]  /*aae0*/  IADD3.X R227, PT, PT, R227, UR38, RZ, P4, !PT ;  /* 0x00000026e3e37c10 */ /* 0x000fe4000a7fe4ff */
[----:B------:R-:W-:Y:S02]  /*aaf0*/  IADD3.X R223, PT, PT, R223, UR38, RZ, P6, !PT ;  /* 0x00000026dfdf7c10 */ /* 0x000fe4000b7fe4ff */
[----:B------:R-:W-:-:S02]  /*ab00*/  IADD3.X R219, PT, PT, R219, UR38, RZ, P3, !PT ;  /* 0x00000026dbdb7c10 */ /* 0x000fc40009ffe4ff */
[----:B------:R-:W-:Y:S02]  /*ab10*/  IADD3 R218, P4, PT, R218, UR18, RZ ;  /* 0x00000012dada7c10 */ /* 0x000fe4000ff9e0ff */
        /* <DEDUP_REMOVED lines=17> */
[----:B------:R-:W-:Y:S02]  /*ac30*/  IADD3.X R201, PT, PT, R201, UR38, RZ, P1, !PT ;  /* 0x00000026c9c97c10 */ /* 0x000fe40008ffe4ff */
[----:B------:R-:W-:Y:S02]  /*ac40*/  IADD3.X R197, PT, PT, R197, UR38, RZ, P4, !PT ;  /* 0x00000026c5c57c10 */ /* 0x000fe4000a7fe4ff */
[----:B------:R-:W-:Y:S02]  /*ac50*/  IADD3.X R194, PT, PT, R194, UR25, RZ, P3, !PT ;  /* 0x00000019c2c27c10 */ /* 0x000fe40009ffe4ff */
[----:B------:R-:W-:Y:S02]  /*ac60*/  IADD3 R193, P4, PT, R193, UR11, RZ ;  /* 0x0000000bc1c17c10 */ /* 0x000fe4000ff9e0ff */
[----:B------:R-:W-:Y:S02]  /*ac70*/  IADD3 R182, P3, PT, R182, UR11, RZ ;  /* 0x0000000bb6b67c10 */ /* 0x000fe4000ff7e0ff */
[----:B------:R-:W-:-:S02]  /*ac80*/  IADD3.X R191, PT, PT, R191, UR25, RZ, P4, !PT ;  /* 0x00000019bfbf7c10 */ /* 0x000fc4000a7fe4ff */
[----:B------:R-:W-:Y:S02]  /*ac90*/  IADD3.X R180, PT, PT, R180, UR25, RZ, P3, !PT ;  /* 0x00000019b4b47c10 */ /* 0x000fe40009ffe4ff */
[----:B------:R-:W-:Y:S02]  /*aca0*/  IADD3 R179, P4, PT, R179, UR11, RZ ;  /* 0x0000000bb3b37c10 */ /* 0x000fe4000ff9e0ff */
[----:B------:R-:W-:Y:S02]  /*acb0*/  IADD3 R170, P3, PT, R170, UR11, RZ ;  /* 0x0000000baaaa7c10 */ /* 0x000fe4000ff7e0ff */
[----:B------:R-:W-:Y:S02]  /*acc0*/  IADD3.X R178, PT, PT, R178, UR25, RZ, P4, !PT ;  /* 0x00000019b2b27c10 */ /* 0x000fe4000a7fe4ff */
[----:B------:R-:W-:Y:S02]  /*acd0*/  IADD3.X R169, PT, PT, R169, UR25, RZ, P3, !PT ;  /* 0x00000019a9a97c10 */ /* 0x000fe40009ffe4ff */
[----:B------:R-:W-:-:S02]  /*ace0*/  IADD3 R168, P4, PT, R168, UR11, RZ ;  /* 0x0000000ba8a87c10 */ /* 0x000fc4000ff9e0ff */
[----:B------:R-:W-:Y:S02]  /*acf0*/  IADD3 R46, P3, PT, R46, UR11, RZ ;  /* 0x0000000b2e2e7c10 */ /* 0x000fe4000ff7e0ff */
[----:B------:R-:W-:Y:S02]  /*ad00*/  IADD3.X R53, PT, PT, R53, UR25, RZ, P4, !PT ;  /* 0x0000001935357c10 */ /* 0x000fe4000a7fe4ff */
[----:B------:R-:W-:Y:S02]  /*ad10*/  IADD3.X R51, PT, PT, R51, UR25, RZ, P3, !PT ;  /* 0x0000001933337c10 */ /* 0x000fe40009ffe4ff */
[----:B------:R-:W-:Y:S02]  /*ad20*/  IADD3 R20, P4, PT, R20, UR11, RZ ;  /* 0x0000000b14147c10 */ /* 0x000fe4000ff9e0ff */
[----:B-----5:R-:W-:Y:S02]  /*ad30*/  IADD3 R18, P3, PT, R18, UR11, RZ ;  /* 0x0000000b12127c10 */ /* 0x020fe4000ff7e0ff */
        /* <DEDUP_REMOVED lines=26> */
[----:B---3--:R-:W-:-:S04]  /*aee0*/  IADD3 R106, P5, PT, R106, UR11, RZ ;  /* 0x0000000b6a6a7c10 */ /* 0x008fc8000ffbe0ff */
[----:B--2---:R-:W-:Y:S02]  /*aef0*/  IADD3.X R103, PT, PT, R103, UR25, RZ, P5, !PT ;  /* 0x0000001967677c10 */ /* 0x004fe4000affe4ff */
        /* <DEDUP_REMOVED lines=9> */
[----:B----4-:R-:W-:Y:S02]  /*af90*/  IADD3 R105, P6, PT, R105, UR11, RZ ;  /* 0x0000000b69697c10 */ /* 0x010fe4000ffde0ff */
[----:B------:R-:W-:Y:S02]  /*afa0*/  IADD3.X R74, PT, PT, R74, UR25, RZ, P5, !PT ;  /* 0x000000194a4a7c10 */ /* 0x000fe4000affe4ff */
[----:B------:R-:W-:Y:S02]  /*afb0*/  IADD3 R40, P5, PT, R40, UR11, RZ ;  /* 0x0000000b28287c10 */ /* 0x000fe4000ffbe0ff */
[----:B------:R-:W-:-:S02]  /*afc0*/  IADD3 R104, P1, PT, R104, UR11, RZ ;  /* 0x0000000b68687c10 */ /* 0x000fc4000ff3e0ff */
[----:B------:R-:W-:Y:S02]  /*afd0*/  IADD3.X R102, PT, PT, R102, UR25, RZ, P6, !PT ;  /* 0x0000001966667c10 */ /* 0x000fe4000b7fe4ff */
[----:B------:R-:W-:Y:S02]  /*afe0*/  IADD3 R188, P6, PT, R188, UR11, RZ ;  /* 0x0000000bbcbc7c10 */ /* 0x000fe4000ffde0ff */
[----:B------:R-:W-:Y:S02]  /*aff0*/  IADD3.X R48, PT, PT, R48, UR25, RZ, P5, !PT ;  /* 0x0000001930307c10 */ /* 0x000fe4000affe4ff */
        /* <DEDUP_REMOVED lines=13> */
[----:B------:R-:W-:Y:S01]  /*b0d0*/  IADD3 R57, P5, PT, R57, UR11, RZ ;  /* 0x0000000b39397c10 */ /* 0x000fe2000ffbe0ff */
[----:B------:R-:W-:Y:S01]  /*b0e0*/  STL [R1+0x134], R106 ;  /* 0x0001346a01007387 */ /* 0x000fe20000100800 */
[----:B------:R-:W-:-:S02]  /*b0f0*/  IADD3 R71, P1, PT, R71, UR11, RZ ;  /* 0x0000000b47477c10 */ /* 0x000fc4000ff3e0ff */
[----:B------:R-:W-:Y:S01]  /*b100*/  IADD3.X R100, PT, PT, R100, UR25, RZ, P6, !PT ;  /* 0x0000001964647c10 */ /* 0x000fe2000b7fe4ff */
[----:B------:R-:W-:Y:S01]  /*b110*/  STL [R1+0x12c], R105 ;  /* 0x00012c6901007387 */ /* 0x000fe20000100800 */
[----:B------:R-:W-:Y:S02]  /*b120*/  IADD3 R69, P6, PT, R69, UR11, RZ ;  /* 0x0000000b45457c10 */ /* 0x000fe4000ffde0ff */
[----:B------:R-:W-:Y:S01]  /*b130*/  IADD3.X R76, PT, PT, R76, UR25, RZ, P1, !PT ;  /* 0x000000194c4c7c10 */ /* 0x000fe20008ffe4ff */
[----:B------:R-:W-:Y:S01]  /*b140*/  STL [R1+0x124], R104 ;  /* 0x0001246801007387 */ /* 0x000fe20000100800 */
[----:B------:R-:W-:Y:S02]  /*b150*/  IADD3 R44, P1, PT, R44, UR11, RZ ;  /* 0x0000000b2c2c7c10 */ /* 0x000fe4000ff3e0ff */
[----:B------:R-:W-:Y:S01]  /*b160*/  IADD3.X R75, PT, PT, R75, UR25, RZ, P6, !PT ;  /* 0x000000194b4b7c10 */ /* 0x000fe2000b7fe4ff */
[----:B------:R-:W-:Y:S01]  /*b170*/  STL [R1+0x130], R103 ;  /* 0x0001306701007387 */ /* 0x000fe20000100800 */
[----:B------:R-:W-:-:S03]  /*b180*/  IADD3 R42, P6, PT, R42, UR11, RZ ;  /* 0x0000000b2a2a7c10 */ /* 0x000fc6000ffde0ff */
[----:B------:R0:W-:Y:S01]  /*b190*/  STL [R1+0x128], R102 ;  /* 0x0001286601007387 */ /* 0x0001e20000100800 */
[----:B------:R-:W-:Y:S02]  /*b1a0*/  IADD3.X R50, PT, PT, R50, UR25, RZ, P1, !PT ;  /* 0x0000001932327c10 */ /* 0x000fe40008ffe4ff */
[----:B------:R-:W-:Y:S02]  /*b1b0*/  IADD3 R16, P1, PT, R16, UR11, RZ ;  /* 0x0000000b10107c10 */ /* 0x000fe4000ff3e0ff */
[----:B------:R-:W-:Y:S01]  /*b1c0*/  IADD3.X R49, PT, PT, R49, UR25, RZ, P6, !PT ;  /* 0x0000001931317c10 */ /* 0x000fe2000b7fe4ff */
[----:B0-----:R-:W0:Y:S01]  /*b1d0*/  S2R R102, SR_TID.X ;  /* 0x0000000000667919 */ /* 0x001e220000002100 */
[----:B------:R-:W-:Y:S01]  /*b1e0*/  IADD3.X R66, PT, PT, R66, UR25, RZ, P5, !PT ;  /* 0x0000001942427c10 */ /* 0x000fe2000affe4ff */
[----:B------:R-:W1:Y:S01]  /*b1f0*/  SYNCS.PHASECHK.TRANS64.TRYWAIT P5, [UR6], R101 ;  /* 0x00000065ff0075a7 */ /* 0x000e6200080a1106 */
[----:B------:R-:W-:Y:S02]  /*b200*/  IADD3 R14, P6, PT, R14, UR11, RZ ;  /* 0x0000000b0e0e7c10 */ /* 0x000fe4000ffde0ff */
[----:B------:R-:W-:-:S02]  /*b210*/  IADD3.X R24, PT, PT, R24, UR25, RZ, P1, !PT ;  /* 0x0000001918187c10 */ /* 0x000fc40008ffe4ff */
[----:B------:R-:W-:Y:S02]  /*b220*/  IADD3 R92, P1, PT, R92, UR11, RZ ;  /* 0x0000000b5c5c7c10 */ /* 0x000fe4000ff3e0ff */
[----:B------:R-:W-:Y:S02]  /*b230*/  IADD3.X R23, PT, PT, R23, UR25, RZ, P6, !PT ;  /* 0x0000001917177c10 */ /* 0x000fe4000b7fe4ff */
[----:B------:R-:W-:Y:S02]  /*b240*/  IADD3 R80, P6, PT, R80, UR11, RZ ;  /* 0x0000000b50507c10 */ /* 0x000fe4000ffde0ff */
[----:B------:R-:W-:Y:S02]  /*b250*/  IADD3.X R98, PT, PT, R98, UR25, RZ, P1, !PT ;  /* 0x0000001962627c10 */ /* 0x000fe40008ffe4ff */
        /* <DEDUP_REMOVED lines=15> */
[----:B------:R-:W-:Y:S02]  /*b350*/  IADD3 R30, P6, PT, R30, UR11, RZ ;  /* 0x0000000b1e1e7c10 */ /* 0x000fe4000ffde0ff */
[----:B------:R-:W-:Y:S02]  /*b360*/  IADD3 R87, P3, PT, R87, UR11, RZ ;  /* 0x0000000b57577c10 */ /* 0x000fe4000ff7e0ff */
[----:B0-----:R-:W-:Y:S02]  /*b370*/  SHF.R.U32.HI R102, RZ, 0x6, R102 ;  /* 0x00000006ff667819 */ /* 0x001fe40000011666 */
[----:B------:R-:W-:Y:S02]  /*b380*/  IADD3.X R13, PT, PT, R13, UR25, RZ, P1, !PT ;  /* 0x000000190d0d7c10 */ /* 0x000fe40008ffe4ff */
[----:B------:R-:W-:-:S02]  /*b390*/  IADD3 R4, P1, PT, R4, UR11, RZ ;  /* 0x0000000b04047c10 */ /* 0x000fc4000ff3e0ff */
[----:B------:R-:W-:Y:S02]  /*b3a0*/  IADD3.X R62, PT, PT, R62, UR25, RZ, P4, !PT ;  /* 0x000000193e3e7c10 */ /* 0x000fe4000a7fe4ff */
[----:B------:R-:W-:Y:S02]  /*b3b0*/  IADD3.X R37, PT, PT, R37, UR25, RZ, P6, !PT ;  /* 0x0000001925257c10 */ /* 0x000fe4000b7fe4ff */
[----:B------:R-:W-:Y:S02]  /*b3c0*/  IADD3.X R94, PT, PT, R94, UR25, RZ, P3, !PT ;  /* 0x000000195e5e7c10 */ /* 0x000fe40009ffe4ff */
[----:B------:R-:W-:Y:S02]  /*b3d0*/  IADD3 R54, P4, PT, R54, UR11, RZ ;  /* 0x0000000b36367c10 */ /* 0x000fe4000ff9e0ff */
[----:B------:R-:W-:Y:S02]  /*b3e0*/  IADD3 R29, P6, PT, R29, UR11, RZ ;  /* 0x0000000b1d1d7c10 */ /* 0x000fe4000ffde0ff */
[----:B------:R-:W-:-:S02]  /*b3f0*/  IADD3 R77, P3, PT, R77, UR11, RZ ;  /* 0x0000000b4d4d7c10 */ /* 0x000fc4000ff7e0ff */
[----:B------:R-:W-:Y:S02]  /*b400*/  SGXT.U32 R102, R102, 0x1 ;  /* 0x000000016666781a */ /* 0x000fe40000000000 */
[----:B------:R-:W-:Y:S02]  /*b410*/  IADD3.X R11, PT, PT, R11, UR25, RZ, P1, !PT ;  /* 0x000000190b0b7c10 */ /* 0x000fe40008ffe4ff */
[----:B------:R-:W-:Y:S02]  /*b420*/  IADD3 R3, P1, PT, R3, UR11, RZ ;  /* 0x0000000b03037c10 */ /* 0x000fe4000ff3e0ff */
[----:B------:R-:W-:Y:S02]  /*b430*/  IADD3.X R60, PT, PT, R60, UR25, RZ, P4, !PT ;  /* 0x000000193c3c7c10 */ /* 0x000fe4000a7fe4ff */
[----:B------:R-:W-:Y:S02]  /*b440*/  IADD3.X R35, PT, PT, R35, UR25, RZ, P6, !PT ;  /* 0x0000001923237c10 */ /* 0x000fe4000b7fe4ff */
[----:B------:R-:W-:-:S02]  /*b450*/  IADD3.X R82, PT, PT, R82, UR25, RZ, P3, !PT ;  /* 0x0000001952527c10 */ /* 0x000fc40009ffe4ff */
[----:B------:R-:W-:Y:S02]  /*b460*/  IADD3 R52, P4, PT, R52, UR11, RZ ;  /* 0x0000000b34347c10 */ /* 0x000fe4000ff9e0ff */
[----:B------:R-:W-:Y:S02]  /*b470*/  LOP3.LUT R102, R102, 0x2, RZ, 0xfc, !PT ;  /* 0x0000000266667812 */ /* 0x000fe400078efcff */
[----:B------:R-:W-:Y:S02]  /*b480*/  IADD3 R27, P6, PT, R27, UR11, RZ ;  /* 0x0000000b1b1b7c10 */ /* 0x000fe4000ffde0ff */
[----:B------:R-:W-:Y:S02]  /*b490*/  IADD3 R2, P3, PT, R2, UR11, RZ ;  /* 0x0000000b02027c10 */ /* 0x000fe4000ff7e0ff */
[----:B------:R-:W-:Y:S02]  /*b4a0*/  IADD3.X R9, PT, PT, R9, UR25, RZ, P1, !PT ;  /* 0x0000001909097c10 */ /* 0x000fe40008ffe4ff */
[----:B------:R-:W-:-:S02]  /*b4b0*/  ISETP.GE.AND P1, PT, R102, UR22, PT ;  /* 0x0000001666007c0c */ /* 0x000fc4000bf26270 */
[----:B------:R-:W-:Y:S02]  /*b4c0*/  IADD3.X R58, PT, PT, R58, UR25, RZ, P4, !PT ;  /* 0x000000193a3a7c10 */ /* 0x000fe4000a7fe4ff */
[----:B------:R-:W-:Y:S02]  /*b4d0*/  IADD3.X R33, PT, PT, R33, UR25, RZ, P6, !PT ;  /* 0x0000001921217c10 */ /* 0x000fe4000b7fe4ff */
[----:B------:R-:W-:Y:S01]  /*b4e0*/  IADD3.X R7, PT, PT, R7, UR25, RZ, P3, !PT ;  /* 0x0000001907077c10 */ /* 0x000fe20009ffe4ff */
[----:B-1----:R-:W-:Y:S06]  /*b4f0*/  @!P5 BRA `(.L_x_8) ;  /* 0x0000005c0018d947 */ /* 0x002fec0003800000 */
.L_x_16:
[----:B------:R-:W0:Y:S01]  /*b500*/  S2R R102, SR_TID.X ;  /* 0x0000000000667919 */ /* 0x000e220000002100 */
[----:B------:R-:W-:Y:S02]  /*b510*/  PRMT R116, RZ, 0x7610, R116 ;  /* 0x00007610ff747816 */ /* 0x000fe40000000074 */
[----:B------:R-:W-:Y:S01]  /*b520*/  PRMT R164, RZ, 0x7610, R164 ;  /* 0x00007610ffa47816 */ /* 0x000fe200000000a4 */
[----:B------:R-:W1:Y:S01]  /*b530*/  S2R R103, SR_TID.X ;  /* 0x0000000000677919 */ /* 0x000e620000002100 */
[----:B------:R-:W2:Y:S01]  /*b540*/  S2R R119, SR_TID.X ;  /* 0x0000000000777919 */ /* 0x000ea20000002100 */
[----:B------:R3:W-:Y:S01]  /*b550*/  STL [R1+0x148], R227 ;  /* 0x000148e301007387 */ /* 0x0007e20000100800 */
[----:B------:R-:W-:-:S03]  /*b560*/  PRMT R148, RZ, 0x7610, R148 ;  /* 0x00007610ff947816 */ /* 0x000fc60000000094 */
[----:B------:R-:W-:Y:S04]  /*b570*/  STL [R1+0x144], R245 ;  /* 0x000144f501007387 */ /* 0x000fe80000100800 */
[----:B------:R4:W-:Y:S04]  /*b580*/  STL [R1+0x140], R244 ;  /* 0x000140f401007387 */ /* 0x0009e80000100800 */
[----:B------:R0:W-:Y:S01]  /*b590*/  STL [R1+0x13c], R0 ;  /* 0x00013c0001007387 */ /* 0x0001e20000100800 */
[----:B------:R-:W-:Y:S02]  /*b5a0*/  PRMT R120, RZ, 0x7610, R120 ;  /* 0x00007610ff787816 */ /* 0x000fe40000000078 */
[----:B------:R-:W-:Y:S01]  /*b5b0*/  PRMT R163, RZ, 0x7610, R163 ;  /* 0x00007610ffa37816 */ /* 0x000fe200000000a3 */
[----:B---3--:R-:W3:Y:S01]  /*b5c0*/  LDL R227, [R1+0x128] ;  /* 0x0001280001e37983 */ /* 0x008ee20000100800 */
[----:B0-----:R-:W-:-:S03]  /*b5d0*/  SHF.R.U32.HI R102, RZ, 0x6, R102 ;  /* 0x00000006ff667819 */ /* 0x001fc60000011666 */
[----:B------:R-:W3:Y:S01]  /*b5e0*/  LDL R121, [R1+0x12c] ;  /* 0x00012c0001797983 */ /* 0x000ee20000100800 */
[----:B------:R-:W-:-:S04]  /*b5f0*/  SGXT.U32 R102, R102, 0x1 ;  /* 0x000000016666781a */ /* 0x000fc80000000000 */
[----:B------:R-:W-:-:S04]  /*b600*/  LOP3.LUT R102, R102, 0x4, RZ, 0xfc, !PT ;  /* 0x0000000466667812 */ /* 0x000fc800078efcff */
[----:B------:R-:W-:Y:S02]  /*b610*/  ISETP.GE.AND P5, PT, R102, UR22, PT ;  /* 0x0000001666007c0c */ /* 0x000fe4000bfa6270 */
[--C-:B-1----:R-:W-:Y:S02]  /*b620*/  SHF.R.U32.HI R102, RZ, 0x6, R103.reuse ;  /* 0x00000006ff667819 */ /* 0x102fe40000011667 */
[----:B------:R-:W-:Y:S02]  /*b630*/  SHF.R.U32.HI R103, RZ, 0x6, R103 ;  /* 0x00000006ff677819 */ /* 0x000fe40000011667 */
[----:B------:R-:W-:Y:S02]  /*b640*/  SGXT.U32 R102, R102, 0x1 ;  /* 0x000000016666781a */ /* 0x000fe40000000000 */
[----:B------:R-:W-:Y:S02]  /*b650*/  SGXT.U32 R103, R103, 0x1 ;  /* 0x000000016767781a */ /* 0x000fe40000000000 */
[----:B------:R-:W-:-:S02]  /*b660*/  LOP3.LUT R102, R102, 0x8, RZ, 0xfc, !PT ;  /* 0x0000000866667812 */ /* 0x000fc400078efcff */
[----:B------:R-:W-:Y:S02]  /*b670*/  LOP3.LUT R103, R103, 0x6, RZ, 0xfc, !PT ;  /* 0x0000000667677812 */ /* 0x000fe400078efcff */
[----:B------:R-:W-:Y:S01]  /*b680*/  ISETP.GE.AND P3, PT, R102, UR22, PT ;  /* 0x0000001666007c0c */ /* 0x000fe2000bf66270 */
[----:B------:R-:W-:Y:S01]  /*b690*/  @!P0 IMAD.MOV.U32 R102, RZ, RZ, R2 ;  /* 0x000000ffff668224 */ /* 0x000fe200078e0002 */
[----:B------:R-:W-:Y:S01]  /*b6a0*/  ISETP.GE.AND P4, PT, R103, UR22, PT ;  /* 0x0000001667007c0c */ /* 0x000fe2000bf86270 */
[----:B------:R-:W-:Y:S01]  /*b6b0*/  @!P0 IMAD.MOV.U32 R103, RZ, RZ, R7 ;  /* 0x000000ffff678224 */ /* 0x000fe200078e0007 */
[----:B--2---:R-:W-:-:S04]  /*b6c0*/  SHF.R.U32.HI R118, RZ, 0x6, R119 ;  /* 0x00000006ff767819 */ /* 0x004fc80000011677 */
[----:B------:R-:W-:Y:S01]  /*b6d0*/  SGXT.U32 R118, R118, 0x1 ;  /* 0x000000017676781a */ /* 0x000fe20000000000 */
[----:B------:R0:W2:Y:S01]  /*b6e0*/  @!P0 LDG.E.U8 R116, desc[UR20][R102.64] ;  /* 0x0000001466748981 */ /* 0x0000a2000c1e1100 */
[----:B----4-:R-:W-:Y:S02]  /*b6f0*/  PRMT R244, RZ, 0x7610, R244 ;  /* 0x00007610fff47816 */ /* 0x010fe400000000f4 */
[----:B------:R-:W-:Y:S02]  /*b700*/  LOP3.LUT R118, R118, 0xc, RZ, 0xfc, !PT ;  /* 0x0000000c76767812 */ /* 0x000fe400078efcff */
[----:B------:R-:W-:-:S04]  /*b710*/  SHF.R.U32.HI R119, RZ, 0x6, R119 ;  /* 0x00000006ff777819 */ /* 0x000fc80000011677 */
[----:B------:R-:W-:Y:S01]  /*b720*/  SGXT.U32 R119, R119, 0x1 ;  /* 0x000000017777781a */ /* 0x000fe20000000000 */
[----:B0-----:R-:W-:Y:S02]  /*b730*/  @!P1 IMAD.MOV.U32 R102, RZ, RZ, R27 ;  /* 0x000000ffff669224 */ /* 0x001fe400078e001b */
[----:B------:R-:W-:Y:S01]  /*b740*/  @!P1 IMAD.MOV.U32 R103, RZ, RZ, R33 ;  /* 0x000000ffff679224 */ /* 0x000fe200078e0021 */
[----:B------:R-:W-:-:S04]  /*b750*/  LOP3.LUT R119, R119, 0xa, RZ, 0xfc, !PT ;  /* 0x0000000a77777812 */ /* 0x000fc800078efcff */
[----:B------:R0:W4:Y:S01]  /*b760*/  @!P1 LDG.E.U8 R164, desc[UR20][R102.64] ;  /* 0x0000001466a49981 */ /* 0x000122000c1e1100 */
[----:B------:R-:W-:Y:S02]  /*b770*/  ISETP.GE.AND P1, PT, R118, UR22, PT ;  /* 0x0000001676007c0c */ /* 0x000fe4000bf26270 */
[----:B------:R-:W-:Y:S01]  /*b780*/  ISETP.GE.AND P0, PT, R119, UR22, PT ;  /* 0x0000001677007c0c */ /* 0x000fe2000bf06270 */
[----:B------:R-:W1:Y:S01]  /*b790*/  S2R R118, SR_TID.X ;  /* 0x0000000000767919 */ /* 0x000e620000002100 */
[----:B------:R-:W-:Y:S02]  /*b7a0*/  PRMT R147, RZ, 0x7610, R147 ;  /* 0x00007610ff937816 */ /* 0x000fe40000000093 */
[----:B------:R-:W-:Y:S01]  /*b7b0*/  PRMT R238, RZ, 0x7610, R238 ;  /* 0x00007610ffee7816 */ /* 0x000fe200000000ee */
[----:B------:R-:W2:Y:S01]  /*b7c0*/  LDL R119, [R1+0x124] ;  /* 0x0001240001777983 */ /* 0x000ea20000100800 */
[----:B0-----:R-:W-:Y:S02]  /*b7d0*/  @!P5 IMAD.MOV.U32 R102, RZ, RZ, R52 ;  /* 0x000000ffff66d224 */ /* 0x001fe400078e0034 */
[----:B------:R-:W-:-:S05]  /*b7e0*/  @!P5 IMAD.MOV.U32 R103, RZ, RZ, R58 ;  /* 0x000000ffff67d224 */ /* 0x000fca00078e003a */
[----:B------:R0:W2:Y:S02]  /*b7f0*/  @!P5 LDG.E.U8 R148, desc[UR20][R102.64] ;  /* 0x000000146694d981 */ /* 0x0000a4000c1e1100 */
[----:B0-----:R-:W-:Y:S02]  /*b800*/  @!P4 IMAD.MOV.U32 R102, RZ, RZ, R77 ;  /* 0x000000ffff66c224 */ /* 0x001fe400078e004d */
[----:B------:R-:W-:-:S05]  /*b810*/  @!P4 IMAD.MOV.U32 R103, RZ, RZ, R82 ;  /* 0x000000ffff67c224 */ /* 0x000fca00078e0052 */
[----:B------:R0:W2:Y:S01]  /*b820*/  @!P4 LDG.E.U8 R244, desc[UR20][R102.64] ;  /* 0x0000001466f4c981 */ /* 0x0000a2000c1e1100 */
[----:B-1----:R-:W-:-:S04]  /*b830*/  LEA.HI R0, R118, 0xe, RZ, 0x1a ;  /* 0x0000000e76007811 */ /* 0x002fc800078fd0ff */
[----:B------:R-:W-:Y:S02]  /*b840*/  ISETP.GE.AND P5, PT, R0, UR22, PT ;  /* 0x0000001600007c0c */ /* 0x000fe4000bfa6270 */
[--C-:B------:R-:W-:Y:S02]  /*b850*/  SHF.R.U32.HI R0, RZ, 0x6, R118.reuse ;  /* 0x00000006ff007819 */ /* 0x100fe40000011676 */
[----:B------:R-:W-:Y:S01]  /*b860*/  SHF.R.U32.HI R118, RZ, 0x6, R118 ;  /* 0x00000006ff767819 */ /* 0x000fe20000011676 */
[----:B0-----:R-:W-:Y:S02]  /*b870*/  @!P3 IMAD.MOV.U32 R102, RZ, RZ, R3 ;  /* 0x000000ffff66b224 */ /* 0x001fe400078e0003 */
[----:B------:R-:W-:Y:S01]  /*b880*/  @!P3 IMAD.MOV.U32 R103, RZ, RZ, R9 ;  /* 0x000000ffff67b224 */ /* 0x000fe200078e0009 */
[----:B------:R-:W-:-:S04]  /*b890*/  SGXT.U32 R118, R118, 0x1 ;  /* 0x000000017676781a */ /* 0x000fc80000000000 */
[----:B------:R-:W-:Y:S01]  /*b8a0*/  LOP3.LUT R118, R118, 0x10, RZ, 0xfc, !PT ;  /* 0x0000001076767812 */ /* 0x000fe200078efcff */
[----:B------:R0:W2:Y:S01]  /*b8b0*/  @!P3 LDG.E.U8 R120, desc[UR20][R102.64] ;  /* 0x000000146678b981 */ /* 0x0000a2000c1e1100 */
[----:B------:R-:W-:Y:S02]  /*b8c0*/  SGXT.U32 R0, R0, 0x1 ;  /* 0x000000010000781a */ /* 0x000fe40000000000 */
[----:B------:R-:W-:Y:S02]  /*b8d0*/  ISETP.GE.AND P4, PT, R118, UR22, PT ;  /* 0x0000001676007c0c */ /* 0x000fe4000bf86270 */
[----:B------:R-:W1:Y:S01]  /*b8e0*/  S2R R118, SR_TID.X ;  /* 0x0000000000767919 */ /* 0x000e620000002100 */
[----:B------:R-:W-:-:S04]  /*b8f0*/  LOP3.LUT R0, R0, 0x12, RZ, 0xfc, !PT ;  /* 0x0000001200007812 */ /* 0x000fc800078efcff */
[----:B------:R-:W-:Y:S01]  /*b900*/  ISETP.GE.AND P3, PT, R0, UR22, PT ;  /* 0x0000001600007c0c */ /* 0x000fe2000bf66270 */
[----:B0-----:R-:W-:Y:S02]  /*b910*/  @!P0 IMAD.MOV.U32 R102, RZ, RZ, R29 ;  /* 0x000000ffff668224 */ /* 0x001fe400078e001d */
[----:B------:R-:W-:-:S05]  /*b920*/  @!P0 IMAD.MOV.U32 R103, RZ, RZ, R35 ;  /* 0x000000ffff678224 */ /* 0x000fca00078e0023 */
[----:B------:R0:W2:Y:S02]  /*b930*/  @!P0 LDG.E.U8 R163, desc[UR20][R102.64] ;  /* 0x0000001466a38981 */ /* 0x0000a4000c1e1100 */
[----:B0-----:R-:W-:Y:S02]  /*b940*/  @!P1 IMAD.MOV.U32 R102, RZ, RZ, R54 ;  /* 0x000000ffff669224 */ /* 0x001fe400078e0036 */
[----:B------:R-:W-:-:S05]  /*b950*/  @!P1 IMAD.MOV.U32 R103, RZ, RZ, R60 ;  /* 0x000000ffff679224 */ /* 0x000fca00078e003c */
[----:B------:R0:W2:Y:S01]  /*b960*/  @!P1 LDG.E.U8 R147, desc[UR20][R102.64] ;  /* 0x0000001466939981 */ /* 0x0000a2000c1e1100 */
[--C-:B-1----:R-:W-:Y:S02]  /*b970*/  SHF.R.U32.HI R0, RZ, 0x6, R118.reuse ;  /* 0x00000006ff007819 */ /* 0x102fe40000011676 */
[----:B------:R-:W-:Y:S02]  /*b980*/  SHF.R.U32.HI R118, RZ, 0x6, R118 ;  /* 0x00000006ff767819 */ /* 0x000fe40000011676 */
[----:B------:R-:W-:Y:S02]  /*b990*/  SGXT.U32 R0, R0, 0x1 ;  /* 0x000000010000781a */ /* 0x000fe40000000000 */
[----:B------:R-:W-:Y:S02]  /*b9a0*/  SGXT.U32 R118, R118, 0x1 ;  /* 0x000000017676781a */ /* 0x000fe40000000000 */
[----:B------:R-:W-:Y:S02]  /*b9b0*/  LOP3.LUT R0, R0, 0x16, RZ, 0xfc, !PT ;  /* 0x0000001600007812 */ /* 0x000fe400078efcff */
[----:B------:R-:W-:-:S02]  /*b9c0*/  LOP3.LUT R118, R118, 0x14, RZ, 0xfc, !PT ;  /* 0x0000001476767812 */ /* 0x000fc400078efcff */
[----:B------:R-:W-:Y:S02]  /*b9d0*/  ISETP.GE.AND P1, PT, R0, UR22, PT ;  /* 0x0000001600007c0c */ /* 0x000fe4000bf26270 */
[----:B------:R-:W1:Y:S01]  /*b9e0*/  S2R R0, SR_TID.X ;  /* 0x0000000000007919 */ /* 0x000e620000002100 */
[----:B------:R-:W-:Y:S02]  /*b9f0*/  ISETP.GE.AND P0, PT, R118, UR22, PT ;  /* 0x0000001676007c0c */ /* 0x000fe4000bf06270 */
[----:B------:R-:W1:Y:S01]  /*ba00*/  S2R R118, SR_TID.X ;  /* 0x0000000000767919 */ /* 0x000e620000002100 */
[----:B0-----:R-:W-:Y:S02]  /*ba10*/  @!P5 IMAD.MOV.U32 R102, RZ, RZ, R87 ;  /* 0x000000ffff66d224 */ /* 0x001fe400078e0057 */
[----:B------:R-:W-:-:S05]  /*ba20*/  @!P5 IMAD.MOV.U32 R103, RZ, RZ, R94 ;  /* 0x000000ffff67d224 */ /* 0x000fca00078e005e */
[----:B------:R0:W2:Y:S01]  /*ba30*/  @!P5 LDG.E.U8 R238, desc[UR20][R102.64] ;  /* 0x0000001466eed981 */ /* 0x0000a2000c1e1100 */
[----:B-1----:R-:W-:-:S04]  /*ba40*/  SHF.R.U32.HI R0, RZ, 0x6, R0 ;  /* 0x00000006ff007819 */ /* 0x002fc80000011600 */
[----:B------:R-:W-:-:S04]  /*ba50*/  SGXT.U32 R0, R0, 0x1 ;  /* 0x000000010000781a */ /* 0x000fc80000000000 */
[----:B------:R-:W-:-:S04]  /*ba60*/  LOP3.LUT R0, R0, 0x18, RZ, 0xfc, !PT ;  /* 0x0000001800007812 */ /* 0x000fc800078efcff */
[----:B------:R-:W-:Y:S02]  /*ba70*/  ISETP.GE.AND P5, PT, R0, UR22, PT ;  /* 0x0000001600007c0c */ /* 0x000fe4000bfa6270 */
[--C-:B------:R-:W-:Y:S02]  /*ba80*/  SHF.R.U32.HI R0, RZ, 0x6, R118.reuse ;  /* 0x00000006ff007819 */ /* 0x100fe40000011676 */
[----:B------:R-:W-:Y:S01]  /*ba90*/  SHF.R.U32.HI R118, RZ, 0x6, R118 ;  /* 0x00000006ff767819 */ /* 0x000fe20000011676 */
[----:B0-----:R-:W-:Y:S01]  /*baa0*/  @!P4 IMAD.MOV.U32 R102, RZ, RZ, R4 ;  /* 0x000000ffff66c224 */ /* 0x001fe200078e0004 */
[----:B------:R-:W-:Y:S02]  /*bab0*/  PRMT R123, RZ, 0x7610, R123 ;  /* 0x00007610ff7b7816 */ /* 0x000fe4000000007b */
[----:B------:R-:W-:Y:S01]  /*bac0*/  SGXT.U32 R118, R118, 0x1 ;  /* 0x000000017676781a */ /* 0x000fe20000000000 */
[----:B------:R-:W-:-:S03]  /*bad0*/  @!P4 IMAD.MOV.U32 R103, RZ, RZ, R11 ;  /* 0x000000ffff67c224 */ /* 0x000fc600078e000b */
[----:B------:R-:W-:Y:S02]  /*bae0*/  LOP3.LUT R118, R118, 0x1a, RZ, 0xfc, !PT ;  /* 0x0000001a76767812 */ /* 0x000fe400078efcff */
[----:B------:R0:W2:Y:S02]  /*baf0*/  @!P4 LDG.E.U8 R123, desc[UR20][R102.64] ;  /* 0x00000014667bc981 */ /* 0x0000a4000c1e1100 */
[----:B------:R-:W-:Y:S02]  /*bb00*/  ISETP.GE.AND P4, PT, R118, UR22, PT ;  /* 0x0000001676007c0c */ /* 0x000fe4000bf86270 */
[----:B------:R-:W1:Y:S01]  /*bb10*/  S2R R118, SR_TID.X ;  /* 0x0000000000767919 */ /* 0x000e620000002100 */
[----:B------:R-:W-:Y:S02]  /*bb20*/  SGXT.U32 R0, R0, 0x1 ;  /* 0x000000010000781a */ /* 0x000fe40000000000 */
[----:B------:R-:W-:Y:S01]  /*bb30*/  PRMT R162, RZ, 0x7610, R162 ;  /* 0x00007610ffa27816 */ /* 0x000fe200000000a2 */
[----:B0-----:R-:W-:-:S02]  /*bb40*/  @!P3 IMAD.MOV.U32 R102, RZ, RZ, R30 ;  /* 0x000000ffff66b224 */ /* 0x001fc400078e001e */
[----:B------:R-:W-:Y:S01]  /*bb50*/  @!P3 IMAD.MOV.U32 R103, RZ, RZ, R37 ;  /* 0x000000ffff67b224 */ /* 0x000fe200078e0025 */
[----:B------:R-:W-:Y:S02]  /*bb60*/  LOP3.LUT R0, R0, 0x1c, RZ, 0xfc, !PT ;  /* 0x0000001c00007812 */ /* 0x000fe400078efcff */
[----:B------:R-:W-:Y:S02]  /*bb70*/  PRMT R146, RZ, 0x7610, R146 ;  /* 0x00007610ff927816 */ /* 0x000fe40000000092 */
[----:B------:R0:W2:Y:S01]  /*bb80*/  @!P3 LDG.E.U8 R162, desc[UR20][R102.64] ;  /* 0x0000001466a2b981 */ /* 0x0000a2000c1e1100 */
[----:B------:R-:W-:Y:S02]  /*bb90*/  ISETP.GE.AND P3, PT, R0, UR22, PT ;  /* 0x0000001600007c0c */ /* 0x000fe4000bf66270 */
[----:B------:R-:W-:Y:S01]  /*bba0*/  PRMT R192, RZ, 0x7610, R192 ;  /* 0x00007610ffc07816 */ /* 0x000fe200000000c0 */
[----:B0-----:R-:W-:Y:S02]  /*bbb0*/  @!P0 IMAD.MOV.U32 R102, RZ, RZ, R55 ;  /* 0x000000ffff668224 */ /* 0x001fe400078e0037 */
[----:B------:R-:W-:-:S05]  /*bbc0*/  @!P0 IMAD.MOV.U32 R103, RZ, RZ, R62 ;  /* 0x000000ffff678224 */ /* 0x000fca00078e003e */
[----:B------:R0:W2:Y:S01]  /*bbd0*/  @!P0 LDG.E.U8 R146, desc[UR20][R102.64] ;  /* 0x0000001466928981 */ /* 0x0000a2000c1e1100 */
[----:B-1----:R-:W-:-:S04]  /*bbe0*/  SHF.R.U32.HI R0, RZ, 0x6, R118 ;  /* 0x00000006ff007819 */ /* 0x002fc80000011676 */
[----:B------:R-:W-:Y:S01]  /*bbf0*/  SGXT.U32 R0, R0, 0x1 ;  /* 0x000000010000781a */ /* 0x000fe20000000000 */
[----:B0-----:R-:W-:-:S03]  /*bc00*/  @!P1 IMAD.MOV.U32 R102, RZ, RZ, R78 ;  /* 0x000000ffff669224 */ /* 0x001fc600078e004e */
[----:B------:R-:W-:Y:S01]  /*bc10*/  LOP3.LUT R0, R0, 0x20, RZ, 0xfc, !PT ;  /* 0x0000002000007812 */ /* 0x000fe200078efcff */
[----:B------:R-:W-:-:S05]  /*bc20*/  @!P1 IMAD.MOV.U32 R103, RZ, RZ, R84 ;  /* 0x000000ffff679224 */ /* 0x000fca00078e0054 */
[----:B------:R0:W2:Y:S01]  /*bc30*/  @!P1 LDG.E.U8 R192, desc[UR20][R102.64] ;  /* 0x0000001466c09981 */ /* 0x0000a2000c1e1100 */
[----:B------:R-:W-:Y:S02]  /*bc40*/  ISETP.GE.AND P1, PT, R0, UR22, PT ;  /* 0x0000001600007c0c */ /* 0x000fe4000bf26270 */
[----:B------:R-:W1:Y:S01]  /*bc50*/  S2R R0, SR_TID.X ;  /* 0x0000000000007919 */ /* 0x000e620000002100 */
[----:B------:R-:W-:-:S04]  /*bc60*/  LEA.HI R118, R118, 0x1e, RZ, 0x1a ;  /* 0x0000001e76767811 */ /* 0x000fc800078fd0ff */
[----:B------:R-:W-:Y:S02]  /*bc70*/  ISETP.GE.AND P0, PT, R118, UR22, PT ;  /* 0x0000001676007c0c */ /* 0x000fe4000bf06270 */
[----:B------:R-:W3:Y:S01]  /*bc80*/  S2R R118, SR_TID.X ;  /* 0x0000000000767919 */ /* 0x000ee20000002100 */
[----:B------:R-:W-:Y:S01]  /*bc90*/  PRMT R122, RZ, 0x7610, R122 ;  /* 0x00007610ff7a7816 */ /* 0x000fe2000000007a */
[----:B0-----:R-:W-:Y:S02]  /*bca0*/  @!P5 IMAD.MOV.U32 R102, RZ, RZ, R5 ;  /* 0x000000ffff66d224 */ /* 0x001fe400078e0005 */
[----:B------:R-:W-:-:S05]  /*bcb0*/  @!P5 IMAD.MOV.U32 R103, RZ, RZ, R13 ;  /* 0x000000ffff67d224 */ /* 0x000fca00078e000d */
[----:B------:R0:W2:Y:S01]  /*bcc0*/  @!P5 LDG.E.U8 R122, desc[UR20][R102.64] ;  /* 0x00000014667ad981 */ /* 0x0000a2000c1e1100 */
[----:B-1----:R-:W-:-:S04]  /*bcd0*/  SHF.R.U32.HI R0, RZ, 0x6, R0 ;  /* 0x00000006ff007819 */ /* 0x002fc80000011600 */
[----:B------:R-:W-:-:S04]  /*bce0*/  SGXT.U32 R0, R0, 0x1 ;  /* 0x000000010000781a */ /* 0x000fc80000000000 */
[----:B------:R-:W-:-:S04]  /*bcf0*/  LOP3.LUT R0, R0, 0x22, RZ, 0xfc, !PT ;  /* 0x0000002200007812 */ /* 0x000fc800078efcff */
[----:B------:R-:W-:Y:S02]  /*bd00*/  ISETP.GE.AND P5, PT, R0, UR22, PT ;  /* 0x0000001600007c0c */ /* 0x000fe4000bfa6270 */
[--C-:B---3--:R-:W-:Y:S02]  /*bd10*/  SHF.R.U32.HI R0, RZ, 0x6, R118.reuse ;  /* 0x00000006ff007819 */ /* 0x108fe40000011676 */
[----:B------:R-:W-:Y:S01]  /*bd20*/  SHF.R.U32.HI R118, RZ, 0x6, R118 ;  /* 0x00000006ff767819 */ /* 0x000fe20000011676 */
[----:B0-----:R-:W-:Y:S01]  /*bd30*/  @!P4 IMAD.MOV.U32 R102, RZ, RZ, R31 ;  /* 0x000000ffff66c224 */ /* 0x001fe200078e001f */
[----:B------:R-:W-:Y:S02]  /*bd40*/  PRMT R161, RZ, 0x7610, R161 ;  /* 0x00007610ffa17816 */ /* 0x000fe400000000a1 */
[----:B------:R-:W-:Y:S01]  /*bd50*/  SGXT.U32 R118, R118, 0x1 ;  /* 0x000000017676781a */ /* 0x000fe20000000000 */
[----:B------:R-:W-:-:S03]  /*bd60*/  @!P4 IMAD.MOV.U32 R103, RZ, RZ, R39 ;  /* 0x000000ffff67c224 */ /* 0x000fc600078e0027 */
[----:B------:R-:W-:Y:S02]  /*bd70*/  LOP3.LUT R118, R118, 0x24, RZ, 0xfc, !PT ;  /* 0x0000002476767812 */ /* 0x000fe400078efcff */
[----:B------:R0:W3:Y:S02]  /*bd80*/  @!P4 LDG.E.U8 R161, desc[UR20][R102.64] ;  /* 0x0000001466a1c981 */ /* 0x0000e4000c1e1100 */
        /* <DEDUP_REMOVED lines=18> */
[----:B------:R-:W-:Y:S01]  /*beb0*/  @!P1 IMAD.MOV.U32 R103, RZ, RZ, R15 ;  /* 0x000000ffff679224 */ /* 0x000fe200078e000f */
[----:B------:R-:W-:-:S04]  /*bec0*/  SHF.R.U32.HI R118, RZ, 0x6, R118 ;  /* 0x00000006ff767819 */ /* 0x000fc80000011676 */
[----:B------:R0:W2:Y:S01]  /*bed0*/  @!P1 LDG.E.U8 R125, desc[UR20][R102.64] ;  /* 0x00000014667d9981 */ /* 0x0000a2000c1e1100 */
[----:B------:R-:W-:Y:S02]  /*bee0*/  ISETP.GE.AND P1, PT, R0, UR22, PT ;  /* 0x0000001600007c0c */ /* 0x000fe4000bf26270 */
[----:B------:R-:W1:Y:S01]  /*bef0*/  S2R R0, SR_TID.X ;  /* 0x0000000000007919 */ /* 0x000e620000002100 */
[----:B------:R-:W-:-:S04]  /*bf00*/  SGXT.U32 R118, R118, 0x1 ;  /* 0x000000017676781a */ /* 0x000fc80000000000 */
[----:B------:R-:W-:-:S04]  /*bf10*/  LOP3.LUT R118, R118, 0x28, RZ, 0xfc, !PT ;  /* 0x0000002876767812 */ /* 0x000fc800078efcff */
[----:B------:R-:W-:Y:S02]  /*bf20*/  ISETP.GE.AND P0, PT, R118, UR22, PT ;  /* 0x0000001676007c0c */ /* 0x000fe4000bf06270 */
[----:B------:R-:W4:Y:S01]  /*bf30*/  S2R R118, SR_TID.X ;  /* 0x0000000000767919 */ /* 0x000f220000002100 */
[----:B------:R-:W-:Y:S01]  /*bf40*/  PRMT R160, RZ, 0x7610, R160 ;  /* 0x00007610ffa07816 */ /* 0x000fe200000000a0 */
[----:B0-----:R-:W-:Y:S02]  /*bf50*/  @!P5 IMAD.MOV.U32 R102, RZ, RZ, R32 ;  /* 0x000000ffff66d224 */ /* 0x001fe400078e0020 */
[----:B------:R-:W-:Y:S01]  /*bf60*/  @!P5 IMAD.MOV.U32 R103, RZ, RZ, R41 ;  /* 0x000000ffff67d224 */ /* 0x000fe200078e0029 */
[----:B------:R-:W-:-:S04]  /*bf70*/  PRMT R144, RZ, 0x7610, R144 ;  /* 0x00007610ff907816 */ /* 0x000fc80000000090 */
[----:B------:R0:W2:Y:S01]  /*bf80*/  @!P5 LDG.E.U8 R160, desc[UR20][R102.64] ;  /* 0x0000001466a0d981 */ /* 0x0000a2000c1e1100 */
[----:B-1----:R-:W-:-:S04]  /*bf90*/  SHF.R.U32.HI R0, RZ, 0x6, R0 ;  /* 0x00000006ff007819 */ /* 0x002fc80000011600 */
[----:B------:R-:W-:-:S04]  /*bfa0*/  SGXT.U32 R0, R0, 0x1 ;  /* 0x000000010000781a */ /* 0x000fc80000000000 */
[----:B------:R-:W-:Y:S01]  /*bfb0*/  LOP3.LUT R0, R0, 0x2c, RZ, 0xfc, !PT ;  /* 0x0000002c00007812 */ /* 0x000fe200078efcff */
[----:B0-----:R-:W-:Y:S02]  /*bfc0*/  @!P4 IMAD.MOV.U32 R102, RZ, RZ, R57 ;  /* 0x000000ffff66c224 */ /* 0x001fe400078e0039 */
[----:B------:R-:W-:Y:S01]  /*bfd0*/  @!P4 IMAD.MOV.U32 R103, RZ, RZ, R66 ;  /* 0x000000ffff67c224 */ /* 0x000fe200078e0042 */
[----:B------:R-:W-:Y:S02]  /*bfe0*/  ISETP.GE.AND P5, PT, R0, UR22, PT ;  /* 0x0000001600007c0c */ /* 0x000fe4000bfa6270 */
[----:B----4-:R-:W-:Y:S02]  /*bff0*/  SHF.R.U32.HI R0, RZ, 0x6, R118 ;  /* 0x00000006ff007819 */ /* 0x010fe40000011676 */
[----:B------:R-:W-:Y:S01]  /*c000*/  LEA.HI R118, R118, 0x2e, RZ, 0x1a ;  /* 0x0000002e76767811 */ /* 0x000fe200078fd0ff */
[----:B------:R0:W4:Y:S03]  /*c010*/  @!P4 LDG.E.U8 R144, desc[UR20][R102.64] ;  /* 0x000000146690c981 */ /* 0x000126000c1e1100 */
[----:B------:R-:W-:-:S02]  /*c020*/  ISETP.GE.AND P4, PT, R118, UR22, PT ;  /* 0x0000001676007c0c */ /* 0x000fc4000bf86270 */
[----:B------:R-:W1:Y:S01]  /*c030*/  S2R R118, SR_TID.X ;  /* 0x0000000000767919 */ /* 0x000e620000002100 */
[----:B------:R-:W-:Y:S02]  /*c040*/  SGXT.U32 R0, R0, 0x1 ;  /* 0x000000010000781a */ /* 0x000fe40000000000 */
[----:B------:R-:W-:Y:S01]  /*c050*/  PRMT R186, RZ, 0x7610, R186 ;  /* 0x00007610ffba7816 */ /* 0x000fe200000000ba */
[----:B0-----:R-:W-:Y:S02]  /*c060*/  @!P3 IMAD.MOV.U32 R102, RZ, RZ, R79 ;  /* 0x000000ffff66b224 */ /* 0x001fe400078e004f */
[----:B------:R-:W-:Y:S01]  /*c070*/  @!P3 IMAD.MOV.U32 R103, RZ, RZ, R85 ;  /* 0x000000ffff67b224 */ /* 0x000fe200078e0055 */
[----:B------:R-:W-:Y:S02]  /*c080*/  LOP3.LUT R0, R0, 0x30, RZ, 0xfc, !PT ;  /* 0x0000003000007812 */ /* 0x000fe400078efcff */
[----:B------:R-:W-:Y:S02]  /*c090*/  PRMT R124, RZ, 0x7610, R124 ;  /* 0x00007610ff7c7816 */ /* 0x000fe4000000007c */
[----:B------:R0:W2:Y:S01]  /*c0a0*/  @!P3 LDG.E.U8 R186, desc[UR20][R102.64] ;  /* 0x0000001466bab981 */ /* 0x0000a2000c1e1100 */
[----:B------:R-:W-:-:S02]  /*c0b0*/  ISETP.GE.AND P3, PT, R0, UR22, PT ;  /* 0x0000001600007c0c */ /* 0x000fc4000bf66270 */
        /* <DEDUP_REMOVED lines=16> */
[----:B------:R-:W1:Y:S01]  /*c1c0*/  S2R R118, SR_TID.X ;  /* 0x0000000000767919 */ /* 0x000e620000002100 */
        /* <DEDUP_REMOVED lines=65> */
[----:B------:R-:W-:-:S04]  /*c5e0*/  LOP3.LUT R0, R0, 0x60, RZ, 0xfc, !PT ;  /* 0x0000006000007812 */ /* 0x000fc800078efcff */
[----:B------:R0:W2:Y:S01]  /*c5f0*/  @!P3 LDG.E.U8 R128, desc[UR20][R102.64] ;  /* 0x000000146680b981 */ /* 0x0000a2000c1e1100 */
[----:B------:R-:W-:Y:S02]  /*c600*/  ISETP.GE.AND P3, PT, R0, UR22, PT ;  /* 0x0000001600007c0c */ /* 0x000fe4000bf66270 */
[----:B------:R-:W-:Y:S01]  /*c610*/  PRMT R175, RZ, 0x7610, R175 ;  /* 0x00007610ffaf7816 */ /* 0x000fe200000000af */
[----:B0-----:R-:W-:Y:S01]  /*c620*/  @!P0 IMAD.MOV.U32 R102, RZ, RZ, R80 ;  /* 0x000000ffff668224 */ /* 0x001fe200078e0050 */
[--C-:B-1----:R-:W-:Y:S02]  /*c630*/  SHF.R.U32.HI R0, RZ, 0x6, R118.reuse ;  /* 0x00000006ff007819 */ /* 0x102fe40000011676 */
[----:B------:R-:W-:Y:S01]  /*c640*/  SHF.R.U32.HI R118, RZ, 0x6, R118 ;  /* 0x00000006ff767819 */ /* 0x000fe20000011676 */
[----:B------:R-:W-:-:S03]  /*c650*/  @!P0 IMAD.MOV.U32 R103, RZ, RZ, R86 ;  /* 0x000000ffff678224 */ /* 0x000fc600078e0056 */
[----:B------:R-:W-:Y:S02]  /*c660*/  SGXT.U32 R118, R118, 0x1 ;  /* 0x000000017676781a */ /* 0x000fe40000000000 */
[----:B------:R0:W2:Y:S02]  /*c670*/  @!P0 LDG.E.U8 R175, desc[UR20][R102.64] ;  /* 0x0000001466af8981 */ /* 0x0000a4000c1e1100 */
[----:B------:R-:W-:-:S04]  /*c680*/  LOP3.LUT R118, R118, 0x3c, RZ, 0xfc, !PT ;  /* 0x0000003c76767812 */ /* 0x000fc800078efcff */
[----:B------:R-:W-:Y:S02]  /*c690*/  ISETP.GE.AND P0, PT, R118, UR22, PT ;  /* 0x0000001676007c0c */ /* 0x000fe4000bf06270 */
[----:B------:R-:W1:Y:S01]  /*c6a0*/  S2R R118, SR_TID.X ;  /* 0x0000000000767919 */ /* 0x000e620000002100 */
[----:B------:R-:W-:Y:S01]  /*c6b0*/  PRMT R129, RZ, 0x7610, R129 ;  /* 0x00007610ff817816 */ /* 0x000fe20000000081 */
[----:B0-----:R-:W-:Y:S01]  /*c6c0*/  @!P1 IMAD.MOV.U32 R102, RZ, RZ, R18 ;  /* 0x000000ffff669224 */ /* 0x001fe200078e0012 */
[----:B------:R-:W-:Y:S01]  /*c6d0*/  SGXT.U32 R0, R0, 0x1 ;  /* 0x000000010000781a */ /* 0x000fe20000000000 */
[----:B------:R-:W-:Y:S01]  /*c6e0*/  @!P1 IMAD.MOV.U32 R103, RZ, RZ, R25 ;  /* 0x000000ffff679224 */ /* 0x000fe200078e0019 */
[----:B------:R-:W-:Y:S02]  /*c6f0*/  PRMT R130, RZ, 0x7610, R130 ;  /* 0x00007610ff827816 */ /* 0x000fe40000000082 */
[----:B------:R-:W-:Y:S02]  /*c700*/  LOP3.LUT R0, R0, 0x68, RZ, 0xfc, !PT ;  /* 0x0000006800007812 */ /* 0x000fe400078efcff */
[----:B------:R0:W2:Y:S02]  /*c710*/  @!P1 LDG.E.U8 R129, desc[UR20][R102.64] ;  /* 0x0000001466819981 */ /* 0x0000a4000c1e1100 */
[----:B------:R-:W-:Y:S01]  /*c720*/  ISETP.GE.AND P1, PT, R0, UR22, PT ;  /* 0x0000001600007c0c */ /* 0x000fe2000bf26270 */
[----:B0-----:R-:W-:-:S02]  /*c730*/  @!P5 IMAD.MOV.U32 R102, RZ, RZ, R20 ;  /* 0x000000ffff66d224 */ /* 0x001fc400078e0014 */
[----:B------:R-:W-:-:S05]  /*c740*/  @!P5 IMAD.MOV.U32 R103, RZ, RZ, R26 ;  /* 0x000000ffff67d224 */ /* 0x000fca00078e001a */
[----:B------:R0:W2:Y:S01]  /*c750*/  @!P5 LDG.E.U8 R130, desc[UR20][R102.64] ;  /* 0x000000146682d981 */ /* 0x0000a2000c1e1100 */
[----:B-1----:R-:W-:-:S04]  /*c760*/  LEA.HI R0, R118, 0x3e, RZ, 0x1a ;  /* 0x0000003e76007811 */ /* 0x002fc800078fd0ff */
        /* <DEDUP_REMOVED lines=44> */
[--C-:B----4-:R-:W-:Y:S02]  /*ca30*/  SHF.R.U32.HI R0, RZ, 0x6, R118.reuse ;  /* 0x00000006ff007819 */ /* 0x110fe40000011676 */
[----:B------:R-:W-:Y:S01]  /*ca40*/  SHF.R.U32.HI R118, RZ, 0x6, R118 ;  /* 0x00000006ff767819 */ /* 0x000fe20000011676 */
[----:B0-----:R-:W-:Y:S01]  /*ca50*/  @!P4 IMAD.MOV.U32 R102, RZ, RZ, R184 ;  /* 0x000000ffff66c224 */ /* 0x001fe200078e00b8 */
[----:B------:R-:W-:Y:S02]  /*ca60*/  PRMT R166, RZ, 0x7610, R166 ;  /* 0x00007610ffa67816 */ /* 0x000fe400000000a6 */
[----:B------:R-:W-:Y:S01]  /*ca70*/  SGXT.U32 R118, R118, 0x1 ;  /* 0x000000017676781a */ /* 0x000fe20000000000 */
[----:B------:R-:W-:-:S03]  /*ca80*/  @!P4 IMAD.MOV.U32 R103, RZ, RZ, R183 ;  /* 0x000000ffff67c224 */ /* 0x000fc600078e00b7 */
[----:B------:R-:W-:Y:S02]  /*ca90*/  LOP3.LUT R118, R118, 0x4a, RZ, 0xfc, !PT ;  /* 0x0000004a76767812 */ /* 0x000fe400078efcff */
[----:B------:R0:W4:Y:S02]  /*caa0*/  @!P4 LDG.E.U8 R166, desc[UR20][R102.64] ;  /* 0x0000001466a6c981 */ /* 0x000124000c1e1100 */
        /* <DEDUP_REMOVED lines=19> */
[----:B------:R0:W3:Y:S01]  /*cbe0*/  @!P1 LDG.E.U8 R140, desc[UR20][R102.64] ;  /* 0x00000014668c9981 */ /* 0x0000e2000c1e1100 */
[----:B------:R-:W-:Y:S02]  /*cbf0*/  ISETP.GE.AND P1, PT, R0, UR22, PT ;  /* 0x0000001600007c0c */ /* 0x000fe4000bf26270 */
[----:B------:R-:W1:Y:S01]  /*cc00*/  S2R R0, SR_TID.X ;  /* 0x0000000000007919 */ /* 0x000e620000002100 */
[----:B------:R-:W-:Y:S01]  /*cc10*/  PRMT R115, RZ, 0x7610, R115 ;  /* 0x00007610ff737816 */ /* 0x000fe20000000073 */
[----:B0-----:R-:W-:Y:S02]  /*cc20*/  @!P5 IMAD.MOV.U32 R102, RZ, RZ, R81 ;  /* 0x000000ffff66d224 */ /* 0x001fe400078e0051 */
[----:B------:R-:W-:Y:S01]  /*cc30*/  @!P5 IMAD.MOV.U32 R103, RZ, RZ, R88 ;  /* 0x000000ffff67d224 */ /* 0x000fe200078e0058 */
[----:B------:R-:W-:-:S04]  /*cc40*/  PRMT R155, RZ, 0x7610, R155 ;  /* 0x00007610ff9b7816 */ /* 0x000fc8000000009b */
[----:B------:R0:W3:Y:S01]  /*cc50*/  @!P5 LDG.E.U8 R115, desc[UR20][R102.64] ;  /* 0x000000146673d981 */ /* 0x0000e2000c1e1100 */
[----:B------:R-:W-:Y:S01]  /*cc60*/  PRMT R139, RZ, 0x7610, R139 ;  /* 0x00007610ff8b7816 */ /* 0x000fe2000000008b */
[----:B0-----:R-:W-:Y:S02]  /*cc70*/  @!P4 IMAD.MOV.U32 R102, RZ, RZ, R42 ;  /* 0x000000ffff66c224 */ /* 0x001fe400078e002a */
[----:B------:R-:W-:-:S05]  /*cc80*/  @!P4 IMAD.MOV.U32 R103, RZ, RZ, R49 ;  /* 0x000000ffff67c224 */ /* 0x000fca00078e0031 */
[----:B------:R0:W3:Y:S01]  /*cc90*/  @!P4 LDG.E.U8 R155, desc[UR20][R102.64] ;  /* 0x00000014669bc981 */ /* 0x0000e2000c1e1100 */
        /* <DEDUP_REMOVED lines=8> */
[----:B------:R-:W-:-:S04]  /*cd20*/  LEA.HI R118, R118, 0x4e, RZ, 0x1a ;  /* 0x0000004e76767811 */ /* 0x000fc800078fd0ff */
[----:B------:R-:W-:Y:S02]  /*cd30*/  ISETP.GE.AND P0, PT, R118, UR22, PT ;  /* 0x0000001676007c0c */ /* 0x000fe4000bf06270 */
[----:B------:R-:W-:Y:S02]  /*cd40*/  PRMT R101, RZ, 0x7610, R101 ;  /* 0x00007610ff657816 */ /* 0x000fe40000000065 */
[----:B------:R-:W-:-:S09]  /*cd50*/  PRMT R154, RZ, 0x7610, R154 ;  /* 0x00007610ff9a7816 */ /* 0x000fd2000000009a */
[----:B0-----:R-:W-:Y:S02]  /*cd60*/  @!P0 IMAD.MOV.U32 R102, RZ, RZ, R93 ;  /* 0x000000ffff668224 */ /* 0x001fe400078e005d */
[----:B------:R-:W-:-:S05]  /*cd70*/  @!P0 IMAD.MOV.U32 R103, RZ, RZ, R99 ;  /* 0x000000ffff678224 */ /* 0x000fca00078e0063 */
[----:B------:R0:W3:Y:S01]  /*cd80*/  @!P0 LDG.E.U8 R101, desc[UR20][R102.64] ;  /* 0x0000001466658981 */ /* 0x0000e2000c1e1100 */
[----:B-1----:R-:W-:-:S04]  /*cd90*/  SHF.R.U32.HI R118, RZ, 0x6, R0 ;  /* 0x00000006ff767819 */ /* 0x002fc80000011600 */
[----:B------:R-:W-:-:S04]  /*cda0*/  SGXT.U32 R118, R118, 0x1 ;  /* 0x000000017676781a */ /* 0x000fc80000000000 */
[----:B------:R-:W-:Y:S01]  /*cdb0*/  LOP3.LUT R118, R118, 0x56, RZ, 0xfc, !PT ;  /* 0x0000005676767812 */ /* 0x000fe200078efcff */
[----:B0-----:R-:W-:Y:S02]  /*cdc0*/  @!P1 IMAD.MOV.U32 R102, RZ, RZ, R44 ;  /* 0x000000ffff669224 */ /* 0x001fe400078e002c */
[----:B------:R-:W-:Y:S01]  /*cdd0*/  @!P1 IMAD.MOV.U32 R103, RZ, RZ, R50 ;  /* 0x000000ffff679224 */ /* 0x000fe200078e0032 */
[----:B------:R-:W-:Y:S02]  /*cde0*/  ISETP.GE.AND P0, PT, R118, UR22, PT ;  /* 0x0000001676007c0c */ /* 0x000fe4000bf06270 */
[----:B------:R-:W-:Y:S02]  /*cdf0*/  SHF.R.U32.HI R118, RZ, 0x6, R0 ;  /* 0x00000006ff767819 */ /* 0x000fe40000011600 */
[----:B------:R0:W3:Y:S01]  /*ce00*/  @!P1 LDG.E.U8 R154, desc[UR20][R102.64] ;  /* 0x00000014669a9981 */ /* 0x0000e2000c1e1100 */
[----:B------:R-:W-:Y:S02]  /*ce10*/  PRMT R138, RZ, 0x7610, R138 ;  /* 0x00007610ff8a7816 */ /* 0x000fe4000000008a */
[----:B------:R-:W-:-:S02]  /*ce20*/  SGXT.U32 R118, R118, 0x1 ;  /* 0x000000017676781a */ /* 0x000fc40000000000 */
[----:B------:R-:W-:Y:S02]  /*ce30*/  SHF.R.U32.HI R0, RZ, 0x6, R0 ;  /* 0x00000006ff007819 */ /* 0x000fe40000011600 */
[----:B------:R-:W-:Y:S01]  /*ce40*/  LOP3.LUT R118, R118, 0x5a, RZ, 0xfc, !PT ;  /* 0x0000005a76767812 */ /* 0x000fe200078efcff */
[----:B0-----:R-:W-:Y:S02]  /*ce50*/  @!P3 IMAD.MOV.U32 R102, RZ, RZ, R69 ;  /* 0x000000ffff66b224 */ /* 0x001fe400078e0045 */
[----:B------:R-:W-:Y:S01]  /*ce60*/  @!P3 IMAD.MOV.U32 R103, RZ, RZ, R75 ;  /* 0x000000ffff67b224 */ /* 0x000fe200078e004b */
[----:B------:R-:W-:Y:S02]  /*ce70*/  SGXT.U32 R0, R0, 0x1 ;  /* 0x000000010000781a */ /* 0x000fe40000000000 */
[----:B------:R-:W-:Y:S02]  /*ce80*/  PRMT R114, RZ, 0x7610, R114 ;  /* 0x00007610ff727816 */ /* 0x000fe40000000072 */
[----:B------:R0:W3:Y:S01]  /*ce90*/  @!P3 LDG.E.U8 R138, desc[UR20][R102.64] ;  /* 0x00000014668ab981 */ /* 0x0000e2000c1e1100 */
[----:B------:R-:W-:-:S02]  /*cea0*/  ISETP.GE.AND P1, PT, R118, UR22, PT ;  /* 0x0000001676007c0c */ /* 0x000fc4000bf26270 */
[----:B------:R-:W-:Y:S01]  /*ceb0*/  LOP3.LUT R0, R0, 0x5c, RZ, 0xfc, !PT ;  /* 0x0000005c00007812 */ /* 0x000fe200078efcff */
[----:B------:R-:W1:Y:S01]  /*cec0*/  S2R R118, SR_TID.X ;  /* 0x0000000000767919 */ /* 0x000e620000002100 */
[----:B0-----:R-:W-:Y:S02]  /*ced0*/  @!P0 IMAD.MOV.U32 R102, RZ, RZ, R83 ;  /* 0x000000ffff668224 */ /* 0x001fe400078e0053 */
[----:B------:R-:W-:-:S05]  /*cee0*/  @!P0 IMAD.MOV.U32 R103, RZ, RZ, R90 ;  /* 0x000000ffff678224 */ /* 0x000fca00078e005a */
[----:B------:R0:W3:Y:S01]  /*cef0*/  @!P0 LDG.E.U8 R114, desc[UR20][R102.64] ;  /* 0x0000001466728981 */ /* 0x0000e2000c1e1100 */
[----:B------:R-:W-:Y:S02]  /*cf00*/  ISETP.GE.AND P0, PT, R0, UR22, PT ;  /* 0x0000001600007c0c */ /* 0x000fe4000bf06270 */
[----:B------:R-:W1:Y:S01]  /*cf10*/  S2R R0, SR_TID.X ;  /* 0x0000000000007919 */ /* 0x000e620000002100 */
[----:B------:R-:W-:Y:S01]  /*cf20*/  PRMT R153, RZ, 0x7610, R153 ;  /* 0x00007610ff997816 */ /* 0x000fe20000000099 */
[----:B0-----:R-:W-:Y:S02]  /*cf30*/  @!P1 IMAD.MOV.U32 R102, RZ, RZ, R46 ;  /* 0x000000ffff669224 */ /* 0x001fe400078e002e */
[----:B------:R-:W-:-:S05]  /*cf40*/  @!P1 IMAD.MOV.U32 R103, RZ, RZ, R51 ;  /* 0x000000ffff679224 */ /* 0x000fca00078e0033 */
[----:B------:R0:W3:Y:S01]  /*cf50*/  @!P1 LDG.E.U8 R153, desc[UR20][R102.64] ;  /* 0x0000001466999981 */ /* 0x0000e2000c1e1100 */
[----:B-1----:R-:W-:-:S04]  /*cf60*/  LEA.HI R118, R118, 0x5e, RZ, 0x1a ;  /* 0x0000005e76767811 */ /* 0x002fc800078fd0ff */
[----:B------:R-:W-:Y:S02]  /*cf70*/  ISETP.GE.AND P1, PT, R118, UR22, PT ;  /* 0x0000001676007c0c */ /* 0x000fe4000bf26270 */
[----:B------:R-:W-:Y:S01]  /*cf80*/  PRMT R137, RZ, 0x7610, R137 ;  /* 0x00007610ff897816 */ /* 0x000fe20000000089 */
[----:B0-----:R-:W-:Y:S02]  /*cf90*/  @!P0 IMAD.MOV.U32 R102, RZ, RZ, R71 ;  /* 0x000000ffff668224 */ /* 0x001fe400078e0047 */
[----:B------:R-:W-:-:S05]  /*cfa0*/  @!P0 IMAD.MOV.U32 R103, RZ, RZ, R76 ;  /* 0x000000ffff678224 */ /* 0x000fca00078e004c */
[----:B------:R0:W3:Y:S01]  /*cfb0*/  @!P0 LDG.E.U8 R137, desc[UR20][R102.64] ;  /* 0x0000001466898981 */ /* 0x0000e2000c1e1100 */
[----:B------:R-:W-:-:S04]  /*cfc0*/  SHF.R.U32.HI R118, RZ, 0x6, R0 ;  /* 0x00000006ff767819 */ /* 0x000fc80000011600 */
[----:B------:R-:W-:-:S04]  /*cfd0*/  SGXT.U32 R118, R118, 0x1 ;  /* 0x000000017676781a */ /* 0x000fc80000000000 */
[----:B------:R-:W-:-:S04]  /*cfe0*/  LOP3.LUT R118, R118, 0x62, RZ, 0xfc, !PT ;  /* 0x0000006276767812 */ /* 0x000fc800078efcff */
[----:B------:R-:W-:Y:S02]  /*cff0*/  ISETP.GE.AND P0, PT, R118, UR22, PT ;  /* 0x0000001676007c0c */ /* 0x000fe4000bf06270 */
        /* <DEDUP_REMOVED lines=8> */
[----:B------:R-:W-:Y:S02]  /*d080*/  SHF.R.U32.HI R118, RZ, 0x6, R0 ;  /* 0x00000006ff767819 */ /* 0x000fe40000011600 */
[----:B------:R-:W-:Y:S02]  /*d090*/  PRMT R152, RZ, 0x7610, R152 ;  /* 0x00007610ff987816 */ /* 0x000fe40000000098 */
[----:B------:R-:W-:Y:S01]  /*d0a0*/  SGXT.U32 R118, R118, 0x1 ;  /* 0x000000017676781a */ /* 0x000fe20000000000 */
[----:B0-----:R-:W-:-:S02]  /*d0b0*/  @!P0 IMAD.MOV.U32 R102, RZ, RZ, R168 ;  /* 0x000000ffff668224 */ /* 0x001fc400078e00a8 */
[----:B------:R-:W-:Y:S01]  /*d0c0*/  @!P0 IMAD.MOV.U32 R103, RZ, RZ, R53 ;  /* 0x000000ffff678224 */ /* 0x000fe200078e0035 */
[----:B------:R-:W-:-:S04]  /*d0d0*/  LOP3.LUT R118, R118, 0x66, RZ, 0xfc, !PT ;  /* 0x0000006676767812 */ /* 0x000fc800078efcff */
[----:B------:R0:W3:Y:S01]  /*d0e0*/  @!P0 LDG.E.U8 R152, desc[UR20][R102.64] ;  /* 0x0000001466988981 */ /* 0x0000e2000c1e1100 */
[----:B------:R-:W-:Y:S02]  /*d0f0*/  ISETP.GE.AND P0, PT, R118, UR22, PT ;  /* 0x0000001676007c0c */ /* 0x000fe4000bf06270 */
[----:B------:R-:W-:Y:S02]  /*d100*/  SHF.R.U32.HI R118, RZ, 0x6, R0 ;  /* 0x00000006ff767819 */ /* 0x000fe40000011600 */
[----:B------:R-:W-:Y:S02]  /*d110*/  PRMT R136, RZ, 0x7610, R136 ;  /* 0x00007610ff887816 */ /* 0x000fe40000000088 */
[----:B------:R-:W-:Y:S01]  /*d120*/  SGXT.U32 R118, R118, 0x1 ;  /* 0x000000017676781a */ /* 0x000fe20000000000 */
[----:B0-----:R-:W-:Y:S02]  /*d130*/  @!P1 IMAD.MOV.U32 R102, RZ, RZ, R170 ;  /* 0x000000ffff669224 */ /* 0x001fe400078e00aa */
        /* <DEDUP_REMOVED lines=25> */
[----:B------:R2:W3:Y:S02]  /*d2d0*/  @!P0 LDG.E.U8 R150, desc[UR20][R102.64] ;  /* 0x0000001466968981 */ /* 0x0004e4000c1e1100 */
[----:B--2---:R-:W-:Y:S02]  /*d2e0*/  @!P1 IMAD.MOV.U32 R102, RZ, RZ, R119 ;  /* 0x000000ffff669224 */ /* 0x004fe400078e0077 */
[----:B------:R-:W-:Y:S01]  /*d2f0*/  @!P1 IMAD.MOV.U32 R103, RZ, RZ, R196 ;  /* 0x000000ffff679224 */ /* 0x000fe200078e00c4 */
[----:B------:R-:W2:Y:S04]  /*d300*/  LDL R119, [R1+0x130] ;  /* 0x0001300001777983 */ /* 0x000ea80000100800 */
[----:B------:R0:W3:Y:S01]  /*d310*/  @!P1 LDG.E.U8 R149, desc[UR20][R102.64] ;  /* 0x0000001466959981 */ /* 0x0000e2000c1e1100 */
[----:B-1----:R-:W-:-:S04]  /*d320*/  LEA.HI R118, R118, 0x6e, RZ, 0x1a ;  /* 0x0000006e76767811 */ /* 0x002fc800078fd0ff */
[----:B------:R-:W-:Y:S02]  /*d330*/  ISETP.GE.AND P1, PT, R118, UR22, PT ;  /* 0x0000001676007c0c */ /* 0x000fe4000bf26270 */
[----:B------:R-:W3:Y:S01]  /*d340*/  LDL R118, [R1+0x134] ;  /* 0x0001340001767983 */ /* 0x000ee20000100800 */
[----:B------:R-:W-:-:S04]  /*d350*/  SHF.R.U32.HI R0, RZ, 0x6, R0 ;  /* 0x00000006ff007819 */ /* 0x000fc80000011600 */
[----:B------:R-:W-:-:S04]  /*d360*/  SGXT.U32 R0, R0, 0x1 ;  /* 0x000000010000781a */ /* 0x000fc80000000000 */
[----:B------:R-:W-:-:S04]  /*d370*/  LOP3.LUT R0, R0, 0x6c, RZ, 0xfc, !PT ;  /* 0x0000006c00007812 */ /* 0x000fc800078efcff */
[----:B------:R-:W-:Y:S02]  /*d380*/  ISETP.GE.AND P0, PT, R0, UR22, PT ;  /* 0x0000001600007c0c */ /* 0x000fe4000bf06270 */
[----:B------:R-:W1:Y:S01]  /*d390*/  S2R R0, SR_TID.X ;  /* 0x0000000000007919 */ /* 0x000e620000002100 */
[----:B------:R-:W-:-:S10]  /*d3a0*/  PRMT R135, RZ, 0x7610, R135 ;  /* 0x00007610ff877816 */ /* 0x000fd40000000087 */
[----:B0-----:R-:W-:Y:S02]  /*d3b0*/  @!P0 IMAD.MOV.U32 R102, RZ, RZ, R179 ;  /* 0x000000ffff668224 */ /* 0x001fe400078e00b3 */
[----:B------:R-:W-:-:S05]  /*d3c0*/  @!P0 IMAD.MOV.U32 R103, RZ, RZ, R178 ;  /* 0x000000ffff678224 */ /* 0x000fca00078e00b2 */
[----:B------:R0:W4:Y:S01]  /*d3d0*/  @!P0 LDG.E.U8 R135, desc[UR20][R102.64] ;  /* 0x0000001466878981 */ /* 0x000122000c1e1100 */
[----:B-1----:R-:W-:-:S04]  /*d3e0*/  SHF.R.U32.HI R0, RZ, 0x6, R0 ;  /* 0x00000006ff007819 */ /* 0x002fc80000011600 */
[----:B------:R-:W-:-:S04]  /*d3f0*/  SGXT.U32 R0, R0, 0x1 ;  /* 0x000000010000781a */ /* 0x000fc80000000000 */
[----:B------:R-:W-:-:S04]  /*d400*/  LOP3.LUT R0, R0, 0x74, RZ, 0xfc, !PT ;  /* 0x0000007400007812 */ /* 0x000fc800078efcff */
[----:B------:R-:W-:Y:S02]  /*d410*/  ISETP.GE.AND P0, PT, R0, UR22, PT ;  /* 0x0000001600007c0c */ /* 0x000fe4000bf06270 */
[----:B------:R-:W1:Y:S01]  /*d420*/  S2R R0, SR_TID.X ;  /* 0x0000000000007919 */ /* 0x000e620000002100 */
[----:B------:R-:W-:Y:S01]  /*d430*/  PRMT R111, RZ, 0x7610, R111 ;  /* 0x00007610ff6f7816 */ /* 0x000fe2000000006f */
        /* <DEDUP_REMOVED lines=8> */
[----:B------:R-:W-:Y:S01]  /*d4c0*/  SHF.R.U32.HI R0, RZ, 0x6, R0 ;  /* 0x00000006ff007819 */ /* 0x000fe20000011600 */
[----:B0-----:R-:W-:Y:S01]  /*d4d0*/  @!P0 IMAD.MOV.U32 R102, RZ, RZ, R190 ;  /* 0x000000ffff668224 */ /* 0x001fe200078e00be */
[----:B------:R-:W-:Y:S02]  /*d4e0*/  PRMT R134, RZ, 0x7610, R134 ;  /* 0x00007610ff867816 */ /* 0x000fe40000000086 */
[----:B------:R-:W-:Y:S01]  /*d4f0*/  SGXT.U32 R0, R0, 0x1 ;  /* 0x000000010000781a */ /* 0x000fe20000000000 */
[----:B------:R-:W-:-:S03]  /*d500*/  @!P0 IMAD.MOV.U32 R103, RZ, RZ, R189 ;  /* 0x000000ffff678224 */ /* 0x000fc600078e00bd */
[----:B------:R-:W-:Y:S02]  /*d510*/  LOP3.LUT R0, R0, 0x7c, RZ, 0xfc, !PT ;  /* 0x0000007c00007812 */ /* 0x000fe400078efcff */
[----:B------:R0:W4:Y:S01]  /*d520*/  @!P0 LDG.E.U8 R134, desc[UR20][R102.64] ;  /* 0x0000001466868981 */ /* 0x000122000c1e1100 */
[----:B------:R-:W-:Y:S02]  /*d530*/  PRMT R110, RZ, 0x7610, R110 ;  /* 0x00007610ff6e7816 */ /* 0x000fe4000000006e */
[----:B------:R-:W-:Y:S01]  /*d540*/  ISETP.GE.AND P0, PT, R0, UR22, PT ;  /* 0x0000001600007c0c */ /* 0x000fe2000bf06270 */
[----:B0-----:R-:W-:Y:S02]  /*d550*/  @!P1 IMAD.MOV.U32 R102, RZ, RZ, R193 ;  /* 0x000000ffff669224 */ /* 0x001fe400078e00c1 */
[----:B------:R-:W-:-:S05]  /*d560*/  @!P1 IMAD.MOV.U32 R103, RZ, RZ, R191 ;  /* 0x000000ffff679224 */ /* 0x000fca00078e00bf */
[----:B------:R0:W4:Y:S01]  /*d570*/  @!P1 LDG.E.U8 R110, desc[UR20][R102.64] ;  /* 0x00000014666e9981 */ /* 0x000122000c1e1100 */
[----:B-1----:R-:W-:-:S04]  /*d580*/  LEA.HI R0, R245, 0x7e, RZ, 0x1a ;  /* 0x0000007ef5007811 */ /* 0x002fc800078fd0ff */
[----:B------:R-:W-:Y:S02]  /*d590*/  ISETP.GE.AND P1, PT, R0, UR22, PT ;  /* 0x0000001600007c0c */ /* 0x000fe4000bf26270 */
[----:B------:R-:W-:Y:S01]  /*d5a0*/  PRMT R133, RZ, 0x7610, R133 ;  /* 0x00007610ff857816 */ /* 0x000fe20000000085 */
[----:B0-----:R-:W-:Y:S02]  /*d5b0*/  @!P0 IMAD.MOV.U32 R102, RZ, RZ, R121 ;  /* 0x000000ffff668224 */ /* 0x001fe400078e0079 */
[----:B------:R-:W-:Y:S01]  /*d5c0*/  @!P0 IMAD.MOV.U32 R103, RZ, RZ, R227 ;  /* 0x000000ffff678224 */ /* 0x000fe200078e00e3 */
[----:B------:R-:W-:Y:S01]  /*d5d0*/  PRMT R109, RZ, 0x7610, R109 ;  /* 0x00007610ff6d7816 */ /* 0x000fe2000000006d */
[----:B------:R-:W4:Y:S04]  /*d5e0*/  LDL R227, [R1+0xe4] ;  /* 0x0000e40001e37983 */ /* 0x000f280000100800 */
[----:B------:R2:W4:Y:S01]  /*d5f0*/  @!P0 LDG.E.U8 R133, desc[UR20][R102.64] ;  /* 0x0000001466858981 */ /* 0x000522000c1e1100 */
[----:B------:R-:W-:-:S02]  /*d600*/  LOP3.LUT R0, R245, 0x7f, RZ, 0xc0, !PT ;  /* 0x0000007ff5007812 */ /* 0x000fc400078ec0ff */
[----:B------:R-:W-:Y:S01]  /*d610*/  PRMT R108, RZ, 0x7610, R108 ;  /* 0x00007610ff6c7816 */ /* 0x000fe2000000006c */
[----:B------:R-:W4:Y:S01]  /*d620*/  LDL R121, [R1+0xe8] ;  /* 0x0000e80001797983 */ /* 0x000f220000100800 */
[----:B------:R-:W-:Y:S02]  /*d630*/  ISETP.GE.AND P0, PT, R0, UR22, PT ;  /* 0x0000001600007c0c */ /* 0x000fe4000bf06270 */
[----:B------:R-:W-:Y:S02]  /*d640*/  PRMT R107, RZ, 0x7610, R107 ;  /* 0x00007610ff6b7816 */ /* 0x000fe4000000006b */
[----:B------:R-:W-:Y:S02]  /*d650*/  PRMT R106, RZ, 0x7610, R106 ;  /* 0x00007610ff6a7816 */ /* 0x000fe4000000006a */
[----:B------:R-:W-:Y:S01]  /*d660*/  PRMT R105, RZ, 0x7610, R105 ;  /* 0x00007610ff697816 */ /* 0x000fe20000000069 */
[----:B--2---:R-:W-:Y:S02]  /*d670*/  @!P1 IMAD.MOV.U32 R103, RZ, RZ, R119 ;  /* 0x000000ffff679224 */ /* 0x004fe400078e0077 */
[----:B------:R-:W2:Y:S01]  /*d680*/  LDL R119, [R1+0x64] ;  /* 0x0000640001777983 */ /* 0x000ea20000100800 */
[----:B---3--:R-:W-:-:S03]  /*d690*/  @!P1 IMAD.MOV.U32 R102, RZ, RZ, R118 ;  /* 0x000000ffff669224 */ /* 0x008fc600078e0076 */
[----:B------:R-:W2:Y:S04]  /*d6a0*/  LDL R118, [R1+0x68] ;  /* 0x0000680001767983 */ /* 0x000ea80000100800 */
[----:B------:R0:W3:Y:S01]  /*d6b0*/  @!P1 LDG.E.U8 R109, desc[UR20][R102.64] ;  /* 0x00000014666d9981 */ /* 0x0000e2000c1e1100 */
[----:B------:R-:W-:Y:S01]  /*d6c0*/  BAR.SYNC.DEFER_BLOCKING 0x0 ;  /* 0x0000000000007b1d */ /* 0x000fe20000010000 */
[----:B0-----:R-:W-:Y:S02]  /*d6d0*/  @!P0 IMAD.MOV.U32 R102, RZ, RZ, R198 ;  /* 0x000000ffff668224 */ /* 0x001fe400078e00c6 */
[----:B------:R-:W-:-:S05]  /*d6e0*/  @!P0 IMAD.MOV.U32 R103, RZ, RZ, R197 ;  /* 0x000000ffff678224 */ /* 0x000fca00078e00c5 */
[----:B------:R0:W2:Y:S02]  /*d6f0*/  @!P0 LDG.E.U8 R108, desc[UR20][R102.64] ;  /* 0x00000014666c8981 */ /* 0x0000a4000c1e1100 */
        /* <DEDUP_REMOVED lines=8> */
[----:B------:R0:W2:Y:S04]  /*d780*/  @!P0 LDG.E.U8 R105, desc[UR20][R102.64] ;  /* 0x0000001466698981 */ /* 0x0000a8000c1e1100 */
[----:B------:R-:W0:Y:S04]  /*d790*/  LDL R102, [R1+0x24] ;  /* 0x0000240001667983 */ /* 0x000e280000100800 */
[----:B------:R-:W0:Y:S01]  /*d7a0*/  LDL R103, [R1+0x28] ;  /* 0x0000280001677983 */ /* 0x000e220000100800 */
[----:B------:R-:W-:-:S03]  /*d7b0*/  PRMT R104, RZ, 0x7610, R104 ;  /* 0x00007610ff687816 */ /* 0x000fc60000000068 */
[----:B------:R-:W-:Y:S04]  /*d7c0*/  STS.U8 [R0+UR9+0x4000], R116 ;  /* 0x0040007400007988 */ /* 0x000fe80008000009 */
[----:B------:R-:W-:Y:S04]  /*d7d0*/  STS.U8 [R0+UR9+0x4200], R120 ;  /* 0x0042007800007988 */ /* 0x000fe80008000009 */
[----:B------:R-:W-:Y:S04]  /*d7e0*/  STS.U8 [R0+UR9+0x4400], R123 ;  /* 0x0044007b00007988 */ /* 0x000fe80008000009 */
[----:B------:R-:W-:Y:S04]  /*d7f0*/  STS.U8 [R0+UR9+0x4600], R122 ;  /* 0x0046007a00007988 */ /* 0x000fe80008000009 */
[----:B------:R1:W-:Y:S04]  /*d800*/  STS.U8 [R0+UR9+0x4800], R125 ;  /* 0x0048007d00007988 */ /* 0x0003e80008000009 */
[----:B------:R1:W-:Y:S04]  /*d810*/  STS.U8 [R0+UR9+0x4a00], R124 ;  /* 0x004a007c00007988 */ /* 0x0003e80008000009 */
[----:B-1----:R-:W3:Y:S04]  /*d820*/  LDL R125, [R1+0x30] ;  /* 0x00003000017d7983 */ /* 0x002ee80000100800 */
[----:B------:R-:W3:Y:S01]  /*d830*/  LDL R124, [R1+0x2c] ;  /* 0x00002c00017c7983 */ /* 0x000ee20000100800 */
[----:B0-----:R-:W-:-:S04]  /*d840*/  @!P0 LOP3.LUT R103, R103, R102, RZ, 0x3c, !PT ;  /* 0x0000006667678212 */ /* 0x001fc800078e3cff */
[----:B------:R-:W-:-:S04]  /*d850*/  @!P0 LOP3.LUT R102, R103, R102, RZ, 0x3c, !PT ;  /* 0x0000006667668212 */ /* 0x000fc800078e3cff */
[----:B------:R-:W-:-:S05]  /*d860*/  @!P0 LOP3.LUT R103, R103, R102, RZ, 0x3c, !PT ;  /* 0x0000006667678212 */ /* 0x000fca00078e3cff */
[----:B------:R0:W4:Y:S02]  /*d870*/  @!P0 LDG.E.U8 R104, desc[UR20][R102.64] ;  /* 0x0000001466688981 */ /* 0x000124000c1e1100 */
[----:B0-----:R-:W-:-:S06]  /*d880*/  PRMT R103, RZ, 0x7610, R103 ;  /* 0x00007610ff677816 */ /* 0x001fcc0000000067 */
[----:B--2---:R0:W2:Y:S04]  /*d890*/  @!P0 LDG.E.U8 R103, desc[UR20][R118.64] ;  /* 0x0000001476678981 */ /* 0x0040a8000c1e1100 */
[----:B------:R-:W0:Y:S04]  /*d8a0*/  LDL R118, [R1+0xa4] ;  /* 0x0000a40001767983 */ /* 0x000e280000100800 */
[----:B------:R-:W0:Y:S01]  /*d8b0*/  LDL R119, [R1+0xa8] ;  /* 0x0000a80001777983 */ /* 0x000e220000100800 */
[----:B------:R-:W-:Y:S02]  /*d8c0*/  PRMT R102, RZ, 0x7610, R102 ;  /* 0x00007610ff667816 */ /* 0x000fe40000000066 */
[----:B------:R-:W-:Y:S01]  /*d8d0*/  PRMT R116, RZ, 0x7610, R116 ;  /* 0x00007610ff747816 */ /* 0x000fe20000000074 */
[----:B------:R-:W-:-:S02]  /*d8e0*/  @!P0 IMAD.MOV.U32 R120, RZ, RZ, R200 ;  /* 0x000000ffff788224 */ /* 0x000fc400078e00c8 */
[----:B------:R-:W-:Y:S02]  /*d8f0*/  @!P0 IMAD.MOV.U32 R122, RZ, RZ, R232 ;  /* 0x000000ffff7a8224 */ /* 0x000fe400078e00e8 */
[----:B------:R-:W-:Y:S01]  /*d900*/  @!P0 IMAD.MOV.U32 R123, RZ, RZ, R231 ;  /* 0x000000ffff7b8224 */ /* 0x000fe200078e00e7 */
[----:B---3--:R-:W-:-:S04]  /*d910*/  @!P0 LOP3.LUT R125, R125, R124, RZ, 0x3c, !PT ;  /* 0x0000007c7d7d8212 */ /* 0x008fc800078e3cff */
[----:B------:R-:W-:-:S04]  /*d920*/  @!P0 LOP3.LUT R124, R125, R124, RZ, 0x3c, !PT ;  /* 0x0000007c7d7c8212 */ /* 0x000fc800078e3cff */
[----:B------:R-:W-:Y:S01]  /*d930*/  @!P0 LOP3.LUT R125, R125, R124, RZ, 0x3c, !PT ;  /* 0x0000007c7d7d8212 */ /* 0x000fe200078e3cff */
[----:B------:R1:W-:Y:S04]  /*d940*/  STS.U8 [R0+UR9+0x4c00], R127 ;  /* 0x004c007f00007988 */ /* 0x0003e80008000009 */
[----:B------:R3:W-:Y:S04]  /*d950*/  STS.U8 [R0+UR9+0x4e00], R126 ;  /* 0x004e007e00007988 */ /* 0x0007e80008000009 */
[----:B-1----:R-:W2:Y:S04]  /*d960*/  LDL R127, [R1+0xb0] ;  /* 0x0000b000017f7983 */ /* 0x002ea80000100800 */
[----:B---3--:R-:W2:Y:S01]  /*d970*/  LDL R126, [R1+0xac] ;  /* 0x0000ac00017e7983 */ /* 0x008ea20000100800 */
[----:B0-----:R-:W-:-:S04]  /*d980*/  @!P0 LOP3.LUT R119, R119, R118, RZ, 0x3c, !PT ;  /* 0x0000007677778212 */ /* 0x001fc800078e3cff */
[----:B------:R-:W-:-:S04]  /*d990*/  @!P0 LOP3.LUT R118, R119, R118, RZ, 0x3c, !PT ;  /* 0x0000007677768212 */ /* 0x000fc800078e3cff */
[----:B------:R-:W-:-:S05]  /*d9a0*/  @!P0 LOP3.LUT R119, R119, R118, RZ, 0x3c, !PT ;  /* 0x0000007677778212 */ /* 0x000fca00078e3cff */
[----:B------:R4:W3:Y:S02]  /*d9b0*/  @!P0 LDG.E.U8 R102, desc[UR20][R118.64] ;  /* 0x0000001476668981 */ /* 0x0008e4000c1e1100 */
[----:B----4-:R-:W-:Y:S02]  /*d9c0*/  @!P0 IMAD.MOV.U32 R118, RZ, RZ, R121 ;  /* 0x000000ffff768224 */ /* 0x010fe400078e0079 */
[----:B------:R-:W-:Y:S02]  /*d9d0*/  @!P0 IMAD.MOV.U32 R119, RZ, RZ, R227 ;  /* 0x000000ffff778224 */ /* 0x000fe400078e00e3 */
[----:B------:R-:W-:Y:S01]  /*d9e0*/  @!P0 IMAD.MOV.U32 R121, RZ, RZ, R199 ;  /* 0x000000ffff798224 */ /* 0x000fe200078e00c7 */
[----:B------:R-:W4:Y:S04]  /*d9f0*/  LDL R227, [R1+0xf0] ;  /* 0x0000f00001e37983 */ /* 0x000f280000100800 */
[----:B------:R0:W3:Y:S02]  /*da00*/  @!P0 LDG.E.U8 R116, desc[UR20][R118.64] ;  /* 0x0000001476748981 */ /* 0x0000e4000c1e1100 */
[----:B0-----:R-:W-:-:S02]  /*da10*/  PRMT R118, RZ, 0x7610, R118 ;  /* 0x00007610ff767816 */ /* 0x001fc40000000076 */
[----:B------:R-:W-:-:S04]  /*da20*/  PRMT R119, RZ, 0x7610, R119 ;  /* 0x00007610ff777816 */ /* 0x000fc80000000077 */
[----:B------:R0:W3:Y:S02]  /*da30*/  @!P0 LDG.E.U8 R118, desc[UR20][R120.64] ;  /* 0x0000001478768981 */ /* 0x0000e4000c1e1100 */
[----:B0-----:R-:W-:Y:S02]  /*da40*/  @!P0 IMAD.MOV.U32 R120, RZ, RZ, R216 ;  /* 0x000000ffff788224 */ /* 0x001fe400078e00d8 */
[----:B------:R-:W-:-:S05]  /*da50*/  @!P0 IMAD.MOV.U32 R121, RZ, RZ, R215 ;  /* 0x000000ffff798224 */ /* 0x000fca00078e00d7 */
[----:B------:R0:W3:Y:S02]  /*da60*/  @!P0 LDG.E.U8 R119, desc[UR20][R120.64] ;  /* 0x0000001478778981 */ /* 0x0000e4000c1e1100 */
[----:B0-----:R-:W-:Y:S02]  /*da70*/  PRMT R120, RZ, 0x7610, R120 ;  /* 0x00007610ff787816 */ /* 0x001fe40000000078 */
[----:B------:R-:W-:-:S04]  /*da80*/  PRMT R121, RZ, 0x7610, R121 ;  /* 0x00007610ff797816 */ /* 0x000fc80000000079 */
[----:B------:R0:W3:Y:S02]  /*da90*/  @!P0 LDG.E.U8 R120, desc[UR20][R122.64] ;  /* 0x000000147a788981 */ /* 0x0000e4000c1e1100 */
[----:B0-----:R-:W-:Y:S02]  /*daa0*/  @!P0 IMAD.MOV.U32 R122, RZ, RZ, R249 ;  /* 0x000000ffff7a8224 */ /* 0x001fe400078e00f9 */
[----:B------:R-:W-:-:S05]  /*dab0*/  @!P0 IMAD.MOV.U32 R123, RZ, RZ, R248 ;  /* 0x000000ffff7b8224 */ /* 0x000fca00078e00f8 */
[----:B------:R0:W3:Y:S02]  /*dac0*/  @!P0 LDG.E.U8 R121, desc[UR20][R122.64] ;  /* 0x000000147a798981 */ /* 0x0000e4000c1e1100 */
[----:B0-----:R-:W-:-:S06]  /*dad0*/  PRMT R122, RZ, 0x7610, R122 ;  /* 0x00007610ff7a7816 */ /* 0x001fcc000000007a */
[----:B------:R0:W3:Y:S04]  /*dae0*/  @!P0 LDG.E.U8 R122, desc[UR20][R124.64] ;  /* 0x000000147c7a8981 */ /* 0x0000e8000c1e1100 */
[----:B------:R-:W0:Y:S04]  /*daf0*/  LDL R124, [R1+0x6c] ;  /* 0x00006c00017c7983 */ /* 0x000e280000100800 */
[----:B------:R-:W0:Y:S01]  /*db00*/  LDL R125, [R1+0x70] ;  /* 0x00007000017d7983 */ /* 0x000e220000100800 */
[----:B------:R-:W-:Y:S02]  /*db10*/  PRMT R123, RZ, 0x7610, R123 ;  /* 0x00007610ff7b7816 */ /* 0x000fe4000000007b */
[----:B--2---:R-:W-:-:S04]  /*db20*/  @!P0 LOP3.LUT R127, R127, R126, RZ, 0x3c, !PT ;  /* 0x0000007e7f7f8212 */ /* 0x004fc800078e3cff */
[----:B------:R-:W-:-:S04]  /*db30*/  @!P0 LOP3.LUT R126, R127, R126, RZ, 0x3c, !PT ;  /* 0x0000007e7f7e8212 */ /* 0x000fc800078e3cff */
[----:B------:R-:W-:Y:S02]  /*db40*/  @!P0 LOP3.LUT R127, R127, R126, RZ, 0x3c, !PT ;  /* 0x0000007e7f7f8212 */ /* 0x000fe400078e3cff */
[----:B0-----:R-:W-:-:S04]  /*db50*/  @!P0 LOP3.LUT R125, R125, R124, RZ, 0x3c, !PT ;  /* 0x0000007c7d7d8212 */ /* 0x001fc800078e3cff */
[----:B------:R-:W-:-:S04]  /*db60*/  @!P0 LOP3.LUT R124, R125, R124, RZ, 0x3c, !PT ;  /* 0x0000007c7d7c8212 */ /* 0x000fc800078e3cff */
[----:B------:R-:W-:-:S05]  /*db70*/  @!P0 LOP3.LUT R125, R125, R124, RZ, 0x3c, !PT ;  /* 0x0000007c7d7d8212 */ /* 0x000fca00078e3cff */
[----:B------:R0:W2:Y:S02]  /*db80*/  @!P0 LDG.E.U8 R123, desc[UR20][R124.64] ;  /* 0x000000147c7b8981 */ /* 0x0000a4000c1e1100 */
[----:B0-----:R-:W-:-:S06]  /*db90*/  PRMT R124, RZ, 0x7610, R124 ;  /* 0x00007610ff7c7816 */ /* 0x001fcc000000007c */
[----:B------:R4:W2:Y:S04]  /*dba0*/  @!P0 LDG.E.U8 R124, desc[UR20][R126.64] ;  /* 0x000000147e7c8981 */ /* 0x0008a8000c1e1100 */
[----:B------:R-:W2:Y:S01]  /*dbb0*/  LDL R127, [R1+0xec] ;  /* 0x0000ec00017f7983 */ /* 0x000ea20000100800 */
[----:B------:R-:W-:Y:S01]  /*dbc0*/  PRMT R125, RZ, 0x7610, R125 ;  /* 0x00007610ff7d7816 */ /* 0x000fe2000000007d */
[----:B----4-:R-:W-:Y:S02]  /*dbd0*/  @!P0 IMAD.MOV.U32 R126, RZ, RZ, R227 ;  /* 0x000000ffff7e8224 */ /* 0x010fe400078e00e3 */
[----:B------:R-:W-:Y:S04]  /*dbe0*/  STS.U8 [R0+UR9+0x5000], R167 ;  /* 0x005000a700007988 */ /* 0x000fe80008000009 */
[----:B------:R0:W-:Y:S04]  /*dbf0*/  STS.U8 [R0+UR9+0x5200], R128 ;  /* 0x0052008000007988 */ /* 0x0001e80008000009 */
[----:B------:R1:W-:Y:S04]  /*dc00*/  STS.U8 [R0+UR9+0x5400], R129 ;  /* 0x0054008100007988 */ /* 0x0003e80008000009 */
[----:B------:R-:W4:Y:S01]  /*dc10*/  LDL R227, [R1+0x38] ;  /* 0x0000380001e37983 */ /* 0x000f220000100800 */
[----:B0-----:R-:W-:-:S02]  /*dc20*/  PRMT R128, RZ, 0x7610, R128 ;  /* 0x00007610ff807816 */ /* 0x001fc40000000080 */
[----:B-1----:R-:W-:Y:S01]  /*dc30*/  PRMT R129, RZ, 0x7610, R129 ;  /* 0x00007610ff817816 */ /* 0x002fe20000000081 */
[----:B------:R0:W-:Y:S04]  /*dc40*/  STS.U8 [R0+UR9+0x5600], R130 ;  /* 0x0056008200007988 */ /* 0x0001e80008000009 */
[----:B------:R1:W-:Y:S01]  /*dc50*/  STS.U8 [R0+UR9+0x5800], R131 ;  /* 0x0058008300007988 */ /* 0x0003e20008000009 */
[----:B0-----:R-:W-:Y:S02]  /*dc60*/  PRMT R130, RZ, 0x7610, R130 ;  /* 0x00007610ff827816 */ /* 0x001fe40000000082 */
[----:B-1----:R-:W-:Y:S01]  /*dc70*/  PRMT R131, RZ, 0x7610, R131 ;  /* 0x00007610ff837816 */ /* 0x002fe20000000083 */
[----:B--2---:R0:W2:Y:S02]  /*dc80*/  @!P0 LDG.E.U8 R125, desc[UR20][R126.64] ;  /* 0x000000147e7d8981 */ /* 0x0040a4000c1e1100 */
[----:B0-----:R-:W-:-:S02]  /*dc90*/  @!P0 IMAD.MOV.U32 R126, RZ, RZ, R202 ;  /* 0x000000ffff7e8224 */ /* 0x001fc400078e00ca */
        /* <DEDUP_REMOVED lines=11> */
[----:B------:R-:W2:Y:S01]  /*dd50*/  LDL R127, [R1+0x34] ;  /* 0x00003400017f7983 */ /* 0x000ea20000100800 */
[----:B----4-:R-:W-:-:S03]  /*dd60*/  @!P0 IMAD.MOV.U32 R126, RZ, RZ, R227 ;  /* 0x000000ffff7e8224 */ /* 0x010fc600078e00e3 */
[----:B------:R0:W-:Y:S02]  /*dd70*/  STS.U8 [R0+UR9+0x5a00], R132 ;  /* 0x005a008400007988 */ /* 0x0001e40008000009 */
[----:B0-----:R-:W-:-:S06]  /*dd80*/  PRMT R132, RZ, 0x7610, R132 ;  /* 0x00007610ff847816 */ /* 0x001fcc0000000084 */
[----:B--2---:R0:W2:Y:S04]  /*dd90*/  @!P0 LDG.E.U8 R132, desc[UR20][R126.64] ;  /* 0x000000147e848981 */ /* 0x0040a8000c1e1100 */
[----:B------:R-:W0:Y:S04]  /*dda0*/  LDL R126, [R1+0x74] ;  /* 0x00007400017e7983 */ /* 0x000e280000100800 */
[----:B------:R-:W0:Y:S04]  /*ddb0*/  LDL R127, [R1+0x78] ;  /* 0x00007800017f7983 */ /* 0x000e280000100800 */
[----:B------:R1:W-:Y:S02]  /*ddc0*/  STS.U8 [R0+UR9+0x5c00], R166 ;  /* 0x005c00a600007988 */ /* 0x0003e40008000009 */
[----:B-1----:R-:W-:-:S02]  /*ddd0*/  PRMT R166, RZ, 0x7610, R166 ;  /* 0x00007610ffa67816 */ /* 0x002fc400000000a6 */
[----:B0-----:R-:W-:-:S04]  /*dde0*/  @!P0 LOP3.LUT R127, R127, R126, RZ, 0x3c, !PT ;  /* 0x0000007e7f7f8212 */ /* 0x001fc800078e3cff */
[----:B------:R-:W-:-:S04]  /*ddf0*/  @!P0 LOP3.LUT R126, R127, R126, RZ, 0x3c, !PT ;  /* 0x0000007e7f7e8212 */ /* 0x000fc800078e3cff */
[----:B------:R-:W-:-:S05]  /*de00*/  @!P0 LOP3.LUT R127, R127, R126, RZ, 0x3c, !PT ;  /* 0x0000007e7f7f8212 */ /* 0x000fca00078e3cff */
[----:B------:R0:W4:Y:S04]  /*de10*/  @!P0 LDG.E.U8 R166, desc[UR20][R126.64] ;  /* 0x000000147ea68981 */ /* 0x000128000c1e1100 */
[----:B------:R-:W0:Y:S04]  /*de20*/  LDL R126, [R1+0xb4] ;  /* 0x0000b400017e7983 */ /* 0x000e280000100800 */
[----:B------:R-:W0:Y:S04]  /*de30*/  LDL R127, [R1+0xb8] ;  /* 0x0000b800017f7983 */ /* 0x000e280000100800 */
[----:B------:R1:W-:Y:S02]  /*de40*/  STS.U8 [R0+UR9+0x5e00], R165 ;  /* 0x005e00a500007988 */ /* 0x0003e40008000009 */
[----:B-1----:R-:W-:Y:S01]  /*de50*/  PRMT R165, RZ, 0x7610, R165 ;  /* 0x00007610ffa57816 */ /* 0x002fe200000000a5 */
[----:B------:R-:W1:Y:S01]  /*de60*/  S2R R227, SR_TID.X ;  /* 0x0000000000e37919 */ /* 0x000e620000002100 */
[----:B0-----:R-:W-:-:S04]  /*de70*/  @!P0 LOP3.LUT R127, R127, R126, RZ, 0x3c, !PT ;  /* 0x0000007e7f7f8212 */ /* 0x001fc800078e3cff */
[----:B------:R-:W-:-:S04]  /*de80*/  @!P0 LOP3.LUT R126, R127, R126, RZ, 0x3c, !PT ;  /* 0x0000007e7f7e8212 */ /* 0x000fc800078e3cff */
[----:B------:R-:W-:-:S05]  /*de90*/  @!P0 LOP3.LUT R127, R127, R126, RZ, 0x3c, !PT ;  /* 0x0000007e7f7f8212 */ /* 0x000fca00078e3cff */
[----:B------:R0:W2:Y:S04]  /*dea0*/  @!P0 LDG.E.U8 R165, desc[UR20][R126.64] ;  /* 0x000000147ea58981 */ /* 0x0000a8000c1e1100 */
[----:B------:R-:W0:Y:S04]  /*deb0*/  LDL R126, [R1+0xf4] ;  /* 0x0000f400017e7983 */ /* 0x000e280000100800 */
[----:B------:R-:W0:Y:S01]  /*dec0*/  LDL R127, [R1+0xf8] ;  /* 0x0000f800017f7983 */ /* 0x000e220000100800 */
[----:B-1----:R-:W-:-:S04]  /*ded0*/  LOP3.LUT R227, R227, 0x7f, RZ, 0xc0, !PT ;  /* 0x0000007fe3e37812 */ /* 0x002fc800078ec0ff */
[----:B------:R-:W-:-:S05]  /*dee0*/  LOP3.LUT R227, R227, 0x10, RZ, 0x3c, !PT ;  /* 0x00000010e3e37812 */ /* 0x000fca00078e3cff */
[----:B------:R1:W-:Y:S04]  /*def0*/  STS.U8 [R227+UR9+0x4080], R164 ;  /* 0x004080a4e3007988 */ /* 0x0003e80008000009 */
[----:B------:R3:W-:Y:S01]  /*df00*/  STS.U8 [R227+UR9+0x4280], R163 ;  /* 0x004280a3e3007988 */ /* 0x0007e20008000009 */
[----:B-1----:R-:W-:Y:S02]  /*df10*/  PRMT R164, RZ, 0x7610, R164 ;  /* 0x00007610ffa47816 */ /* 0x002fe400000000a4 */
[----:B---3--:R-:W-:Y:S01]  /*df20*/  PRMT R163, RZ, 0x7610, R163 ;  /* 0x00007610ffa37816 */ /* 0x008fe200000000a3 */
[----:B------:R1:W-:Y:S04]  /*df30*/  STS.U8 [R227+UR9+0x4480], R162 ;  /* 0x004480a2e3007988 */ /* 0x0003e80008000009 */
[----:B------:R3:W-:Y:S01]  /*df40*/  STS.U8 [R227+UR9+0x4680], R161 ;  /* 0x004680a1e3007988 */ /* 0x0007e20008000009 */
[----:B-1----:R-:W-:-:S02]  /*df50*/  PRMT R162, RZ, 0x7610, R162 ;  /* 0x00007610ffa27816 */ /* 0x002fc400000000a2 */
[----:B---3--:R-:W-:Y:S02]  /*df60*/  PRMT R161, RZ, 0x7610, R161 ;  /* 0x00007610ffa17816 */ /* 0x008fe400000000a1 */
[----:B0-----:R-:W-:-:S04]  /*df70*/  @!P0 LOP3.LUT R127, R127, R126, RZ, 0x3c, !PT ;  /* 0x0000007e7f7f8212 */ /* 0x001fc800078e3cff */
[----:B------:R-:W-:-:S04]  /*df80*/  @!P0 LOP3.LUT R126, R127, R126, RZ, 0x3c, !PT ;  /* 0x0000007e7f7e8212 */ /* 0x000fc800078e3cff */
[----:B------:R-:W-:-:S05]  /*df90*/  @!P0 LOP3.LUT R127, R127, R126, RZ, 0x3c, !PT ;  /* 0x0000007e7f7f8212 */ /* 0x000fca00078e3cff */
[----:B------:R0:W3:Y:S02]  /*dfa0*/  @!P0 LDG.E.U8 R164, desc[UR20][R126.64] ;  /* 0x000000147ea48981 */ /* 0x0000e4000c1e1100 */
        /* <DEDUP_REMOVED lines=9> */
[----:B------:R-:W0:Y:S04]  /*e040*/  LDL R127, [R1] ;  /* 0x00000000017f7983 */ /* 0x000e280000100800 */
[----:B------:R1:W-:Y:S02]  /*e050*/  STS.U8 [R227+UR9+0x4880], R160 ;  /* 0x004880a0e3007988 */ /* 0x0003e40008000009 */
[----:B-1----:R-:W-:Y:S01]  /*e060*/  PRMT R160, RZ, 0x7610, R160 ;  /* 0x00007610ffa07816 */ /* 0x002fe200000000a0 */
[----:B0-----:R-:W-:-:S02]  /*e070*/  @!P0 IMAD.MOV.U32 R126, RZ, RZ, R127 ;  /* 0x000000ffff7e8224 */ /* 0x001fc400078e007f */
[----:B------:R-:W-:-:S05]  /*e080*/  @!P0 IMAD.MOV.U32 R127, RZ, RZ, R252 ;  /* 0x000000ffff7f8224 */ /* 0x000fca00078e00fc */
[----:B------:R0:W2:Y:S04]  /*e090*/  @!P0 LDG.E.U8 R160, desc[UR20][R126.64] ;  /* 0x000000147ea08981 */ /* 0x0000a8000c1e1100 */
[----:B------:R-:W0:Y:S04]  /*e0a0*/  LDL R126, [R1+0x3c] ;  /* 0x00003c00017e7983 */ /* 0x000e280000100800 */
[----:B------:R-:W0:Y:S04]  /*e0b0*/  LDL R127, [R1+0x40] ;  /* 0x00004000017f7983 */ /* 0x000e280000100800 */
[----:B------:R1:W-:Y:S02]  /*e0c0*/  STS.U8 [R227+UR9+0x4a80], R159 ;  /* 0x004a809fe3007988 */ /* 0x0003e40008000009 */
[----:B-1----:R-:W-:-:S02]  /*e0d0*/  PRMT R159, RZ, 0x7610, R159 ;  /* 0x00007610ff9f7816 */ /* 0x002fc4000000009f */
[----:B0-----:R-:W-:-:S04]  /*e0e0*/  @!P0 LOP3.LUT R127, R127, R126, RZ, 0x3c, !PT ;  /* 0x0000007e7f7f8212 */ /* 0x001fc800078e3cff */
[----:B------:R-:W-:-:S04]  /*e0f0*/  @!P0 LOP3.LUT R126, R127, R126, RZ, 0x3c, !PT ;  /* 0x0000007e7f7e8212 */ /* 0x000fc800078e3cff */
[----:B------:R-:W-:-:S05]  /*e100*/  @!P0 LOP3.LUT R127, R127, R126, RZ, 0x3c, !PT ;  /* 0x0000007e7f7f8212 */ /* 0x000fca00078e3cff */
        /* <DEDUP_REMOVED lines=19> */
[----:B------:R1:W-:Y:S04]  /*e240*/  STS.U8 [R227+UR9+0x5080], R156 ;  /* 0x0050809ce3007988 */ /* 0x0003e80008000009 */
[----:B------:R3:W-:Y:S01]  /*e250*/  STS.U8 [R227+UR9+0x5280], R155 ;  /* 0x0052809be3007988 */ /* 0x0007e20008000009 */
[----:B-1----:R-:W-:-:S02]  /*e260*/  PRMT R156, RZ, 0x7610, R156 ;  /* 0x00007610ff9c7816 */ /* 0x002fc4000000009c */
[----:B---3--:R-:W-:Y:S01]  /*e270*/  PRMT R155, RZ, 0x7610, R155 ;  /* 0x00007610ff9b7816 */ /* 0x008fe2000000009b */
[----:B------:R1:W-:Y:S04]  /*e280*/  STS.U8 [R227+UR9+0x5480], R154 ;  /* 0x0054809ae3007988 */ /* 0x0003e80008000009 */
[----:B------:R3:W-:Y:S01]  /*e290*/  STS.U8 [R227+UR9+0x5680], R153 ;  /* 0x00568099e3007988 */ /* 0x0007e20008000009 */
[----:B-1----:R-:W-:Y:S02]  /*e2a0*/  PRMT R154, RZ, 0x7610, R154 ;  /* 0x00007610ff9a7816 */ /* 0x002fe4000000009a */
        /* <DEDUP_REMOVED lines=42> */
[----:B------:R-:W2:Y:S01]  /*e550*/  LDL.LU R227, [R1+0x148] ;  /* 0x0001480001e37983 */ /* 0x000ea20000300800 */
[----:B0-----:R-:W-:-:S04]  /*e560*/  @!P0 LOP3.LUT R127, R127, R126, RZ, 0x3c, !PT ;  /* 0x0000007e7f7f8212 */ /* 0x001fc800078e3cff */
[----:B------:R-:W-:-:S04]  /*e570*/  @!P0 LOP3.LUT R126, R127, R126, RZ, 0x3c, !PT ;  /* 0x0000007e7f7e8212 */ /* 0x000fc800078e3cff */
[----:B------:R-:W-:-:S05]  /*e580*/  @!P0 LOP3.LUT R127, R127, R126, RZ, 0x3c, !PT ;  /* 0x0000007e7f7f8212 */ /* 0x000fca00078e3cff */
[----:B------:R0:W2:Y:S04]  /*e590*/  @!P0 LDG.E.U8 R149, desc[UR20][R126.64] ;  /* 0x000000147e958981 */ /* 0x0000a8000c1e1100 */
[----:B------:R-:W0:Y:S04]  /*e5a0*/  LDL R126, [R1+0x104] ;  /* 0x00010400017e7983 */ /* 0x000e280000100800 */
[----:B------:R-:W0:Y:S01]  /*e5b0*/  LDL R127, [R1+0x108] ;  /* 0x00010800017f7983 */ /* 0x000e220000100800 */
[----:B------:R-:W-:-:S04]  /*e5c0*/  LOP3.LUT R245, R245, 0x7f, RZ, 0xc0, !PT ;  /* 0x0000007ff5f57812 */ /* 0x000fc800078ec0ff */
        /* <DEDUP_REMOVED lines=106> */
[----:B------:R-:W-:-:S05]  /*ec70*/  LOP3.LUT R0, R0, 0x30, RZ, 0x3c, !PT ;  /* 0x0000003000007812 */ /* 0x000fca00078e3cff */
[----:B------:R1:W-:Y:S01]  /*ec80*/  STS.U8 [R0+UR9+0x4180], R244 ;  /* 0x004180f400007988 */ /* 0x0003e20008000009 */
[----:B0-----:R-:W-:-:S04]  /*ec90*/  @!P0 LOP3.LUT R127, R127, R126, RZ, 0x3c, !PT ;  /* 0x0000007e7f7f8212 */ /* 0x001fc800078e3cff */
[----:B------:R-:W-:-:S04]  /*eca0*/  @!P0 LOP3.LUT R126, R127, R126, RZ, 0x3c, !PT ;  /* 0x0000007e7f7e8212 */ /* 0x000fc800078e3cff */
[----:B------:R-:W-:-:S05]  /*ecb0*/  @!P0 LOP3.LUT R127, R127, R126, RZ, 0x3c, !PT ;  /* 0x0000007e7f7f8212 */ /* 0x000fca00078e3cff */
[----:B------:R0:W2:Y:S04]  /*ecc0*/  @!P0 LDG.E.U8 R133, desc[UR20][R126.64] ;  /* 0x000000147e858981 */ /* 0x0000a8000c1e1100 */
[----:B------:R-:W0:Y:S04]  /*ecd0*/  LDL R126, [R1+0x114] ;  /* 0x00011400017e7983 */ /* 0x000e280000100800 */
[----:B------:R-:W0:Y:S04]  /*ece0*/  LDL R127, [R1+0x118] ;  /* 0x00011800017f7983 */ /* 0x000e280000100800 */
[----:B-1----:R-:W2:Y:S01]  /*ecf0*/  LDL.LU R244, [R1+0x140] ;  /* 0x0001400001f47983 */ /* 0x002ea20000300800 */
[----:B------:R-:W-:-:S03]  /*ed00*/  PRMT R167, RZ, 0x7610, R167 ;  /* 0x00007610ffa77816 */ /* 0x000fc600000000a7 */
[----:B------:R1:W-:Y:S04]  /*ed10*/  STS.U8 [R0+UR9+0x4380], R238 ;  /* 0x004380ee00007988 */ /* 0x0003e80008000009 */
[----:B------:R3:W-:Y:S01]  /*ed20*/  STS.U8 [R0+UR9+0x4580], R192 ;  /* 0x004580c000007988 */ /* 0x0007e20008000009 */
[----:B-1----:R-:W-:Y:S02]  /*ed30*/  PRMT R238, RZ, 0x7610, R238 ;  /* 0x00007610ffee7816 */ /* 0x002fe400000000ee */
[----:B---3--:R-:W-:Y:S01]  /*ed40*/  PRMT R192, RZ, 0x7610, R192 ;  /* 0x00007610ffc07816 */ /* 0x008fe200000000c0 */
[----:B------:R1:W-:Y:S02]  /*ed50*/  STS.U8 [R0+UR9+0x4780], R187 ;  /* 0x004780bb00007988 */ /* 0x0003e40008000009 */
[----:B-1----:R-:W-:-:S02]  /*ed60*/  PRMT R187, RZ, 0x7610, R187 ;  /* 0x00007610ffbb7816 */ /* 0x002fc400000000bb */
[----:B0-----:R-:W-:-:S04]  /*ed70*/  @!P0 LOP3.LUT R127, R127, R126, RZ, 0x3c, !PT ;  /* 0x0000007e7f7f8212 */ /* 0x001fc800078e3cff */
[----:B------:R-:W-:-:S04]  /*ed80*/  @!P0 LOP3.LUT R126, R127, R126, RZ, 0x3c, !PT ;  /* 0x0000007e7f7e8212 */ /* 0x000fc800078e3cff */
[----:B------:R-:W-:-:S05]  /*ed90*/  @!P0 LOP3.LUT R127, R127, R126, RZ, 0x3c, !PT ;  /* 0x0000007e7f7f8212 */ /* 0x000fca00078e3cff */
[----:B------:R0:W3:Y:S02]  /*eda0*/  @!P0 LDG.E.U8 R167, desc[UR20][R126.64] ;  /* 0x000000147ea78981 */ /* 0x0000e4000c1e1100 */
[----:B0-----:R-:W-:Y:S02]  /*edb0*/  @!P0 IMAD.MOV.U32 R126, RZ, RZ, R212 ;  /* 0x000000ffff7e8224 */ /* 0x001fe400078e00d4 */
[----:B------:R-:W-:-:S05]  /*edc0*/  @!P0 IMAD.MOV.U32 R127, RZ, RZ, R211 ;  /* 0x000000ffff7f8224 */ /* 0x000fca00078e00d3 */
[----:B------:R0:W3:Y:S02]  /*edd0*/  @!P0 LDG.E.U8 R238, desc[UR20][R126.64] ;  /* 0x000000147eee8981 */ /* 0x0000e4000c1e1100 */
[----:B0-----:R-:W-:Y:S02]  /*ede0*/  @!P0 IMAD.MOV.U32 R126, RZ, RZ, R228 ;  /* 0x000000ffff7e8224 */ /* 0x001fe400078e00e4 */
[----:B--2---:R-:W-:-:S05]  /*edf0*/  @!P0 IMAD.MOV.U32 R127, RZ, RZ, R227 ;  /* 0x000000ffff7f8224 */ /* 0x004fca00078e00e3 */
        /* <DEDUP_REMOVED lines=40> */
[----:B------:R-:W5:Y:S01]  /*f080*/  LDL.LU R0, [R1+0x13c] ;  /* 0x00013c0001007983 */ /* 0x000f620000300800 */
[----:B0-----:R-:W-:-:S04]  /*f090*/  @!P0 LOP3.LUT R127, R127, R126, RZ, 0x3c, !PT ;  /* 0x0000007e7f7f8212 */ /* 0x001fc800078e3cff */
[----:B------:R-:W-:-:S04]  /*f0a0*/  @!P0 LOP3.LUT R126, R127, R126, RZ, 0x3c, !PT ;  /* 0x0000007e7f7e8212 */ /* 0x000fc800078e3cff */
[----:B------:R-:W-:-:S05]  /*f0b0*/  @!P0 LOP3.LUT R127, R127, R126, RZ, 0x3c, !PT ;  /* 0x0000007e7f7f8212 */ /* 0x000fca00078e3cff */
[----:B------:R0:W2:Y:S02]  /*f0c0*/  @!P0 LDG.E.U8 R115, desc[UR20][R126.64] ;  /* 0x000000147e738981 */ /* 0x0000a4000c1e1100 */
[----:B0-----:R-:W0:Y:S02]  /*f0d0*/  S2R R127, SR_TID.X ;  /* 0x00000000007f7919 */ /* 0x001e240000002100 */
[C---:B0-----:R-:W-:Y:S02]  /*f0e0*/  LOP3.LUT R126, R127.reuse, 0x7f, RZ, 0xc0, !PT ;  /* 0x0000007f7f7e7812 */ /* 0x041fe400078ec0ff */
[----:B------:R-:W-:Y:S02]  /*f0f0*/  LOP3.LUT R127, R127, 0x7f, RZ, 0xc0, !PT ;  /* 0x0000007f7f7f7812 */ /* 0x000fe400078ec0ff */
[----:B------:R-:W-:-:S05]  /*f100*/  LOP3.LUT R126, R126, 0x30, RZ, 0x3c, !PT ;  /* 0x000000307e7e7812 */ /* 0x000fca00078e3cff */
[----:B------:R0:W-:Y:S02]  /*f110*/  STS.U8 [R126+UR9+0x5380], R101 ;  /* 0x005380657e007988 */ /* 0x0001e40008000009 */
[----:B0-----:R-:W-:Y:S01]  /*f120*/  LOP3.LUT R101, R127, 0x30, RZ, 0x3c, !PT ;  /* 0x000000307f657812 */ /* 0x001fe200078e3cff */
[----:B------:R-:W0:Y:S04]  /*f130*/  S2R R126, SR_TID.X ;  /* 0x00000000007e7919 */ /* 0x000e280000002100 */
[----:B------:R1:W-:Y:S02]  /*f140*/  STS.U8 [R101+UR9+0x5580], R114 ;  /* 0x0055807265007988 */ /* 0x0003e40008000009 */
[----:B-1----:R-:W1:Y:S02]  /*f150*/  S2R R114, SR_TID.X ;  /* 0x0000000000727919 */ /* 0x002e640000002100 */
[----:B------:R0:W-:Y:S04]  /*f160*/  STS.U8 [R101+UR9+0x5780], R113 ;  /* 0x0057807165007988 */ /* 0x0001e80008000009 */
[----:B------:R0:W-:Y:S04]  /*f170*/  STS.U8 [R101+UR9+0x5980], R112 ;  /* 0x0059807065007988 */ /* 0x0001e80008000009 */
[----:B------:R-:W-:Y:S01]  /*f180*/  STS.U8 [R101+UR9+0x5b80], R111 ;  /* 0x005b806f65007988 */ /* 0x000fe20008000009 */
[----:B0-----:R-:W-:-:S03]  /*f190*/  LOP3.LUT R127, R126, 0x7f, RZ, 0xc0, !PT ;  /* 0x0000007f7e7f7812 */ /* 0x001fc600078ec0ff */
[----:B------:R-:W-:Y:S04]  /*f1a0*/  STS.U8 [R101+UR9+0x5d80], R110 ;  /* 0x005d806e65007988 */ /* 0x000fe80008000009 */
[----:B------:R-:W-:Y:S04]  /*f1b0*/  STS.U8 [R101+UR9+0x5f80], R109 ;  /* 0x005f806d65007988 */ /* 0x000fe80008000009 */
[----:B------:R-:W-:Y:S01]  /*f1c0*/  STS.U8 [R127+UR9+0x6000], R108 ;  /* 0x0060006c7f007988 */ /* 0x000fe20008000009 */
[----:B-1----:R-:W-:-:S03]  /*f1d0*/  LOP3.LUT R114, R114, 0x7f, RZ, 0xc0, !PT ;  /* 0x0000007f72727812 */ /* 0x002fc600078ec0ff */
[----:B------:R-:W-:Y:S01]  /*f1e0*/  STS.U8 [R127+UR9+0x6400], R107 ;  /* 0x0064006b7f007988 */ /* 0x000fe20008000009 */
[----:B------:R-:W-:-:S03]  /*f1f0*/  LOP3.LUT R113, R114, 0x10, RZ, 0x3c, !PT ;  /* 0x0000001072717812 */ /* 0x000fc600078e3cff */
[----:B------:R-:W-:Y:S04]  /*f200*/  STS.U8 [R127+UR9+0x6800], R106 ;  /* 0x0068006a7f007988 */ /* 0x000fe80008000009 */
[----:B------:R-:W-:Y:S04]  /*f210*/  STS.U8 [R127+UR9+0x6c00], R105 ;  /* 0x006c00697f007988 */ /* 0x000fe80008000009 */
[----:B------:R-:W-:Y:S04]  /*f220*/  STS.U8 [R127+UR9+0x7000], R104 ;  /* 0x007000687f007988 */ /* 0x000fe80008000009 */
[----:B------:R-:W-:Y:S04]  /*f230*/  STS.U8 [R127+UR9+0x7400], R103 ;  /* 0x007400677f007988 */ /* 0x000fe80008000009 */
[----:B------:R-:W-:Y:S04]  /*f240*/  STS.U8 [R127+UR9+0x7800], R102 ;  /* 0x007800667f007988 */ /* 0x000fe80008000009 */
[----:B------:R-:W-:Y:S01]  /*f250*/  STS.U8 [R127+UR9+0x7c00], R116 ;  /* 0x007c00747f007988 */ /* 0x000fe20008000009 */
[----:B------:R-:W-:-:S03]  /*f260*/  LOP3.LUT R114, R114, 0x20, RZ, 0x3c, !PT ;  /* 0x0000002072727812 */ /* 0x000fc600078e3cff */
[----:B------:R-:W-:Y:S04]  /*f270*/  STS.U8 [R113+UR9+0x6080], R118 ;  /* 0x0060807671007988 */ /* 0x000fe80008000009 */
        /* <DEDUP_REMOVED lines=13> */
[----:B----4-:R-:W-:Y:S04]  /*f350*/  STS.U8 [R114+UR9+0x7500], R166 ;  /* 0x007500a672007988 */ /* 0x010fe80008000009 */
        /* <DEDUP_REMOVED lines=10> */
[----:B------:R0:W-:Y:S04]  /*f400*/  STS.U8 [R101+UR9+0x7d80], R156 ;  /* 0x007d809c65007988 */ /* 0x0001e80008000009 */
[----:B------:R-:W-:Y:S04]  /*f410*/  STS.U8 [R112+UR9+0x6200], R155 ;  /* 0x0062009b70007988 */ /* 0x000fe80008000009 */
[----:B------:R-:W-:Y:S01]  /*f420*/  STS.U8 [R112+UR9+0x6600], R154 ;  /* 0x0066009a70007988 */ /* 0x000fe20008000009 */
[----:B0-----:R-:W-:-:S03]  /*f430*/  LOP3.LUT R101, R126, 0x50, RZ, 0x3c, !PT ;  /* 0x000000507e657812 */ /* 0x001fc600078e3cff */
        /* <DEDUP_REMOVED lines=15> */
[----:B------:R1:W-:Y:S04]  /*f530*/  STS.U8 [R102+UR9+0x6300], R139 ;  /* 0x0063008b66007988 */ /* 0x0003e80008000009 */
[----:B------:R1:W-:Y:S01]  /*f540*/  STS.U8 [R102+UR9+0x6700], R138 ;  /* 0x0067008a66007988 */ /* 0x0003e20008000009 */
[----:B0-----:R-:W-:-:S03]  /*f550*/  LOP3.LUT R101, R127, 0x70, RZ, 0x3c, !PT ;  /* 0x000000707f657812 */ /* 0x001fc600078e3cff */
[----:B------:R1:W-:Y:S04]  /*f560*/  STS.U8 [R102+UR9+0x6b00], R137 ;  /* 0x006b008966007988 */ /* 0x0003e80008000009 */
[----:B------:R1:W-:Y:S04]  /*f570*/  STS.U8 [R102+UR9+0x6f00], R136 ;  /* 0x006f008866007988 */ /* 0x0003e80008000009 */
[----:B------:R1:W-:Y:S04]  /*f580*/  STS.U8 [R102+UR9+0x7300], R135 ;  /* 0x0073008766007988 */ /* 0x0003e80008000009 */
[----:B------:R1:W-:Y:S04]  /*f590*/  STS.U8 [R102+UR9+0x7700], R134 ;  /* 0x0077008666007988 */ /* 0x0003e80008000009 */
[----:B------:R1:W-:Y:S04]  /*f5a0*/  STS.U8 [R102+UR9+0x7b00], R133 ;  /* 0x007b008566007988 */ /* 0x0003e80008000009 */
[----:B---3--:R1:W-:Y:S04]  /*f5b0*/  STS.U8 [R102+UR9+0x7f00], R167 ;  /* 0x007f00a766007988 */ /* 0x0083e80008000009 */
[----:B------:R1:W-:Y:S04]  /*f5c0*/  STS.U8 [R101+UR9+0x6380], R238 ;  /* 0x006380ee65007988 */ /* 0x0003e80008000009 */
[----:B--2---:R1:W-:Y:S04]  /*f5d0*/  STS.U8 [R101+UR9+0x6780], R192 ;  /* 0x006780c065007988 */ /* 0x0043e80008000009 */
[----:B------:R1:W-:Y:S04]  /*f5e0*/  STS.U8 [R101+UR9+0x6b80], R187 ;  /* 0x006b80bb65007988 */ /* 0x0003e80008000009 */
[----:B------:R1:W-:Y:S04]  /*f5f0*/  STS.U8 [R101+UR9+0x6f80], R186 ;  /* 0x006f80ba65007988 */ /* 0x0003e80008000009 */
[----:B------:R1:W-:Y:S04]  /*f600*/  STS.U8 [R101+UR9+0x7380], R181 ;  /* 0x007380b565007988 */ /* 0x0003e80008000009 */
[----:B------:R1:W-:Y:S04]  /*f610*/  STS.U8 [R101+UR9+0x7780], R175 ;  /* 0x007780af65007988 */ /* 0x0003e80008000009 */
[----:B------:R1:W-:Y:S04]  /*f620*/  STS.U8 [R101+UR9+0x7b80], R117 ;  /* 0x007b807565007988 */ /* 0x0003e80008000009 */
[----:B------:R1:W-:Y:S01]  /*f630*/  STS.U8 [R101+UR9+0x7f80], R115 ;  /* 0x007f807365007988 */ /* 0x0003e20008000009 */
[----:B------:R0:W-:Y:S06]  /*f640*/  MEMBAR.ALL.CTA ;  /* 0x0000000000007992 */ /* 0x0001ec0000008000 */
[----:B0-----:R-:W0:Y:S01]  /*f650*/  FENCE.VIEW.ASYNC.S ;  /* 0x00000000000073c6 */ /* 0x001e220000000000 */
[----:B------:R-:W-:Y:S01]  /*f660*/  ULEA UR6, UR23, UR9, 0x3 ;  /* 0x0000000917067291 */ /* 0x000fe2000f8e18ff */
[----:B------:R-:W-:-:S03]  /*f670*/  UMOV UR4, UR5 ;  /* 0x0000000500047c82 */ /* 0x000fc60008000000 */
[----:B------:R-:W-:Y:S01]  /*f680*/  UIADD3 UR6, UPT, UPT, UR6, 0x8000, URZ ;  /* 0x0000800006067890 */ /* 0x000fe2000fffe0ff */
[----:B0-----:R-:W-:Y:S06]  /*f690*/  BAR.SYNC.DEFER_BLOCKING 0x0 ;  /* 0x0000000000007b1d */ /* 0x001fec0000010000 */
[----:B-1----:R-:W-:Y:S05]  /*f6a0*/  BRA.U UP1, `(.L_x_9) ;  /* 0x0000000101487547 */ /* 0x002fea000b800000 */
[----:B------:R-:W-:Y:S01]  /*f6b0*/  UMOV UR13, 0x80004020 ;  /* 0x80004020000d7882 */ /* 0x000fe20000000000 */
[----:B------:R-:W-:Y:S01]  /*f6c0*/  UMOV UR15, 0x40004040 ;  /* 0x40004040000f7882 */ /* 0x000fe20000000000 */
[----:B------:R-:W-:Y:S01]  /*f6d0*/  UMOV UR16, 0x0 ;  /* 0x0000000000107882 */ /* 0x000fe20000000000 */
[----:B------:R-:W-:Y:S01]  /*f6e0*/  UMOV UR17, 0x4108010 ;  /* 0x0410801000117882 */ /* 0x000fe20000000000 */
[----:B------:R-:W-:Y:S01]  /*f6f0*/  UMOV UR40, 0x0 ;  /* 0x0000000000287882 */ /* 0x000fe20000000000 */
[----:B------:R-:W-:Y:S01]  /*f700*/  UMOV UR41, 0x4108010 ;  /* 0x0410801000297882 */ /* 0x000fe20000000000 */
[----:B------:R-:W-:Y:S01]  /*f710*/  UMOV UR42, 0x0 ;  /* 0x00000000002a7882 */ /* 0x000fe20000000000 */
[----:B------:R-:W-:Y:S01]  /*f720*/  UMOV UR43, 0x4108010 ;  /* 0x04108010002b7882 */ /* 0x000fe20000000000 */
[----:B------:R-:W-:Y:S01]  /*f730*/  UMOV UR7, URZ ;  /* 0x000000ff00077c82 */ /* 0x000fe20008000000 */
[----:B------:R0:W-:Y:S01]  /*f740*/  UTCQMMA gdesc[UR12], gdesc[UR14], tmem[UR8], tmem[UR16], idesc[UR17], UPT ;  /* 0x00ff100e0c0075ea */ /* 0x0001e2000b800308 */
        /* <DEDUP_REMOVED lines=8> */
.L_x_9:
[----:B------:R-:W-:Y:S01]  /*f7d0*/  UIADD3 UR23, UPT, UPT, UR23, 0x1, URZ ;  /* 0x0000000117177890 */ /* 0x000fe2000fffe0ff */
[----:B------:R-:W-:Y:S01]  /*f7e0*/  IMAD.U32 R101, RZ, RZ, UR4 ;  /* 0x00000004ff657e24 */ /* 0x000fe2000f8e00ff */
[----:B------:R-:W-:Y:S02]  /*f7f0*/  UIADD3 UR19, UPT, UPT, UR19, -0x1, URZ ;  /* 0xffffffff13137890 */ /* 0x000fe4000fffe0ff */
[----:B------:R-:W-:Y:S02]  /*f800*/  UISETP.GT.AND UP2, UPT, UR23, 0x1, UPT ;  /* 0x000000011700788c */ /* 0x000fe4000bf44270 */
[----:B------:R-:W-:Y:S02]  /*f810*/  UIADD3 UR22, UPT, UPT, UR22, -0x80, URZ ;  /* 0xffffff8016167890 */ /* 0x000fe4000fffe0ff */
[----:B0-----:R-:W-:Y:S02]  /*f820*/  USEL UR5, URZ, 0x1, !UP2 ;  /* 0x00000001ff057887 */ /* 0x001fe4000d000000 */
[----:B------:R-:W-:-:S02]  /*f830*/  USEL UR23, UR23, URZ, !UP2 ;  /* 0x000000ff17177287 */ /* 0x000fc4000d000000 */
[----:B------:R-:W-:Y:S02]  /*f840*/  UISETP.NE.U32.AND UP2, UPT, UR19, URZ, UPT ;  /* 0x000000ff1300728c */ /* 0x000fe4000bf45070 */
[----:B------:R-:W-:-:S07]  /*f850*/  ULOP3.LUT UR5, UR4, UR5, URZ, 0x3c, !UPT ;  /* 0x0000000504057292 */ /* 0x000fce000f8e3cff */
[----:B------:R-:W-:Y:S05]  /*f860*/  BRA.U UP2, `(.L_x_10) ;  /* 0xffffffa102847547 */ /* 0x000fea000b83ffff */
.L_x_7:
[----:B------:R-:W-:-:S09]  /*f870*/  UISETP.GE.AND UP1, UPT, UR24, 0x80, UPT ;  /* 0x000000801800788c */ /* 0x000fd2000bf26270 */
[----:B------:R-:W-:Y:S05]  /*f880*/  BRA.U !UP1, `(.L_x_11) ;  /* 0x0000000109107547 */ /* 0x000fea000b800000 */
[----:B------:R-:W-:-:S06]  /*f890*/  USHF.L.U32 UR4, UR4, 0x1f, URZ ;  /* 0x0000001f04047899 */ /* 0x000fcc00080006ff */
[----:B-----5:R-:W-:-:S04]  /*f8a0*/  IMAD.U32 R2, RZ, RZ, UR4 ;  /* 0x00000004ff027e24 */ /* 0x020fc8000f8e00ff */
[----:B------:R-:W1:Y:S02]  /*f8b0*/  SYNCS.PHASECHK.TRANS64.TRYWAIT P0, [UR6], R2 ;  /* 0x00000002ff0075a7 */ /* 0x000e640008001106 */
[----:B-1----:R-:W-:Y:S05]  /*f8c0*/  @!P0 BRA `(.L_x_12) ;  /* 0x0000001800308947 */ /* 0x002fea0003800000 */
.L_x_11:
[----:B------:R-:W2:Y:S01]  /*f8d0*/  LDL.LU R39, [R1+0x138] ;  /* 0x0001380001277983 */ /* 0x000ea20000300800 */
[----:B------:R-:W1:Y:S01]  /*f8e0*/  LDCU.128 UR12, c[0x0][0x390] ;  /* 0x00007200ff0c77ac */ /* 0x000e620008000c00 */
[----:B------:R-:W-:Y:S06]  /*f8f0*/  BAR.SYNC.DEFER_BLOCKING 0x0 ;  /* 0x0000000000007b1d */ /* 0x000fec0000010000 */
[----:B------:R-:W2:Y:S01]  /*f900*/  LDCU UR4, c[0x0][0x3b4] ;  /* 0x00007680ff0477ac */ /* 0x000ea20008000800 */
[----:B------:R-:W3:Y:S01]  /*f910*/  S2R R40, SR_TID.X ;  /* 0x0000000000287919 */ /* 0x000ee20000002100 */
[----:B------:R-:W4:Y:S01]  /*f920*/  S2R R41, SR_TID.X ;  /* 0x0000000000297919 */ /* 0x000f220000002100 */
[----:B------:R-:W0:Y:S02]  /*f930*/  @!P2 SYNCS.CCTL.IV [UR9+0x8000] ;  /* 0x00800000ff00a9b1 */ /* 0x000e240008000009 */
[----:B0-----:R-:W-:Y:S06]  /*f940*/  BAR.SYNC.DEFER_BLOCKING 0x0 ;  /* 0x0000000000007b1d */ /* 0x001fec0000010000 */
[----:B-----5:R-:W-:Y:S01]  /*f950*/  LDTM.16dp32bit_t0_t15.x32 R4, tmem[UR10] ;  /* 0x0000000a000479ee */ /* 0x020fe20008a80000 */
[----:B------:R-:W0:Y:S01]  /*f960*/  LDTM.16dp32bit_t16_t31.x32 R4, tmem[UR10+0x20] ;  /* 0x0000200a000479ee */ /* 0x000e220008aa0000 */
[----:B---3--:R-:W-:-:S02]  /*f970*/  IMAD.SHL.U32 R2, R40, 0x10, RZ ;  /* 0x0000001028027824 */ /* 0x008fc400078e00ff */
[C---:B------:R-:W-:Y:S02]  /*f980*/  IMAD.SHL.U32 R36, R40.reuse, 0x80, RZ ;  /* 0x0000008028247824 */ /* 0x040fe400078e00ff */
[----:B------:R-:W-:Y:S01]  /*f990*/  IMAD.SHL.U32 R3, R40, 0x8, RZ ;  /* 0x0000000828037824 */ /* 0x000fe200078e00ff */
[----:B------:R-:W-:Y:S02]  /*f9a0*/  LOP3.LUT R2, R2, 0xf0, RZ, 0xc0, !PT ;  /* 0x000000f002027812 */ /* 0x000fe400078ec0ff */
[----:B------:R-:W-:Y:S02]  /*f9b0*/  LOP3.LUT R37, R36, 0x800, RZ, 0xc0, !PT ;  /* 0x0000080024257812 */ /* 0x000fe400078ec0ff */
[----:B------:R-:W-:Y:S01]  /*f9c0*/  LOP3.LUT R3, R3, 0x300, RZ, 0xc0, !PT ;  /* 0x0000030003037812 */ /* 0x000fe200078ec0ff */
[----:B------:R-:W3:Y:S01]  /*f9d0*/  @!P2 SYNCS.CCTL.IV [UR9+0x8008] ;  /* 0x00800800ff00a9b1 */ /* 0x000ee20008000009 */
[----:B------:R-:W-:Y:S01]  /*f9e0*/  IADD3 R2, PT, PT, R2, UR9, R37 ;  /* 0x0000000902027c10 */ /* 0x000fe2000fffe025 */
[----:B------:R-:W-:Y:S01]  /*f9f0*/  NOP ;  /* 0x0000000000007918 */ /* 0x000fe20000000000 */
[----:B----4-:R-:W-:-:S03]  /*fa00*/  LOP3.LUT R41, R41, 0x7f, RZ, 0xc0, !PT ;  /* 0x0000007f29297812 */ /* 0x010fc600078ec0ff */
[----:B------:R-:W-:Y:S01]  /*fa10*/  IMAD.IADD R36, R3, 0x1, R2 ;  /* 0x0000000103247824 */ /* 0x000fe200078e0202 */
[----:B0-----:R-:W-:Y:S02]  /*fa20*/  F2FP.SATFINITE.E4M3.F32.PACK_AB_MERGE_C R4, R5, R4, RZ ;  /* 0x000000040504723e */ /* 0x001fe400048070ff */
[----:B------:R-:W-:Y:S02]  /*fa30*/  F2FP.SATFINITE.E4M3.F32.PACK_AB_MERGE_C R6, R7, R6, RZ ;  /* 0x000000060706723e */ /* 0x000fe400048070ff */
[----:B------:R-:W-:Y:S02]  /*fa40*/  F2FP.SATFINITE.E4M3.F32.PACK_AB_MERGE_C R8, R9, R8, RZ ;  /* 0x000000080908723e */ /* 0x000fe400048070ff */
[----:B------:R-:W-:Y:S02]  /*fa50*/  F2FP.SATFINITE.E4M3.F32.PACK_AB_MERGE_C R12, R13, R12, RZ ;  /* 0x0000000c0d0c723e */ /* 0x000fe400048070ff */
[----:B------:R-:W-:Y:S02]  /*fa60*/  F2FP.SATFINITE.E4M3.F32.PACK_AB_MERGE_C R14, R15, R14, RZ ;  /* 0x0000000e0f0e723e */ /* 0x000fe400048070ff */
[----:B------:R-:W-:-:S02]  /*fa70*/  F2FP.SATFINITE.E4M3.F32.PACK_AB_MERGE_C R16, R17, R16, RZ ;  /* 0x000000101110723e */ /* 0x000fc400048070ff */
[----:B------:R-:W-:Y:S02]  /*fa80*/  F2FP.SATFINITE.E4M3.F32.PACK_AB_MERGE_C R20, R21, R20, RZ ;  /* 0x000000141514723e */ /* 0x000fe400048070ff */
[----:B------:R-:W-:Y:S02]  /*fa90*/  F2FP.SATFINITE.E4M3.F32.PACK_AB_MERGE_C R22, R23, R22, RZ ;  /* 0x000000161716723e */ /* 0x000fe400048070ff */
[----:B------:R-:W-:Y:S02]  /*faa0*/  F2FP.SATFINITE.E4M3.F32.PACK_AB_MERGE_C R24, R25, R24, RZ ;  /* 0x000000181918723e */ /* 0x000fe400048070ff */
[----:B------:R-:W-:Y:S02]  /*fab0*/  F2FP.SATFINITE.E4M3.F32.PACK_AB_MERGE_C R18, R19, R18, RZ ;  /* 0x000000121312723e */ /* 0x000fe400048070ff */
[----:B------:R-:W-:Y:S02]  /*fac0*/  F2FP.SATFINITE.E4M3.F32.PACK_AB_MERGE_C R26, R27, R26, RZ ;  /* 0x0000001a1b1a723e */ /* 0x000fe400048070ff */
[----:B------:R-:W-:-:S02]  /*fad0*/  LOP3.LUT R17, R4, 0xffff, RZ, 0xc0, !PT ;  /* 0x0000ffff04117812 */ /* 0x000fc400078ec0ff */
[----:B------:R-:W-:Y:S02]  /*fae0*/  LOP3.LUT R38, R6, 0xffff, RZ, 0xc0, !PT ;  /* 0x0000ffff06267812 */ /* 0x000fe400078ec0ff */
[----:B------:R-:W-:Y:S02]  /*faf0*/  LOP3.LUT R19, R8, 0xffff, RZ, 0xc0, !PT ;  /* 0x0000ffff08137812 */ /* 0x000fe400078ec0ff */
[----:B------:R-:W-:Y:S02]  /*fb00*/  LOP3.LUT R12, R12, 0xffff, RZ, 0xc0, !PT ;  /* 0x0000ffff0c0c7812 */ /* 0x000fe400078ec0ff */
[----:B------:R-:W-:Y:S02]  /*fb10*/  LOP3.LUT R21, R14, 0xffff, RZ, 0xc0, !PT ;  /* 0x0000ffff0e157812 */ /* 0x000fe400078ec0ff */
[----:B------:R-:W-:Y:S02]  /*fb20*/  LOP3.LUT R23, R16, 0xffff, RZ, 0xc0, !PT ;  /* 0x0000ffff10177812 */ /* 0x000fe400078ec0ff */
[----:B------:R-:W-:-:S02]  /*fb30*/  LOP3.LUT R20, R20, 0xffff, RZ, 0xc0, !PT ;  /* 0x0000ffff14147812 */ /* 0x000fc400078ec0ff */
[----:B------:R-:W-:Y:S02]  /*fb40*/  LOP3.LUT R25, R22, 0xffff, RZ, 0xc0, !PT ;  /* 0x0000ffff16197812 */ /* 0x000fe400078ec0ff */
[----:B------:R-:W-:Y:S02]  /*fb50*/  LOP3.LUT R27, R24, 0xffff, RZ, 0xc0, !PT ;  /* 0x0000ffff181b7812 */ /* 0x000fe400078ec0ff */
[----:B------:R-:W-:Y:S02]  /*fb60*/  F2FP.SATFINITE.E4M3.F32.PACK_AB_MERGE_C R28, R29, R28, RZ ;  /* 0x0000001c1d1c723e */ /* 0x000fe400048070ff */
[----:B------:R-:W-:Y:S02]  /*fb70*/  F2FP.SATFINITE.E4M3.F32.PACK_AB_MERGE_C R30, R31, R30, RZ ;  /* 0x0000001e1f1e723e */ /* 0x000fe400048070ff */
[----:B------:R-:W-:Y:S02]  /*fb80*/  F2FP.SATFINITE.E4M3.F32.PACK_AB_MERGE_C R32, R33, R32, RZ ;  /* 0x000000202120723e */ /* 0x000fe400048070ff */
[----:B------:R-:W-:-:S02]  /*fb90*/  PRMT R2, R19, 0x3340, R0 ;  /* 0x0000334013027816 */ /* 0x000fc40000000000 */
[--C-:B------:R-:W-:Y:S02]  /*fba0*/  PRMT R4, R23, 0x3340, R0.reuse ;  /* 0x0000334017047816 */ /* 0x100fe40000000000 */
[----:B------:R-:W-:Y:S02]  /*fbb0*/  PRMT R6, R27, 0x3340, R0 ;  /* 0x000033401b067816 */ /* 0x000fe40000000000 */
[----:B------:R-:W-:Y:S02]  /*fbc0*/  PRMT R3, R17, 0x3340, R38 ;  /* 0x0000334011037816 */ /* 0x000fe40000000026 */
[----:B------:R-:W-:Y:S02]  /*fbd0*/  PRMT R5, R12, 0x3340, R21 ;  /* 0x000033400c057816 */ /* 0x000fe40000000015 */
[----:B------:R-:W-:Y:S02]  /*fbe0*/  PRMT R7, R20, 0x3340, R25 ;  /* 0x0000334014077816 */ /* 0x000fe40000000019 */
[----:B------:R-:W-:-:S02]  /*fbf0*/  F2FP.SATFINITE.E4M3.F32.PACK_AB_MERGE_C R10, R11, R10, RZ ;  /* 0x0000000a0b0a723e */ /* 0x000fc400048070ff */
[----:B------:R-:W-:Y:S02]  /*fc00*/  LOP3.LUT R28, R28, 0xffff, RZ, 0xc0, !PT ;  /* 0x0000ffff1c1c7812 */ /* 0x000fe400078ec0ff */
[----:B------:R-:W-:Y:S02]  /*fc10*/  LOP3.LUT R29, R30, 0xffff, RZ, 0xc0, !PT ;  /* 0x0000ffff1e1d7812 */ /* 0x000fe400078ec0ff */
[----:B------:R-:W-:Y:S02]  /*fc20*/  LOP3.LUT R31, R32, 0xffff, RZ, 0xc0, !PT ;  /* 0x0000ffff201f7812 */ /* 0x000fe400078ec0ff */
[----:B------:R-:W-:Y:S02]  /*fc30*/  PRMT R9, R3, 0x5410, R2 ;  /* 0x0000541003097816 */ /* 0x000fe40000000002 */
[----:B------:R-:W-:Y:S02]  /*fc40*/  PRMT R11, R5, 0x5410, R4 ;  /* 0x00005410050b7816 */ /* 0x000fe40000000004 */
[----:B------:R-:W-:-:S02]  /*fc50*/  PRMT R13, R7, 0x5410, R6 ;  /* 0x00005410070d7816 */ /* 0x000fc40000000006 */
[----:B------:R-:W-:Y:S02]  /*fc60*/  SHF.R.U32.HI R2, RZ, 0x8, R17 ;  /* 0x00000008ff027819 */ /* 0x000fe40000011611 */
[----:B------:R-:W-:Y:S02]  /*fc70*/  SHF.R.U32.HI R3, RZ, 0x8, R38 ;  /* 0x00000008ff037819 */ /* 0x000fe40000011626 */
[----:B------:R-:W-:Y:S02]  /*fc80*/  SHF.R.U32.HI R4, RZ, 0x8, R19 ;  /* 0x00000008ff047819 */ /* 0x000fe40000011613 */
[----:B------:R-:W-:Y:S02]  /*fc90*/  SHF.R.U32.HI R5, RZ, 0x8, R12 ;  /* 0x00000008ff057819 */ /* 0x000fe4000001160c */
[----:B------:R-:W-:Y:S02]  /*fca0*/  SHF.R.U32.HI R6, RZ, 0x8, R21 ;  /* 0x00000008ff067819 */ /* 0x000fe40000011615 */
[----:B------:R-:W-:-:S02]  /*fcb0*/  SHF.R.U32.HI R7, RZ, 0x8, R23 ;  /* 0x00000008ff077819 */ /* 0x000fc40000011617 */
[----:B------:R-:W-:Y:S02]  /*fcc0*/  PRMT R8, R31, 0x3340, R0 ;  /* 0x000033401f087816 */ /* 0x000fe40000000000 */
[----:B------:R-:W-:Y:S02]  /*fcd0*/  PRMT R15, R28, 0x3340, R29 ;  /* 0x000033401c0f7816 */ /* 0x000fe4000000001d */
[----:B------:R-:W-:Y:S02]  /*fce0*/  LOP3.LUT R2, R2, 0xffff, RZ, 0xc0, !PT ;  /* 0x0000ffff02027812 */ /* 0x000fe400078ec0ff */
[----:B------:R-:W-:Y:S02]  /*fcf0*/  LOP3.LUT R3, R3, 0xffff, RZ, 0xc0, !PT ;  /* 0x0000ffff03037812 */ /* 0x000fe400078ec0ff */
[----:B------:R-:W-:Y:S02]  /*fd00*/  LOP3.LUT R4, R4, 0xffff, RZ, 0xc0, !PT ;  /* 0x0000ffff04047812 */ /* 0x000fe400078ec0ff */
[----:B------:R-:W-:-:S02]  /*fd10*/  LOP3.LUT R5, R5, 0xffff, RZ, 0xc0, !PT ;  /* 0x0000ffff05057812 */ /* 0x000fc400078ec0ff */
[----:B------:R-:W-:Y:S02]  /*fd20*/  LOP3.LUT R6, R6, 0xffff, RZ, 0xc0, !PT ;  /* 0x0000ffff06067812 */ /* 0x000fe400078ec0ff */
[----:B------:R-:W-:Y:S02]  /*fd30*/  LOP3.LUT R7, R7, 0xffff, RZ, 0xc0, !PT ;  /* 0x0000ffff07077812 */ /* 0x000fe400078ec0ff */
[----:B------:R-:W-:Y:S02]  /*fd40*/  PRMT R15, R15, 0x5410, R8 ;  /* 0x000054100f0f7816 */ /* 0x000fe40000000008 */
[----:B------:R-:W-:Y:S02]  /*fd50*/  PRMT R17, R2, 0x3340, R3 ;  /* 0x0000334002117816 */ /* 0x000fe40000000003 */
[----:B------:R-:W-:Y:S02]  /*fd60*/  PRMT R8, R4, 0x3340, R1 ;  /* 0x0000334004087816 */ /* 0x000fe40000000001 */
[----:B------:R-:W-:-:S02]  /*fd70*/  PRMT R19, R5, 0x3340, R6 ;  /* 0x0000334005137816 */ /* 0x000fc40000000006 */
[----:B------:R-:W-:Y:S02]  /*fd80*/  PRMT R12, R7, 0x3340, R0 ;  /* 0x00003340070c7816 */ /* 0x000fe40000000000 */
[----:B------:R-:W-:Y:S02]  /*fd90*/  SHF.R.U32.HI R2, RZ, 0x8, R20 ;  /* 0x00000008ff027819 */ /* 0x000fe40000011614 */
[----:B------:R-:W-:Y:S02]  /*fda0*/  SHF.R.U32.HI R3, RZ, 0x8, R25 ;  /* 0x00000008ff037819 */ /* 0x000fe40000011619 */
[----:B------:R-:W-:Y:S02]  /*fdb0*/  SHF.R.U32.HI R4, RZ, 0x8, R27 ;  /* 0x00000008ff047819 */ /* 0x000fe4000001161b */
[----:B------:R-:W-:Y:S02]  /*fdc0*/  SHF.R.U32.HI R5, RZ, 0x8, R28 ;  /* 0x00000008ff057819 */ /* 0x000fe4000001161c */
[----:B------:R-:W-:-:S02]  /*fdd0*/  SHF.R.U32.HI R6, RZ, 0x8, R29 ;  /* 0x00000008ff067819 */ /* 0x000fc4000001161d */
[----:B------:R-:W-:Y:S01]  /*fde0*/  SHF.R.U32.HI R7, RZ, 0x8, R31 ;  /* 0x00000008ff077819 */ /* 0x000fe2000001161f */
[----:B------:R-:W0:Y:S01]  /*fdf0*/  LDC R29, c[0x0][0x3b8] ;  /* 0x0000ee00ff1d7b82 */ /* 0x000e220000000800 */
[----:B------:R-:W-:Y:S02]  /*fe00*/  LOP3.LUT R2, R2, 0xffff, RZ, 0xc0, !PT ;  /* 0x0000ffff02027812 */ /* 0x000fe400078ec0ff */
[----:B------:R-:W-:Y:S02]  /*fe10*/  LOP3.LUT R3, R3, 0xffff, RZ, 0xc0, !PT ;  /* 0x0000ffff03037812 */ /* 0x000fe400078ec0ff */
[----:B------:R-:W-:Y:S02]  /*fe20*/  LOP3.LUT R4, R4, 0xffff, RZ, 0xc0, !PT ;  /* 0x0000ffff04047812 */ /* 0x000fe400078ec0ff */
[----:B------:R-:W-:Y:S02]  /*fe30*/  LOP3.LUT R7, R7, 0xffff, RZ, 0xc0, !PT ;  /* 0x0000ffff07077812 */ /* 0x000fe400078ec0ff */
[----:B------:R-:W-:-:S02]  /*fe40*/  LOP3.LUT R6, R6, 0xffff, RZ, 0xc0, !PT ;  /* 0x0000ffff06067812 */ /* 0x000fc400078ec0ff */
[----:B------:R-:W-:Y:S02]  /*fe50*/  LOP3.LUT R5, R5, 0xffff, RZ, 0xc0, !PT ;  /* 0x0000ffff05057812 */ /* 0x000fe400078ec0ff */
[----:B------:R-:W-:Y:S02]  /*fe60*/  F2FP.SATFINITE.E4M3.F32.PACK_AB_MERGE_C R34, R35, R34, RZ ;  /* 0x000000222322723e */ /* 0x000fe400048070ff */
[----:B------:R-:W-:Y:S02]  /*fe70*/  PRMT R3, R2, 0x3340, R3 ;  /* 0x0000334002037816 */ /* 0x000fe40000000003 */
[----:B------:R-:W-:Y:S02]  /*fe80*/  PRMT R4, R4, 0x3340, R1 ;  /* 0x0000334004047816 */ /* 0x000fe40000000001 */
[----:B------:R-:W-:Y:S02]  /*fe90*/  PRMT R7, R7, 0x3340, R0 ;  /* 0x0000334007077816 */ /* 0x000fe40000000000 */
[----:B------:R-:W-:-:S02]  /*fea0*/  PRMT R6, R5, 0x3340, R6 ;  /* 0x0000334005067816 */ /* 0x000fc40000000006 */
[----:B------:R-:W-:Y:S02]  /*feb0*/  LOP3.LUT R26, R26, 0xffff, RZ, 0xc0, !PT ;  /* 0x0000ffff1a1a7812 */ /* 0x000fe400078ec0ff */
[----:B------:R-:W-:Y:S02]  /*fec0*/  PRMT R17, R17, 0x5410, R8 ;  /* 0x0000541011117816 */ /* 0x000fe40000000008 */
[----:B------:R-:W-:Y:S02]  /*fed0*/  PRMT R19, R19, 0x5410, R12 ;  /* 0x0000541013137816 */ /* 0x000fe4000000000c */
[----:B------:R-:W-:Y:S02]  /*fee0*/  LOP3.LUT R10, R10, 0xffff, RZ, 0xc0, !PT ;  /* 0x0000ffff0a0a7812 */ /* 0x000fe400078ec0ff */
[----:B------:R-:W-:Y:S02]  /*fef0*/  PRMT R3, R3, 0x5410, R4 ;  /* 0x0000541003037816 */ /* 0x000fe40000000004 */
[----:B------:R-:W-:-:S02]  /*ff00*/  PRMT R27, R6, 0x5410, R7 ;  /* 0x00005410061b7816 */ /* 0x000fc40000000007 */
[----:B------:R-:W-:Y:S02]  /*ff10*/  LOP3.LUT R18, R18, 0xffff, RZ, 0xc0, !PT ;  /* 0x0000ffff12127812 */ /* 0x000fe400078ec0ff */
[----:B------:R-:W-:Y:S02]  /*ff20*/  LOP3.LUT R34, R34, 0xffff, RZ, 0xc0, !PT ;  /* 0x0000ffff22227812 */ /* 0x000fe400078ec0ff */
[----:B------:R-:W-:Y:S02]  /*ff30*/  PRMT R6, R13, 0x4210, R26 ;  /* 0x000042100d067816 */ /* 0x000fe4000000001a */
[--C-:B------:R-:W-:Y:S02]  /*ff40*/  PRMT R4, R9, 0x4210, R10.reuse ;  /* 0x0000421009047816 */ /* 0x100fe4000000000a */
[----:B------:R-:W-:Y:S02]  /*ff50*/  PRMT R24, R17, 0x5210, R10 ;  /* 0x0000521011187816 */ /* 0x000fe4000000000a */
[----:B------:R-:W-:-:S02]  /*ff60*/  PRMT R5, R11, 0x4210, R18 ;  /* 0x000042100b057816 */ /* 0x000fc40000000012 */
[----:B------:R-:W-:Y:S02]  /*ff70*/  PRMT R25, R19, 0x5210, R18 ;  /* 0x0000521013197816 */ /* 0x000fe40000000012 */
[----:B------:R-:W-:Y:S02]  /*ff80*/  PRMT R26, R3, 0x5210, R26 ;  /* 0x00005210031a7816 */ /* 0x000fe4000000001a */
[--C-:B------:R-:W-:Y:S02]  /*ff90*/  PRMT R7, R15, 0x4210, R34.reuse ;  /* 0x000042100f077816 */ /* 0x100fe40000000022 */
[----:B------:R-:W-:Y:S02]  /*ffa0*/  PRMT R27, R27, 0x5210, R34 ;  /* 0x000052101b1b7816 */ /* 0x000fe40000000022 */
[----:B------:R-:W-:Y:S01]  /*ffb0*/  LEA R14, R41, UR9, 0x4 ;  /* 0x00000009290e7c11 */ /* 0x000fe2000f8e20ff */
[----:B---3--:R3:W-:Y:S01]  /*ffc0*/  STS.128 [R36], R4 ;  /* 0x0000000424007388 */ /* 0x0087e20000000c00 */
[----:B------:R-:W-:-:S03]  /*ffd0*/  SHF.R.U32.HI R3, RZ, 0x6, R40 ;  /* 0x00000006ff037819 */ /* 0x000fc60000011628 */
[----:B------:R-:W-:Y:S01]  /*ffe0*/  STS.128 [R36+0x400], R24 ;  /* 0x0004001824007388 */ /* 0x000fe20000000c00 */
[----:B------:R-:W-:Y:S01]  /*fff0*/  SGXT.U32 R3, R3, 0x1 ;  /* 0x000000010303781a */ /* 0x000fe20000000000 */
[----:B------:R-:W-:Y:S06]  /*10000*/  BAR.SYNC.DEFER_BLOCKING 0x0 ;  /* 0x0000000000007b1d */ /* 0x000fec0000010000 */
[----:B------:R-:W4:Y:S01]  /*10010*/  S2R R41, SR_CgaCtaId ;  /* 0x0000000000297919 */ /* 0x000f220000008800 */
[----:B------:R-:W0:Y:S01]  /*10020*/  LDS.128 R8, [R14] ;  /* 0x000000000e087984 */ /* 0x000e220000000c00 */
[----:B----4-:R-:W-:-:S05]  /*10030*/  IMAD.SHL.U32 R2, R41, 0x40, RZ ;  /* 0x0000004029027824 */ /* 0x010fca00078e00ff */
[----:B------:R-:W-:-:S04]  /*10040*/  LOP3.LUT R2, R2, 0x40, RZ, 0xc0, !PT ;  /* 0x0000004002027812 */ /* 0x000fc800078ec0ff */
[----:B------:R-:W-:-:S04]  /*10050*/  LOP3.LUT R18, R0, R3, R2, 0xfe, !PT ;  /* 0x0000000300127212 */ /* 0x000fc800078efe02 */
[C---:B------:R-:W-:Y:S01]  /*10060*/  LOP3.LUT R2, R18.reuse, 0x2, RZ, 0xfc, !PT ;  /* 0x0000000212027812 */ /* 0x040fe200078efcff */
[C---:B--2---:R-:W-:Y:S01]  /*10070*/  IMAD R0, R39.reuse, UR4, RZ ;  /* 0x0000000427007c24 */ /* 0x044fe2000f8e02ff */
[----:B-1----:R-:W-:Y:S01]  /*10080*/  ISETP.GE.AND P0, PT, R39, UR14, PT ;  /* 0x0000000e27007c0c */ /* 0x002fe2000bf06270 */
[C---:B0-----:R-:W-:Y:S01]  /*10090*/  IMAD R3, R18.reuse, R29, RZ ;  /* 0x0000001d12037224 */ /* 0x041fe200078e02ff */
[----:B---3--:R-:W-:Y:S02]  /*100a0*/  LOP3.LUT R4, R18, 0x4, RZ, 0xfc, !PT ;  /* 0x0000000412047812 */ /* 0x008fe400078efcff */
[----:B------:R-:W-:Y:S01]  /*100b0*/  ISETP.LT.AND P6, PT, R2, UR15, !P0 ;  /* 0x0000000f02007c0c */ /* 0x000fe2000c7c1270 */
[----:B------:R-:W-:Y:S01]  /*100c0*/  IMAD R6, R29, 0x2, R3 ;  /* 0x000000021d067824 */ /* 0x000fe200078e0203 */
[----:B------:R-:W-:Y:S02]  /*100d0*/  LOP3.LUT R2, R18, 0x6, RZ, 0xfc, !PT ;  /* 0x0000000612027812 */ /* 0x000fe400078efcff */
[----:B------:R-:W-:-:S02]  /*100e0*/  IADD3 R21, P1, PT, R0, UR12, RZ ;  /* 0x0000000c00157c10 */ /* 0x000fc4000ff3e0ff */
[----:B------:R-:W-:Y:S02]  /*100f0*/  ISETP.LT.AND P3, PT, R2, UR15, !P0 ;  /* 0x0000000f02007c0c */ /* 0x000fe4000c761270 */
[----:B------:R-:W-:Y:S02]  /*10100*/  ISETP.LT.AND P4, PT, R18, UR15, !P0 ;  /* 0x0000000f12007c0c */ /* 0x000fe4000c781270 */
[----:B------:R-:W-:Y:S02]  /*10110*/  LEA.HI.X.SX32 R23, R0, UR13, 0x1, P1 ;  /* 0x0000000d00177c11 */ /* 0x000fe400088f0eff */
[----:B------:R-:W-:Y:S02]  /*10120*/  IADD3 R2, P2, PT, R3, R21, RZ ;  /* 0x0000001503027210 */ /* 0x000fe40007f5e0ff */
[----:B------:R-:W-:Y:S02]  /*10130*/  ISETP.LT.AND P5, PT, R4, UR15, !P0 ;  /* 0x0000000f04007c0c */ /* 0x000fe4000c7a1270 */
[----:B------:R-:W-:-:S02]  /*10140*/  LOP3.LUT R5, R18, 0x8, RZ, 0xfc, !PT ;  /* 0x0000000812057812 */ /* 0x000fc400078efcff */
[----:B------:R-:W-:Y:S02]  /*10150*/  IADD3 R4, P1, PT, R6, R21, RZ ;  /* 0x0000001506047210 */ /* 0x000fe40007f3e0ff */
[----:B------:R-:W-:Y:S02]  /*10160*/  LOP3.LUT R0, R18, 0xa, RZ, 0xfc, !PT ;  /* 0x0000000a12007812 */ /* 0x000fe400078efcff */
[-C--:B------:R-:W-:Y:S02]  /*10170*/  LEA.HI.X.SX32 R3, R3, R23.reuse, 0x1, P2 ;  /* 0x0000001703037211 */ /* 0x080fe400010f0eff */
[----:B------:R-:W-:Y:S02]  /*10180*/  ISETP.LT.AND P2, PT, R5, UR15, !P0 ;  /* 0x0000000f05007c0c */ /* 0x000fe4000c741270 */
[----:B------:R-:W-:Y:S02]  /*10190*/  LEA.HI.X.SX32 R5, R6, R23, 0x1, P1 ;  /* 0x0000001706057211 */ /* 0x000fe400008f0eff */
[----:B------:R-:W-:-:S02]  /*101a0*/  PRMT R17, R8, 0x7770, RZ ;  /* 0x0000777008117816 */ /* 0x000fc400000000ff */
[----:B------:R-:W-:Y:S01]  /*101b0*/  ISETP.LT.AND P1, PT, R0, UR15, !P0 ;  /* 0x0000000f00007c0c */ /* 0x000fe2000c721270 */
[C---:B------:R-:W-:Y:S01]  /*101c0*/  IMAD R0, R29.reuse, 0x2, R6 ;  /* 0x000000021d007824 */ /* 0x040fe200078e0206 */
[----:B------:R-:W-:Y:S01]  /*101d0*/  PRMT R15, R8, 0x7771, RZ ;  /* 0x00007771080f7816 */ /* 0x000fe200000000ff */
[----:B------:R0:W-:Y:S01]  /*101e0*/  @P4 STG.E.U8 desc[UR20][R2.64], R17 ;  /* 0x0000001102004986 */ /* 0x0001e2000c101114 */
[----:B------:R-:W-:Y:S01]  /*101f0*/  LOP3.LUT R12, R18, 0xc, RZ, 0xfc, !PT ;  /* 0x0000000c120c7812 */ /* 0x000fe200078efcff */
[C---:B------:R-:W-:Y:S01]  /*10200*/  IMAD R13, R29.reuse, 0x2, R0 ;  /* 0x000000021d0d7824 */ /* 0x040fe200078e0200 */
[----:B------:R-:W-:Y:S01]  /*10210*/  IADD3 R6, P4, PT, R0, R21, RZ ;  /* 0x0000001500067210 */ /* 0x000fe20007f9e0ff */
[----:B------:R1:W-:Y:S01]  /*10220*/  @P6 STG.E.U8 desc[UR20][R4.64], R15 ;  /* 0x0000000f04006986 */ /* 0x0003e2000c101114 */
[----:B------:R-:W-:Y:S02]  /*10230*/  PRMT R19, R8, 0x7772, RZ ;  /* 0x0000777208137816 */ /* 0x000fe400000000ff */
[----:B------:R-:W-:Y:S01]  /*10240*/  LEA.HI.X.SX32 R7, R0, R23, 0x1, P4 ;  /* 0x0000001700077211 */ /* 0x000fe200020f0eff */
[----:B------:R-:W-:Y:S01]  /*10250*/  IMAD R0, R29, 0x2, R13 ;  /* 0x000000021d007824 */ /* 0x000fe200078e020d */
[----:B------:R-:W-:-:S02]  /*10260*/  ISETP.LT.AND P4, PT, R12, UR15, !P0 ;  /* 0x0000000f0c007c0c */ /* 0x000fc4000c781270 */
[C---:B------:R-:W-:Y:S01]  /*10270*/  IADD3 R12, P6, PT, R13.reuse, R21, RZ ;  /* 0x000000150d0c7210 */ /* 0x040fe20007fde0ff */
[----:B------:R2:W-:Y:S01]  /*10280*/  @P5 STG.E.U8 desc[UR20][R6.64], R19 ;  /* 0x0000001306005986 */ /* 0x0005e2000c101114 */
[----:B0-----:R-:W-:Y:S02]  /*10290*/  PRMT R17, R8, 0x7773, RZ ;  /* 0x0000777308117816 */ /* 0x001fe400000000ff */
[----:B------:R-:W-:Y:S01]  /*102a0*/  LEA.HI.X.SX32 R13, R13, R23, 0x1, P6 ;  /* 0x000000170d0d7211 */ /* 0x000fe200030f0eff */
[----:B-1----:R-:W-:Y:S01]  /*102b0*/  IMAD R5, R29, 0x2, R0 ;  /* 0x000000021d057824 */ /* 0x002fe200078e0200 */
[----:B------:R-:W-:Y:S02]  /*102c0*/  LOP3.LUT R4, R18, 0x10, RZ, 0xfc, !PT ;  /* 0x0000001012047812 */ /* 0x000fe400078efcff */
[----:B------:R-:W-:Y:S01]  /*102d0*/  IADD3 R2, P6, PT, R0, R21, RZ ;  /* 0x0000001500027210 */ /* 0x000fe20007fde0ff */
[----:B------:R-:W-:Y:S01]  /*102e0*/  @P3 STG.E.U8 desc[UR20][R12.64], R17 ;  /* 0x000000110c003986 */ /* 0x000fe2000c101114 */
[----:B------:R-:W-:-:S02]  /*102f0*/  ISETP.LT.AND P3, PT, R4, UR15, !P0 ;  /* 0x0000000f04007c0c */ /* 0x000fc4000c761270 */
[----:B------:R-:W-:Y:S01]  /*10300*/  LEA.HI.X.SX32 R3, R0, R23, 0x1, P6 ;  /* 0x0000001700037211 */ /* 0x000fe200030f0eff */
[----:B------:R-:W-:Y:S01]  /*10310*/  IMAD R0, R29, 0x2, R5 ;  /* 0x000000021d007824 */ /* 0x000fe200078e0205 */
[----:B------:R-:W-:Y:S02]  /*10320*/  PRMT R15, R9, 0x7770, RZ ;  /* 0x00007770090f7816 */ /* 0x000fe400000000ff */
[----:B------:R-:W-:Y:S01]  /*10330*/  IADD3 R4, P6, PT, R5, R21, RZ ;  /* 0x0000001505047210 */ /* 0x000fe20007fde0ff */
[----:B------:R-:W-:Y:S01]  /*10340*/  IMAD R8, R29, 0x2, R0 ;  /* 0x000000021d087824 */ /* 0x000fe200078e0200 */
[----:B--2---:R-:W-:Y:S01]  /*10350*/  LOP3.LUT R6, R18, 0x12, RZ, 0xfc, !PT ;  /* 0x0000001212067812 */ /* 0x004fe200078efcff */
[----:B------:R0:W-:Y:S01]  /*10360*/  @P2 STG.E.U8 desc[UR20][R2.64], R15 ;  /* 0x0000000f02002986 */ /* 0x0001e2000c101114 */
[----:B------:R-:W-:Y:S02]  /*10370*/  LEA.HI.X.SX32 R5, R5, R23, 0x1, P6 ;  /* 0x0000001705057211 */ /* 0x000fe400030f0eff */
[----:B------:R-:W-:-:S02]  /*10380*/  PRMT R19, R9, 0x7771, RZ ;  /* 0x0000777109137816 */ /* 0x000fc400000000ff */
[----:B------:R-:W-:Y:S02]  /*10390*/  ISETP.LT.AND P2, PT, R6, UR15, !P0 ;  /* 0x0000000f06007c0c */ /* 0x000fe4000c741270 */
[----:B------:R-:W-:Y:S01]  /*103a0*/  LOP3.LUT R7, R18, 0x14, RZ, 0xfc, !PT ;  /* 0x0000001412077812 */ /* 0x000fe200078efcff */
[----:B------:R1:W-:Y:S01]  /*103b0*/  @P1 STG.E.U8 desc[UR20][R4.64], R19 ;  /* 0x0000001304001986 */ /* 0x0003e2000c101114 */
[----:B------:R-:W-:Y:S02]  /*103c0*/  IADD3 R6, P6, PT, R0, R21, RZ ;  /* 0x0000001500067210 */ /* 0x000fe40007fde0ff */
[----:B------:R-:W-:Y:S02]  /*103d0*/  LOP3.LUT R16, R18, 0xe, RZ, 0xfc, !PT ;  /* 0x0000000e12107812 */ /* 0x000fe400078efcff */
[----:B------:R-:W-:Y:S02]  /*103e0*/  ISETP.LT.AND P1, PT, R7, UR15, !P0 ;  /* 0x0000000f07007c0c */ /* 0x000fe4000c721270 */
[----:B------:R-:W-:Y:S01]  /*103f0*/  LEA.HI.X.SX32 R7, R0, R23, 0x1, P6 ;  /* 0x0000001700077211 */ /* 0x000fe200030f0eff */
[----:B------:R-:W-:Y:S01]  /*10400*/  IMAD R0, R29, 0x2, R8 ;  /* 0x000000021d007824 */ /* 0x000fe200078e0208 */
[----:B------:R-:W-:-:S02]  /*10410*/  ISETP.LT.AND P5, PT, R16, UR15, !P0 ;  /* 0x0000000f10007c0c */ /* 0x000fc4000c7a1270 */
[C---:B0-----:R-:W-:Y:S02]  /*10420*/  IADD3 R2, P6, PT, R8.reuse, R21, RZ ;  /* 0x0000001508027210 */ /* 0x041fe40007fde0ff */
[C---:B------:R-:W-:Y:S02]  /*10430*/  PRMT R17, R9.reuse, 0x7772, RZ ;  /* 0x0000777209117816 */ /* 0x040fe400000000ff */
[----:B------:R-:W-:Y:S02]  /*10440*/  LEA.HI.X.SX32 R3, R8, R23, 0x1, P6 ;  /* 0x0000001708037211 */ /* 0x000fe400030f0eff */
[----:B-1----:R-:W-:Y:S01]  /*10450*/  IADD3 R4, P6, PT, R0, R21, RZ ;  /* 0x0000001500047210 */ /* 0x002fe20007fde0ff */
[----:B------:R0:W-:Y:S01]  /*10460*/  @P4 STG.E.U8 desc[UR20][R6.64], R17 ;  /* 0x0000001106004986 */ /* 0x0001e2000c101114 */
[----:B------:R-:W-:Y:S01]  /*10470*/  PRMT R15, R9, 0x7773, RZ ;  /* 0x00007773090f7816 */ /* 0x000fe200000000ff */
[----:B------:R-:W-:Y:S01]  /*10480*/  IMAD R9, R29, 0x2, R0 ;  /* 0x000000021d097824 */ /* 0x000fe200078e0200 */
[----:B------:R-:W-:-:S02]  /*10490*/  LOP3.LUT R8, R18, 0x18, RZ, 0xfc, !PT ;  /* 0x0000001812087812 */ /* 0x000fc400078efcff */
[----:B------:R-:W-:Y:S01]  /*104a0*/  LEA.HI.X.SX32 R5, R0, R23, 0x1, P6 ;  /* 0x0000001700057211 */ /* 0x000fe200030f0eff */
[----:B------:R1:W-:Y:S01]  /*104b0*/  @P5 STG.E.U8 desc[UR20][R2.64], R15 ;  /* 0x0000000f02005986 */ /* 0x0003e2000c101114 */
[----:B------:R-:W-:Y:S02]  /*104c0*/  PRMT R13, R10, 0x7770, RZ ;  /* 0x000077700a0d7816 */ /* 0x000fe400000000ff */
[----:B------:R-:W-:Y:S02]  /*104d0*/  LOP3.LUT R0, R18, 0x1a, RZ, 0xfc, !PT ;  /* 0x0000001a12007812 */ /* 0x000fe400078efcff */
[----:B------:R-:W-:Y:S01]  /*104e0*/  ISETP.LT.AND P6, PT, R8, UR15, !P0 ;  /* 0x0000000f08007c0c */ /* 0x000fe2000c7c1270 */
[----:B------:R2:W-:Y:S01]  /*104f0*/  @P3 STG.E.U8 desc[UR20][R4.64], R13 ;  /* 0x0000000d04003986 */ /* 0x0005e2000c101114 */
[----:B------:R-:W-:Y:S02]  /*10500*/  IADD3 R8, P5, PT, R9, R21, RZ ;  /* 0x0000001509087210 */ /* 0x000fe40007fbe0ff */
[----:B------:R-:W-:Y:S01]  /*10510*/  ISETP.LT.AND P3, PT, R0, UR15, !P0 ;  /* 0x0000000f00007c0c */ /* 0x000fe2000c761270 */
[----:B------:R-:W-:Y:S01]  /*10520*/  IMAD R0, R29, 0x2, R9 ;  /* 0x000000021d007824 */ /* 0x000fe200078e0209 */
[----:B------:R-:W-:-:S02]  /*10530*/  LEA.HI.X.SX32 R9, R9, R23, 0x1, P5 ;  /* 0x0000001709097211 */ /* 0x000fc400028f0eff */
[----:B0-----:R-:W-:Y:S01]  /*10540*/  PRMT R7, R10, 0x7771, RZ ;  /* 0x000077710a077816 */ /* 0x001fe200000000ff */
[----:B------:R-:W-:Y:S01]  /*10550*/  IMAD R6, R29, 0x2, R0 ;  /* 0x000000021d067824 */ /* 0x000fe200078e0200 */
[----:B-1----:R-:W-:Y:S02]  /*10560*/  LOP3.LUT R3, R18, 0x1c, RZ, 0xfc, !PT ;  /* 0x0000001c12037812 */ /* 0x002fe400078efcff */
[----:B------:R-:W-:Y:S01]  /*10570*/  IADD3 R2, P5, PT, R0, R21, RZ ;  /* 0x0000001500027210 */ /* 0x000fe20007fbe0ff */
[----:B------:R0:W-:Y:S01]  /*10580*/  @P2 STG.E.U8 desc[UR20][R8.64], R7 ;  /* 0x0000000708002986 */ /* 0x0001e2000c101114 */
[----:B------:R-:W-:Y:S02]  /*10590*/  LOP3.LUT R12, R18, 0x16, RZ, 0xfc, !PT ;  /* 0x00000016120c7812 */ /* 0x000fe400078efcff */
[----:B------:R-:W-:Y:S02]  /*105a0*/  ISETP.LT.AND P2, PT, R3, UR15, !P0 ;  /* 0x0000000f03007c0c */ /* 0x000fe4000c741270 */
[----:B------:R-:W-:Y:S01]  /*105b0*/  LEA.HI.X.SX32 R3, R0, R23, 0x1, P5 ;  /* 0x0000001700037211 */ /* 0x000fe200028f0eff */
[----:B------:R-:W-:Y:S01]  /*105c0*/  IMAD R0, R29, 0x2, R6 ;  /* 0x000000021d007824 */ /* 0x000fe200078e0206 */
[----:B------:R-:W-:-:S02]  /*105d0*/  PRMT R19, R10, 0x7772, RZ ;  /* 0x000077720a137816 */ /* 0x000fc400000000ff */
[----:B------:R-:W-:Y:S02]  /*105e0*/  ISETP.LT.AND P4, PT, R12, UR15, !P0 ;  /* 0x0000000f0c007c0c */ /* 0x000fe4000c781270 */
[----:B--2---:R-:W-:Y:S01]  /*105f0*/  LOP3.LUT R4, R18, 0x1e, RZ, 0xfc, !PT ;  /* 0x0000001e12047812 */ /* 0x004fe200078efcff */
[----:B------:R1:W-:Y:S01]  /*10600*/  @P1 STG.E.U8 desc[UR20][R2.64], R19 ;  /* 0x0000001302001986 */ /* 0x0003e2000c101114 */
[----:B------:R-:W-:Y:S02]  /*10610*/  IADD3 R12, P5, PT, R6, R21, RZ ;  /* 0x00000015060c7210 */ /* 0x000fe40007fbe0ff */
[----:B------:R-:W-:Y:S02]  /*10620*/  ISETP.LT.AND P1, PT, R4, UR15, !P0 ;  /* 0x0000000f04007c0c */ /* 0x000fe4000c721270 */
[----:B------:R-:W-:Y:S02]  /*10630*/  LEA.HI.X.SX32 R13, R6, R23, 0x1, P5 ;  /* 0x00000017060d7211 */ /* 0x000fe400028f0eff */
[----:B------:R-:W2:Y:S01]  /*10640*/  LDS.128 R4, [R14+0x800] ;  /* 0x000800000e047984 */ /* 0x000ea20000000c00 */
[----:B0-----:R-:W-:-:S02]  /*10650*/  IADD3 R8, P5, PT, R0, R21, RZ ;  /* 0x0000001500087210 */ /* 0x001fc40007fbe0ff */
[----:B------:R-:W-:Y:S01]  /*10660*/  PRMT R17, R10, 0x7773, RZ ;  /* 0x000077730a117816 */ /* 0x000fe200000000ff */
[----:B------:R-:W-:Y:S01]  /*10670*/  IMAD R10, R29, 0x2, R0 ;  /* 0x000000021d0a7824 */ /* 0x000fe200078e0200 */
[----:B------:R-:W-:Y:S02]  /*10680*/  LEA.HI.X.SX32 R9, R0, R23, 0x1, P5 ;  /* 0x0000001700097211 */ /* 0x000fe400028f0eff */
[----:B------:R-:W-:Y:S01]  /*10690*/  PRMT R15, R11, 0x7770, RZ ;  /* 0x000077700b0f7816 */ /* 0x000fe200000000ff */
[----:B------:R0:W-:Y:S01]  /*106a0*/  @P4 STG.E.U8 desc[UR20][R12.64], R17 ;  /* 0x000000110c004986 */ /* 0x0001e2000c101114 */
[----:B------:R-:W-:Y:S02]  /*106b0*/  LOP3.LUT R0, R18, 0x22, RZ, 0xfc, !PT ;  /* 0x0000002212007812 */ /* 0x000fe400078efcff */
[----:B-1----:R-:W-:Y:S01]  /*106c0*/  IADD3 R2, P5, PT, R10, R21, RZ ;  /* 0x000000150a027210 */ /* 0x002fe20007fbe0ff */
[----:B------:R1:W-:Y:S01]  /*106d0*/  @P6 STG.E.U8 desc[UR20][R8.64], R15 ;  /* 0x0000000f08006986 */ /* 0x0003e2000c101114 */
[----:B------:R-:W-:Y:S01]  /*106e0*/  ISETP.LT.AND P6, PT, R0, UR15, !P0 ;  /* 0x0000000f00007c0c */ /* 0x000fe2000c7c1270 */
[----:B------:R-:W-:Y:S01]  /*106f0*/  IMAD R0, R29, 0x2, R10 ;  /* 0x000000021d007824 */ /* 0x000fe200078e020a */
[----:B------:R-:W-:-:S02]  /*10700*/  LEA.HI.X.SX32 R3, R10, R23, 0x1, P5 ;  /* 0x000000170a037211 */ /* 0x000fc400028f0eff */
[----:B------:R-:W-:Y:S01]  /*10710*/  PRMT R19, R11, 0x7771, RZ ;  /* 0x000077710b137816 */ /* 0x000fe200000000ff */
[----:B------:R-:W-:Y:S01]  /*10720*/  IMAD R10, R29, 0x2, R0 ;  /* 0x000000021d0a7824 */ /* 0x000fe200078e0200 */
[C---:B------:R-:W-:Y:S02]  /*10730*/  LOP3.LUT R16, R18.reuse, 0x20, RZ, 0xfc, !PT ;  /* 0x0000002012107812 */ /* 0x040fe400078efcff */
[----:B0-----:R-:W-:Y:S01]  /*10740*/  LOP3.LUT R13, R18, 0x24, RZ, 0xfc, !PT ;  /* 0x00000024120d7812 */ /* 0x001fe200078efcff */
[----:B------:R0:W-:Y:S01]  /*10750*/  @P3 STG.E.U8 desc[UR20][R2.64], R19 ;  /* 0x0000001302003986 */ /* 0x0001e2000c101114 */
[C---:B------:R-:W-:Y:S02]  /*10760*/  IADD3 R12, P5, PT, R0.reuse, R21, RZ ;  /* 0x00000015000c7210 */ /* 0x040fe40007fbe0ff */
[----:B------:R-:W-:Y:S02]  /*10770*/  ISETP.LT.AND P3, PT, R13, UR15, !P0 ;  /* 0x0000000f0d007c0c */ /* 0x000fe4000c761270 */
[----:B------:R-:W-:Y:S01]  /*10780*/  LEA.HI.X.SX32 R13, R0, R23, 0x1, P5 ;  /* 0x00000017000d7211 */ /* 0x000fe200028f0eff */
[----:B------:R-:W-:Y:S01]  /*10790*/  IMAD R0, R29, 0x2, R10 ;  /* 0x000000021d007824 */ /* 0x000fe200078e020a */
[----:B-1----:R-:W-:-:S02]  /*107a0*/  IADD3 R8, P5, PT, R10, R21, RZ ;  /* 0x000000150a087210 */ /* 0x002fc40007fbe0ff */
[----:B------:R-:W-:Y:S01]  /*107b0*/  PRMT R17, R11, 0x7772, RZ ;  /* 0x000077720b117816 */ /* 0x000fe200000000ff */
[----:B------:R-:W-:Y:S01]  /*107c0*/  IMAD R14, R29, 0x2, R0 ;  /* 0x000000021d0e7824 */ /* 0x000fe200078e0200 */
[----:B------:R-:W-:Y:S02]  /*107d0*/  PRMT R15, R11, 0x7773, RZ ;  /* 0x000077730b0f7816 */ /* 0x000fe400000000ff */
[----:B------:R-:W-:Y:S01]  /*107e0*/  LEA.HI.X.SX32 R9, R10, R23, 0x1, P5 ;  /* 0x000000170a097211 */ /* 0x000fe200028f0eff */
[----:B------:R2:W-:Y:S01]  /*107f0*/  @P2 STG.E.U8 desc[UR20][R12.64], R17 ;  /* 0x000000110c002986 */ /* 0x0005e2000c101114 */
[----:B------:R-:W-:Y:S02]  /*10800*/  LOP3.LUT R11, R18, 0x26, RZ, 0xfc, !PT ;  /* 0x00000026120b7812 */ /* 0x000fe400078efcff */
[----:B------:R-:W-:Y:S01]  /*10810*/  ISETP.LT.AND P4, PT, R16, UR15, !P0 ;  /* 0x0000000f10007c0c */ /* 0x000fe2000c781270 */
[----:B------:R1:W-:Y:S01]  /*10820*/  @P1 STG.E.U8 desc[UR20][R8.64], R15 ;  /* 0x0000000f08001986 */ /* 0x0003e2000c101114 */
[----:B------:R-:W-:-:S02]  /*10830*/  ISETP.LT.AND P2, PT, R11, UR15, !P0 ;  /* 0x0000000f0b007c0c */ /* 0x000fc4000c741270 */
[-C--:B0-----:R-:W-:Y:S02]  /*10840*/  IADD3 R2, P1, PT, R0, R21.reuse, RZ ;  /* 0x0000001500027210 */ /* 0x081fe40007f3e0ff */
[----:B------:R-:W-:Y:S02]  /*10850*/  LOP3.LUT R11, R18, 0x28, RZ, 0xfc, !PT ;  /* 0x00000028120b7812 */ /* 0x000fe400078efcff */
[----:B------:R-:W-:Y:S02]  /*10860*/  IADD3 R10, P5, PT, R14, R21, RZ ;  /* 0x000000150e0a7210 */ /* 0x000fe40007fbe0ff */
[----:B------:R-:W-:Y:S02]  /*10870*/  LEA.HI.X.SX32 R3, R0, R23, 0x1, P1 ;  /* 0x0000001700037211 */ /* 0x000fe400008f0eff */
[----:B------:R-:W-:Y:S02]  /*10880*/  ISETP.LT.AND P1, PT, R11, UR15, !P0 ;  /* 0x0000000f0b007c0c */ /* 0x000fe4000c721270 */
[----:B--2---:R-:W-:-:S02]  /*10890*/  PRMT R17, R4, 0x7770, RZ ;  /* 0x0000777004117816 */ /* 0x004fc400000000ff */
[----:B------:R-:W-:Y:S01]  /*108a0*/  LEA.HI.X.SX32 R11, R14, R23, 0x1, P5 ;  /* 0x000000170e0b7211 */ /* 0x000fe200028f0eff */
[C---:B------:R-:W-:Y:S01]  /*108b0*/  IMAD R14, R29.reuse, 0x2, R14 ;  /* 0x000000021d0e7824 */ /* 0x040fe200078e020e */
[----:B-1----:R-:W-:Y:S01]  /*108c0*/  PRMT R15, R4, 0x7771, RZ ;  /* 0x00007771040f7816 */ /* 0x002fe200000000ff */
[----:B------:R0:W-:Y:S01]  /*108d0*/  @P4 STG.E.U8 desc[UR20][R2.64], R17 ;  /* 0x0000001102004986 */ /* 0x0001e2000c101114 */
[C---:B------:R-:W-:Y:S01]  /*108e0*/  LOP3.LUT R9, R18.reuse, 0x2c, RZ, 0xfc, !PT ;  /* 0x0000002c12097812 */ /* 0x040fe200078efcff */
[----:B------:R-:W-:Y:S01]  /*108f0*/  IMAD R0, R29, 0x2, R14 ;  /* 0x000000021d007824 */ /* 0x000fe200078e020e */
[----:B------:R-:W-:Y:S01]  /*10900*/  LOP3.LUT R16, R18, 0x2a, RZ, 0xfc, !PT ;  /* 0x0000002a12107812 */ /* 0x000fe200078efcff */
[----:B------:R1:W-:Y:S01]  /*10910*/  @P6 STG.E.U8 desc[UR20][R10.64], R15 ;  /* 0x0000000f0a006986 */ /* 0x0003e2000c101114 */
[----:B------:R-:W-:Y:S02]  /*10920*/  IADD3 R8, P6, PT, R14, R21, RZ ;  /* 0x000000150e087210 */ /* 0x000fe40007fde0ff */
[----:B------:R-:W-:-:S02]  /*10930*/  ISETP.LT.AND P4, PT, R9, UR15, !P0 ;  /* 0x0000000f09007c0c */ /* 0x000fc4000c781270 */
[----:B------:R-:W-:Y:S02]  /*10940*/  LEA.HI.X.SX32 R9, R14, R23, 0x1, P6 ;  /* 0x000000170e097211 */ /* 0x000fe400030f0eff */
[----:B------:R-:W-:Y:S01]  /*10950*/  IADD3 R12, P6, PT, R0, R21, RZ ;  /* 0x00000015000c7210 */ /* 0x000fe20007fde0ff */
[C---:B0-----:R-:W-:Y:S01]  /*10960*/  IMAD R3, R29.reuse, 0x2, R0 ;  /* 0x000000021d037824 */ /* 0x041fe200078e0200 */
[----:B------:R-:W-:Y:S02]  /*10970*/  PRMT R19, R4, 0x7772, RZ ;  /* 0x0000777204137816 */ /* 0x000fe400000000ff */
[----:B------:R-:W-:Y:S01]  /*10980*/  LEA.HI.X.SX32 R13, R0, R23, 0x1, P6 ;  /* 0x00000017000d7211 */ /* 0x000fe200030f0eff */
[----:B------:R-:W-:Y:S01]  /*10990*/  IMAD R0, R29, 0x2, R3 ;  /* 0x000000021d007824 */ /* 0x000fe200078e0203 */
[----:B------:R-:W-:Y:S01]  /*109a0*/  IADD3 R2, P6, PT, R3, R21, RZ ;  /* 0x0000001503027210 */ /* 0x000fe20007fde0ff */
[----:B------:R0:W-:Y:S01]  /*109b0*/  @P3 STG.E.U8 desc[UR20][R8.64], R19 ;  /* 0x0000001308003986 */ /* 0x0001e2000c101114 */
[----:B------:R-:W-:-:S02]  /*109c0*/  PRMT R17, R4, 0x7773, RZ ;  /* 0x0000777304117816 */ /* 0x000fc400000000ff */
[----:B------:R-:W-:Y:S02]  /*109d0*/  ISETP.LT.AND P5, PT, R16, UR15, !P0 ;  /* 0x0000000f10007c0c */ /* 0x000fe4000c7a1270 */
[----:B------:R-:W-:Y:S01]  /*109e0*/  LEA.HI.X.SX32 R3, R3, R23, 0x1, P6 ;  /* 0x0000001703037211 */ /* 0x000fe200030f0eff */
[----:B------:R-:W-:Y:S01]  /*109f0*/  @P2 STG.E.U8 desc[UR20][R12.64], R17 ;  /* 0x000000110c002986 */ /* 0x000fe2000c101114 */
[----:B------:R-:W-:Y:S02]  /*10a00*/  LOP3.LUT R4, R18, 0x30, RZ, 0xfc, !PT ;  /* 0x0000003012047812 */ /* 0x000fe400078efcff */
[----:B-1----:R-:W-:Y:S02]  /*10a10*/  IADD3 R10, P6, PT, R0, R21, RZ ;  /* 0x00000015000a7210 */ /* 0x002fe40007fde0ff */
[----:B------:R-:W-:Y:S02]  /*10a20*/  PRMT R15, R5, 0x7770, RZ ;  /* 0x00007770050f7816 */ /* 0x000fe400000000ff */
[----:B------:R-:W-:-:S02]  /*10a30*/  ISETP.LT.AND P2, PT, R4, UR15, !P0 ;  /* 0x0000000f04007c0c */ /* 0x000fc4000c741270 */
[----:B------:R-:W-:Y:S01]  /*10a40*/  LEA.HI.X.SX32 R11, R0, R23, 0x1, P6 ;  /* 0x00000017000b7211 */ /* 0x000fe200030f0eff */
[----:B------:R-:W-:Y:S01]  /*10a50*/  IMAD R0, R29, 0x2, R0 ;  /* 0x000000021d007824 */ /* 0x000fe200078e0200 */
[C---:B------:R-:W-:Y:S01]  /*10a60*/  LOP3.LUT R4, R18.reuse, 0x32, RZ, 0xfc, !PT ;  /* 0x0000003212047812 */ /* 0x040fe200078efcff */
[----:B------:R1:W-:Y:S01]  /*10a70*/  @P1 STG.E.U8 desc[UR20][R2.64], R15 ;  /* 0x0000000f02001986 */ /* 0x0003e2000c101114 */
[----:B0-----:R-:W-:Y:S02]  /*10a80*/  PRMT R19, R5, 0x7771, RZ ;  /* 0x0000777105137816 */ /* 0x001fe400000000ff */
[----:B------:R-:W-:Y:S02]  /*10a90*/  LOP3.LUT R16, R18, 0x2e, RZ, 0xfc, !PT ;  /* 0x0000002e12107812 */ /* 0x000fe400078efcff */
[----:B------:R-:W-:Y:S01]  /*10aa0*/  ISETP.LT.AND P1, PT, R4, UR15, !P0 ;  /* 0x0000000f04007c0c */ /* 0x000fe2000c721270 */
[----:B------:R-:W-:Y:S01]  /*10ab0*/  IMAD R4, R29, 0x2, R0 ;  /* 0x000000021d047824 */ /* 0x000fe200078e0200 */
[----:B------:R-:W-:Y:S01]  /*10ac0*/  LOP3.LUT R9, R18, 0x34, RZ, 0xfc, !PT ;  /* 0x0000003412097812 */ /* 0x000fe200078efcff */
[----:B------:R0:W-:Y:S01]  /*10ad0*/  @P5 STG.E.U8 desc[UR20][R10.64], R19 ;  /* 0x000000130a005986 */ /* 0x0001e2000c101114 */
[----:B------:R-:W-:-:S02]  /*10ae0*/  IADD3 R8, P6, PT, R0, R21, RZ ;  /* 0x0000001500087210 */ /* 0x000fc40007fde0ff */
[----:B------:R-:W-:Y:S02]  /*10af0*/  ISETP.LT.AND P3, PT, R16, UR15, !P0 ;  /* 0x0000000f10007c0c */ /* 0x000fe4000c761270 */
[----:B------:R-:W-:Y:S02]  /*10b00*/  ISETP.LT.AND P5, PT, R9, UR15, !P0 ;  /* 0x0000000f09007c0c */ /* 0x000fe4000c7a1270 */
[----:B------:R-:W-:Y:S01]  /*10b10*/  LEA.HI.X.SX32 R9, R0, R23, 0x1, P6 ;  /* 0x0000001700097211 */ /* 0x000fe200030f0eff */
[----:B------:R-:W-:Y:S01]  /*10b20*/  IMAD R0, R29, 0x2, R4 ;  /* 0x000000021d007824 */ /* 0x000fe200078e0204 */
[C---:B-1----:R-:W-:Y:S02]  /*10b30*/  IADD3 R2, P6, PT, R4.reuse, R21, RZ ;  /* 0x0000001504027210 */ /* 0x042fe40007fde0ff */
[----:B------:R-:W-:Y:S01]  /*10b40*/  PRMT R17, R5, 0x7772, RZ ;  /* 0x0000777205117816 */ /* 0x000fe200000000ff */
[----:B0-----:R-:W-:Y:S01]  /*10b50*/  IMAD R11, R29, 0x2, R0 ;  /* 0x000000021d0b7824 */ /* 0x001fe200078e0200 */
[----:B------:R-:W-:-:S02]  /*10b60*/  LEA.HI.X.SX32 R3, R4, R23, 0x1, P6 ;  /* 0x0000001704037211 */ /* 0x000fc400030f0eff */
[----:B------:R-:W-:Y:S01]  /*10b70*/  PRMT R15, R5, 0x7773, RZ ;  /* 0x00007773050f7816 */ /* 0x000fe200000000ff */
[----:B------:R0:W-:Y:S01]  /*10b80*/  @P4 STG.E.U8 desc[UR20][R8.64], R17 ;  /* 0x0000001108004986 */ /* 0x0001e2000c101114 */
[----:B------:R-:W-:Y:S02]  /*10b90*/  IADD3 R4, P6, PT, R0, R21, RZ ;  /* 0x0000001500047210 */ /* 0x000fe40007fde0ff */
[----:B------:R-:W-:Y:S01]  /*10ba0*/  LOP3.LUT R10, R18, 0x38, RZ, 0xfc, !PT ;  /* 0x00000038120a7812 */ /* 0x000fe200078efcff */
[----:B------:R1:W-:Y:S01]  /*10bb0*/  @P3 STG.E.U8 desc[UR20][R2.64], R15 ;  /* 0x0000000f02003986 */ /* 0x0003e2000c101114 */
[----:B------:R-:W-:Y:S01]  /*10bc0*/  LEA.HI.X.SX32 R5, R0, R23, 0x1, P6 ;  /* 0x0000001700057211 */ /* 0x000fe200030f0eff */
[----:B------:R-:W-:Y:S01]  /*10bd0*/  IMAD R0, R29, 0x2, R11 ;  /* 0x000000021d007824 */ /* 0x000fe200078e020b */
[----:B------:R-:W-:Y:S02]  /*10be0*/  ISETP.LT.AND P3, PT, R10, UR15, !P0 ;  /* 0x0000000f0a007c0c */ /* 0x000fe4000c761270 */
[----:B------:R-:W-:-:S02]  /*10bf0*/  IADD3 R10, P6, PT, R11, R21, RZ ;  /* 0x000000150b0a7210 */ /* 0x000fc40007fde0ff */
[----:B------:R-:W-:Y:S01]  /*10c00*/  LOP3.LUT R12, R18, 0x36, RZ, 0xfc, !PT ;  /* 0x00000036120c7812 */ /* 0x000fe200078efcff */
[----:B0-----:R-:W-:Y:S01]  /*10c10*/  IMAD R9, R29, 0x2, R0 ;  /* 0x000000021d097824 */ /* 0x001fe200078e0200 */
[----:B------:R-:W-:Y:S02]  /*10c20*/  LEA.HI.X.SX32 R11, R11, R23, 0x1, P6 ;  /* 0x000000170b0b7211 */ /* 0x000fe400030f0eff */
[----:B------:R-:W-:Y:S01]  /*10c30*/  ISETP.LT.AND P4, PT, R12, UR15, !P0 ;  /* 0x0000000f0c007c0c */ /* 0x000fe2000c781270 */
[----:B------:R-:W-:Y:S01]  /*10c40*/  IMAD R12, R29, 0x2, R9 ;  /* 0x000000021d0c7824 */ /* 0x000fe200078e0209 */
[----:B-1----:R-:W-:Y:S02]  /*10c50*/  IADD3 R2, P6, PT, R0, R21, RZ ;  /* 0x0000001500027210 */ /* 0x002fe40007fde0ff */
[C---:B------:R-:W-:Y:S02]  /*10c60*/  PRMT R13, R6.reuse, 0x7770, RZ ;  /* 0x00007770060d7816 */ /* 0x040fe400000000ff */
[----:B------:R-:W-:-:S02]  /*10c70*/  PRMT R17, R6, 0x7771, RZ ;  /* 0x0000777106117816 */ /* 0x000fc400000000ff */
[----:B------:R-:W-:Y:S01]  /*10c80*/  LOP3.LUT R8, R18, 0x3a, RZ, 0xfc, !PT ;  /* 0x0000003a12087812 */ /* 0x000fe200078efcff */
[----:B------:R0:W-:Y:S01]  /*10c90*/  @P2 STG.E.U8 desc[UR20][R4.64], R13 ;  /* 0x0000000d04002986 */ /* 0x0001e2000c101114 */
[----:B------:R-:W-:Y:S01]  /*10ca0*/  LEA.HI.X.SX32 R3, R0, R23, 0x1, P6 ;  /* 0x0000001700037211 */ /* 0x000fe200030f0eff */
[C---:B------:R-:W-:Y:S01]  /*10cb0*/  IMAD R0, R29.reuse, 0x2, R12 ;  /* 0x000000021d007824 */ /* 0x040fe200078e020c */
[----:B------:R-:W-:Y:S01]  /*10cc0*/  ISETP.LT.AND P2, PT, R8, UR15, !P0 ;  /* 0x0000000f08007c0c */ /* 0x000fe2000c741270 */
[----:B------:R1:W-:Y:S01]  /*10cd0*/  @P1 STG.E.U8 desc[UR20][R10.64], R17 ;  /* 0x000000110a001986 */ /* 0x0003e2000c101114 */
[----:B------:R-:W-:Y:S01]  /*10ce0*/  IADD3 R8, P6, PT, R12, R21, RZ ;  /* 0x000000150c087210 */ /* 0x000fe20007fde0ff */
[C---:B------:R-:W-:Y:S01]  /*10cf0*/  IMAD R15, R29.reuse, 0x2, R0 ;  /* 0x000000021d0f7824 */ /* 0x040fe200078e0200 */
[C---:B------:R-:W-:Y:S02]  /*10d00*/  LOP3.LUT R19, R18.reuse, 0x3c, RZ, 0xfc, !PT ;  /* 0x0000003c12137812 */ /* 0x040fe400078efcff */
[----:B------:R-:W-:Y:S01]  /*10d10*/  LOP3.LUT R18, R18, 0x3e, RZ, 0xfc, !PT ;  /* 0x0000003e12127812 */ /* 0x000fe200078efcff */
[----:B------:R-:W-:Y:S01]  /*10d20*/  IMAD R16, R29, 0x2, R15 ;  /* 0x000000021d107824 */ /* 0x000fe200078e020f */
[----:B------:R-:W-:-:S02]  /*10d30*/  PRMT R25, R6, 0x7772, RZ ;  /* 0x0000777206197816 */ /* 0x000fc400000000ff */
[----:B0-----:R-:W-:Y:S02]  /*10d40*/  IADD3 R4, P1, PT, R9, R21, RZ ;  /* 0x0000001509047210 */ /* 0x001fe40007f3e0ff */
[----:B-1----:R-:W-:Y:S01]  /*10d50*/  PRMT R17, R7, 0x7773, RZ ;  /* 0x0000777307117816 */ /* 0x002fe200000000ff */
[----:B------:R0:W-:Y:S01]  /*10d60*/  @P5 STG.E.U8 desc[UR20][R2.64], R25 ;  /* 0x0000001902005986 */ /* 0x0001e2000c101114 */
[-C--:B------:R-:W-:Y:S02]  /*10d70*/  LEA.HI.X.SX32 R5, R9, R23.reuse, 0x1, P1 ;  /* 0x0000001709057211 */ /* 0x080fe400008f0eff */
[----:B------:R-:W-:Y:S02]  /*10d80*/  LEA.HI.X.SX32 R9, R12, R23, 0x1, P6 ;  /* 0x000000170c097211 */ /* 0x000fe400030f0eff */
[-C--:B------:R-:W-:Y:S02]  /*10d90*/  IADD3 R12, P6, PT, R0, R21.reuse, RZ ;  /* 0x00000015000c7210 */ /* 0x080fe40007fde0ff */
[----:B------:R-:W-:-:S02]  /*10da0*/  IADD3 R10, P1, PT, R15, R21, RZ ;  /* 0x000000150f0a7210 */ /* 0x000fc40007f3e0ff */
[-C--:B------:R-:W-:Y:S02]  /*10db0*/  LEA.HI.X.SX32 R13, R0, R23.reuse, 0x1, P6 ;  /* 0x00000017000d7211 */ /* 0x080fe400030f0eff */
[----:B------:R-:W-:Y:S02]  /*10dc0*/  LEA.HI.X.SX32 R11, R15, R23, 0x1, P1 ;  /* 0x000000170f0b7211 */ /* 0x000fe400008f0eff */
[----:B------:R-:W-:Y:S02]  /*10dd0*/  IADD3 R14, P6, PT, R16, R21, RZ ;  /* 0x00000015100e7210 */ /* 0x000fe40007fde0ff */
[----:B------:R-:W-:Y:S02]  /*10de0*/  ISETP.LT.AND P1, PT, R19, UR15, !P0 ;  /* 0x0000000f13007c0c */ /* 0x000fe4000c721270 */
[----:B------:R-:W-:Y:S02]  /*10df0*/  ISETP.LT.AND P0, PT, R18, UR15, !P0 ;  /* 0x0000000f12007c0c */ /* 0x000fe4000c701270 */
[----:B------:R-:W-:-:S02]  /*10e00*/  LEA.HI.X.SX32 R15, R16, R23, 0x1, P6 ;  /* 0x00000017100f7211 */ /* 0x000fc400030f0eff */
[----:B------:R-:W-:Y:S02]  /*10e10*/  PRMT R23, R6, 0x7773, RZ ;  /* 0x0000777306177816 */ /* 0x000fe400000000ff */
[C---:B------:R-:W-:Y:S02]  /*10e20*/  PRMT R19, R7.reuse, 0x7772, RZ ;  /* 0x0000777207137816 */ /* 0x040fe400000000ff */
[C---:B------:R-:W-:Y:S01]  /*10e30*/  PRMT R21, R7.reuse, 0x7771, RZ ;  /* 0x0000777107157816 */ /* 0x040fe200000000ff */
[----:B------:R0:W-:Y:S01]  /*10e40*/  @P4 STG.E.U8 desc[UR20][R4.64], R23 ;  /* 0x0000001704004986 */ /* 0x0001e2000c101114 */
[----:B------:R-:W-:-:S05]  /*10e50*/  PRMT R7, R7, 0x7770, RZ ;  /* 0x0000777007077816 */ /* 0x000fca00000000ff */
[----:B------:R0:W-:Y:S04]  /*10e60*/  @P3 STG.E.U8 desc[UR20][R8.64], R7 ;  /* 0x0000000708003986 */ /* 0x0001e8000c101114 */
[----:B------:R0:W-:Y:S04]  /*10e70*/  @P2 STG.E.U8 desc[UR20][R12.64], R21 ;  /* 0x000000150c002986 */ /* 0x0001e8000c101114 */
[----:B------:R0:W-:Y:S04]  /*10e80*/  @P1 STG.E.U8 desc[UR20][R10.64], R19 ;  /* 0x000000130a001986 */ /* 0x0001e8000c101114 */
[----:B------:R0:W-:Y:S01]  /*10e90*/  @P0 STG.E.U8 desc[UR20][R14.64], R17 ;  /* 0x000000110e000986 */ /* 0x0001e2000c101114 */
[----:B------:R-:W-:Y:S06]  /*10ea0*/  BAR.SYNC.DEFER_BLOCKING 0x0 ;  /* 0x0000000000007b1d */ /* 0x000fec0000010000 */
[----:B------:R-:W-:Y:S05]  /*10eb0*/  BRA.U UP0, `(.L_x_13) ;  /* 0x0000000100a07547 */ /* 0x000fea000b800000 */
[----:B------:R-:W1:Y:S01]  /*10ec0*/  S2UR UR5, SR_CgaCtaId ;  /* 0x00000000000579c3 */ /* 0x000e620000008800 */
[----:B------:R-:W-:Y:S01]  /*10ed0*/  NOP ;  /* 0x0000000000007918 */ /* 0x000fe20000000000 */
[----:B------:R-:W-:Y:S01]  /*10ee0*/  UMOV UR4, 0x50 ;  /* 0x0000005000047882 */ /* 0x000fe20000000000 */
[----:B------:R-:W-:Y:S02]  /*10ef0*/  IMAD.U32 R0, RZ, RZ, UR8 ;  /* 0x00000008ff007e24 */ /* 0x000fe4000f8e00ff */
[----:B0-----:R-:W-:Y:S02]  /*10f00*/  IMAD.MOV.U32 R3, RZ, RZ, 0x3 ;  /* 0x00000003ff037424 */ /* 0x001fe400078e00ff */
[----:B------:R-:W-:Y:S01]  /*10f10*/  IMAD.MOV.U32 R7, RZ, RZ, 0x1 ;  /* 0x00000001ff077424 */ /* 0x000fe200078e00ff */
[----:B------:R-:W-:-:S04]  /*10f20*/  LOP3.LUT R0, R0, 0xffff, RZ, 0xc0, !PT ;  /* 0x0000ffff00007812 */ /* 0x000fc800078ec0ff */
[----:B------:R-:W-:-:S05]  /*10f30*/  SHF.R.U32.HI R0, RZ, 0x5, R0 ;  /* 0x00000005ff007819 */ /* 0x000fca0000011600 */
[----:B------:R-:W-:Y:S01]  /*10f40*/  VIADD R2, R0, 0x10 ;  /* 0x0000001000027836 */ /* 0x000fe20000000000 */
[----:B------:R-:W-:Y:S01]  /*10f50*/  SHF.L.U32 R0, R3, R0, RZ ;  /* 0x0000000003007219 */ /* 0x000fe200000006ff */
[----:B-1----:R-:W-:-:S03]  /*10f60*/  ULEA UR6, UR5, UR4, 0x18 ;  /* 0x0000000405067291 */ /* 0x002fc6000f8ec0ff */
[----:B------:R-:W-:-:S04]  /*10f70*/  SHF.L.U32 R3, R7, R2, RZ ;  /* 0x0000000207037219 */ /* 0x000fc800000006ff */
[----:B------:R-:W-:Y:S02]  /*10f80*/  LOP3.LUT R0, R3, R0, RZ, 0xfc, !PT ;  /* 0x0000000003007212 */ /* 0x000fe400078efcff */
[----:B------:R-:W0:Y:S02]  /*10f90*/  LDS R5, [UR6] ;  /* 0x00000006ff057984 */ /* 0x000e240008000800 */
[C---:B------:R-:W-:Y:S02]  /*10fa0*/  LOP3.LUT R2, R0.reuse, 0xffff, RZ, 0xc0, !PT ;  /* 0x0000ffff00027812 */ /* 0x040fe400078ec0ff */
[----:B0-----:R-:W-:-:S04]  /*10fb0*/  LOP3.LUT R3, R0, 0xffff, R5, 0x80, !PT ;  /* 0x0000ffff00037812 */ /* 0x001fc800078e8005 */
[----:B------:R-:W-:-:S13]  /*10fc0*/  ISETP.NE.AND P0, PT, R3, R2, PT ;  /* 0x000000020300720c */ /* 0x000fda0003f05270 */
[----:B------:R-:W-:Y:S05]  /*10fd0*/  @P0 BRA `(.L_x_14) ;  /* 0x0000000000500947 */ /* 0x000fea0003800000 */
[----:B------:R-:W-:Y:S02]  /*10fe0*/  SHF.R.U32.HI R5, RZ, 0x10, R5 ;  /* 0x00000010ff057819 */ /* 0x000fe40000011605 */
[----:B------:R-:W-:-:S04]  /*10ff0*/  SHF.R.U32.HI R2, RZ, 0x10, R0 ;  /* 0x00000010ff027819 */ /* 0x000fc80000011600 */
[----:B------:R-:W-:-:S04]  /*11000*/  LOP3.LUT R5, R5, R2, RZ, 0xc0, !PT ;  /* 0x0000000205057212 */ /* 0x000fc800078ec0ff */
[----:B------:R-:W-:-:S13]  /*11010*/  ISETP.NE.AND P0, PT, R5, R2, PT ;  /* 0x000000020500720c */ /* 0x000fda0003f05270 */
[----:B------:R-:W-:Y:S05]  /*11020*/  @P0 BRA `(.L_x_15) ;  /* 0x0000000000300947 */ /* 0x000fea0003800000 */
[----:B------:R-:W-:Y:S01]  /*11030*/  R2UR UR4, R0 ;  /* 0x00000000000472ca */ /* 0x000fe200000e0000 */
[----:B------:R-:W-:Y:S01]  /*11040*/  VOTEU.ANY UR5, UPT, PT ;  /* 0x0000000000057886 */ /* 0x000fe200038e0100 */
[----:B------:R-:W0:Y:S01]  /*11050*/  S2R R0, SR_LANEID ;  /* 0x0000000000007919 */ /* 0x000e220000000000 */
[----:B------:R-:W-:-:S10]  /*11060*/  UFLO.U32 UR5, UR5 ;  /* 0x00000005000572bd */ /* 0x000fd400080e0000 */
[----:B------:R-:W-:-:S06]  /*11070*/  ULOP3.LUT UR4, URZ, UR4, URZ, 0x33, !UPT ;  /* 0x00000004ff047292 */ /* 0x000fcc000f8e33ff */
[----:B------:R-:W-:-:S04]  /*11080*/  IMAD.U32 R2, RZ, RZ, UR4 ;  /* 0x00000004ff027e24 */ /* 0x000fc8000f8e00ff */
[----:B------:R-:W1:Y:S02]  /*11090*/  REDUX UR7, R2 ;  /* 0x00000000020773c4 */ /* 0x000e640000000000 */
[----:B------:R2:W-:Y:S01]  /*110a0*/  UTCATOMSWS.AND URZ, UR4 ;  /* 0x0000000400ff79e3 */ /* 0x0005e20008000000 */
[----:B0-----:R-:W-:Y:S01]  /*110b0*/  ISETP.EQ.U32.AND P0, PT, R0, UR5, PT ;  /* 0x0000000500007c0c */ /* 0x001fe2000bf02070 */
[----:B-1----:R-:W-:-:S12]  /*110c0*/  IMAD.U32 R0, RZ, RZ, UR7 ;  /* 0x00000007ff007e24 */ /* 0x002fd8000f8e00ff */
[----:B------:R2:W-:Y:S01]  /*110d0*/  @P0 ATOMS.AND RZ, [UR6], R0 ;  /* 0x00000000ffff098c */ /* 0x0005e2000a800006 */
[----:B------:R-:W-:Y:S05]  /*110e0*/  BRA `(.L_x_13) ;  /* 0x0000000000147947 */ /* 0x000fea0003800000 */
.L_x_15:
[----:B------:R-:W-:-:S07]  /*110f0*/  MOV R2, 0x11110 ;  /* 0x0001111000027802 */ /* 0x000fce0000000f00 */
[----:B------:R-:W-:Y:S05]  /*11100*/  CALL.REL.NOINC `($__internal_0_$__cuda_sm10x_tcgen05_guardrail_trap_col_being_dealloced_not_returned_by_alloc) ;  /* 0x00000000002c7944 */ /* 0x000fea0003c00000 */
[----:B------:R-:W-:Y:S05]  /*11110*/  BRA `(.L_x_13) ;  /* 0x0000000000087947 */ /* 0x000fea0003800000 */
.L_x_14:
[----:B------:R-:W-:-:S07]  /*11120*/  MOV R2, 0x11140 ;  /* 0x0001114000027802 */ /* 0x000fce0000000f00 */
[----:B------:R-:W-:Y:S05]  /*11130*/  CALL.REL.NOINC `($__internal_2_$__cuda_sm10x_tcgen05_guardrail_trap_unallocated_columns_being_dealloced) ;  /* 0x0000000000387944 */ /* 0x000fea0003c00000 */
.L_x_13:
[----:B------:R-:W-:Y:S01]  /*11140*/  NOP ;  /* 0x0000000000007918 */ /* 0x000fe20000000000 */
[----:B--2---:R-:W-:Y:S05]  /*11150*/  EXIT ;  /* 0x000000000000794d */ /* 0x004fea0003800000 */
.L_x_8:
[----:B------:R-:W0:Y:S02]  /*11160*/  SYNCS.PHASECHK.TRANS64.TRYWAIT P3, [UR6], R101 ;  /* 0x00000065ff0075a7 */ /* 0x000e240008061106 */
[----:B0-----:R-:W-:Y:S05]  /*11170*/  @!P3 BRA `(.L_x_8) ;  /* 0xfffffffc00f8b947 */ /* 0x001fea000383ffff */
[----:B------:R-:W-:Y:S05]  /*11180*/  BRA `(.L_x_16) ;  /* 0xffffffa000dc7947 */ /* 0x000fea000383ffff */
.L_x_12:
[----:B------:R-:W1:Y:S02]  /*11190*/  SYNCS.PHASECHK.TRANS64.TRYWAIT P0, [UR6], R2 ;  /* 0x00000002ff0075a7 */ /* 0x000e640008001106 */
[----:B-1----:R-:W-:Y:S05]  /*111a0*/  @!P0 BRA `(.L_x_12) ;  /* 0xfffffffc00f88947 */ /* 0x002fea000383ffff */
[----:B------:R-:W-:Y:S05]  /*111b0*/  BRA `(.L_x_11) ;  /* 0xffffffe400c47947 */ /* 0x000fea000383ffff */
        .weak           $__internal_0_$__cuda_sm10x_tcgen05_guardrail_trap_col_being_dealloced_not_returned_by_alloc
        .type           $__internal_0_$__cuda_sm10x_tcgen05_guardrail_trap_col_being_dealloced_not_returned_by_alloc,@function
        .size           $__internal_0_$__cuda_sm10x_tcgen05_guardrail_trap_col_being_dealloced_not_returned_by_alloc,($__internal_1_$__cuda_sm10x_tcgen05_guardrail_trap_phase_invalid_during_alloc - $__internal_0_$__cuda_sm10x_tcgen05_guardrail_trap_col_being_dealloced_not_returned_by_alloc)
$__internal_0_$__cuda_sm10x_tcgen05_guardrail_trap_col_being_dealloced_not_returned_by_alloc:
[----:B------:R-:W-:Y:S05]  /*111c0*/  BPT.TRAP 0x1 ;  /* 0x000000040000795c */ /* 0x000fea0000300000 */
[----:B------:R-:W-:-:S04]  /*111d0*/  IMAD.MOV.U32 R3, RZ, RZ, 0x0 ;  /* 0x00000000ff037424 */ /* 0x000fc800078e00ff */
[----:B------:R-:W-:Y:S05]  /*111e0*/  RET.REL.NODEC R2 `(matmul_kernel) ;  /* 0xfffffeec02847950 */ /* 0x000fea0003c3ffff */
        .weak           $__internal_1_$__cuda_sm10x_tcgen05_guardrail_trap_phase_invalid_during_alloc
        .type           $__internal_1_$__cuda_sm10x_tcgen05_guardrail_trap_phase_invalid_during_alloc,@function
        .size           $__internal_1_$__cuda_sm10x_tcgen05_guardrail_trap_phase_invalid_during_alloc,($__internal_2_$__cuda_sm10x_tcgen05_guardrail_trap_unallocated_columns_being_dealloced - $__internal_1_$__cuda_sm10x_tcgen05_guardrail_trap_phase_invalid_during_alloc)
$__internal_1_$__cuda_sm10x_tcgen05_guardrail_trap_phase_invalid_during_alloc:
[----:B------:R-:W-:Y:S05]  /*111f0*/  BPT.TRAP 0x1 ;  /* 0x000000040000795c */ /* 0x000fea0000300000 */
[----:B------:R-:W-:-:S04]  /*11200*/  IMAD.MOV.U32 R3, RZ, RZ, 0x0 ;  /* 0x00000000ff037424 */ /* 0x000fc800078e00ff */
[----:B------:R-:W-:Y:S05]  /*11210*/  RET.REL.NODEC R2 `(matmul_kernel) ;  /* 0xfffffeec02787950 */ /* 0x000fea0003c3ffff */
        .weak           $__internal_2_$__cuda_sm10x_tcgen05_guardrail_trap_unallocated_columns_being_dealloced
        .type           $__internal_2_$__cuda_sm10x_tcgen05_guardrail_trap_unallocated_columns_being_dealloced,@function
        .size           $__internal_2_$__cuda_sm10x_tcgen05_guardrail_trap_unallocated_columns_being_dealloced,(.L_x_20 - $__internal_2_$__cuda_sm10x_tcgen05_guardrail_trap_unallocated_columns_being_dealloced)
$__internal_2_$__cuda_sm10x_tcgen05_guardrail_trap_unallocated_columns_being_dealloced:
[----:B------:R-:W-:Y:S05]  /*11220*/  BPT.TRAP 0x1 ;  /* 0x000000040000795c */ /* 0x000fea0000300000 */
[----:B------:R-:W-:-:S04]  /*11230*/  IMAD.MOV.U32 R3, RZ, RZ, 0x0 ;  /* 0x00000000ff037424 */ /* 0x000fc800078e00ff */
[----:B------:R-:W-:Y:S05]  /*11240*/  RET.REL.NODEC R2 `(matmul_kernel) ;  /* 0xfffffeec026c7950 */ /* 0x000fea0003c3ffff */
.L_x_17:
[----:B------:R-:W-:-:S00]  /*11250*/  BRA `(.L_x_17) ;  /* 0xfffffffc00fc7947 */ /* 0x000fc0000383ffff */
[----:B------:R-:W-:-:S00]  /*11260*/  NOP ;  /* 0x0000000000007918 */ /* 0x000fc00000000000 */
        /* <DEDUP_REMOVED lines=9> */
.L_x_20:


//--------------------- .nv.shared.matmul_kernel  --------------------------
	.section	.nv.shared.matmul_kernel,"aw",@nobits
	.sectionflags	@""
	.align	16
	.zero		1024


//--------------------- .nv.shared.reserved.0     --------------------------
	.section	.nv.shared.reserved.0,"aw",@nobits
	.align	8
	.weak		__nv_reservedSMEM_offset_0_alias
	.size		__nv_reservedSMEM_offset_0_alias, 0, 64
	.other		__nv_reservedSMEM_offset_0_alias,@"STO_CUDA_RESERVED_SHARED STV_DEFAULT"
__nv_reservedSMEM_offset_0_alias:
	.zero		0
.nv.shared.reserved.0:
	.zero		64
	.weak		__nv_reservedSMEM_allocation_phase
	.type		__nv_reservedSMEM_allocation_phase,@object
	.size		__nv_reservedSMEM_allocation_phase,(.L_0 - __nv_reservedSMEM_allocation_phase)
__nv_reservedSMEM_allocation_phase:
	.zero		1
.L_0:
	.zero		7
	.weak		__nv_reservedSMEM_devtool_atexit_pc
	.type		__nv_reservedSMEM_devtool_atexit_pc,@object
	.size		__nv_reservedSMEM_devtool_atexit_pc,(__nv_reservedSMEM_allocation_mask - __nv_reservedSMEM_devtool_atexit_pc)
__nv_reservedSMEM_devtool_atexit_pc:
	.zero		8
	.weak		__nv_reservedSMEM_allocation_mask
	.type		__nv_reservedSMEM_allocation_mask,@object
	.size		__nv_reservedSMEM_allocation_mask,(.L_2 - __nv_reservedSMEM_allocation_mask)
__nv_reservedSMEM_allocation_mask:
	.zero		4
.L_2:


//--------------------- .nv.constant0.matmul_kernel --------------------------
	.section	.nv.constant0.matmul_kernel,"a",@progbits
	.sectionflags	@""
	.align	4
.nv.constant0.matmul_kernel:
	.zero		976


//--------------------- SYMBOLS --------------------------

	.type		.nv.reservedSmem.offset0,@object
	.size		.nv.reservedSmem.offset0,0x4
	.type		.nv.reservedSmem.cap,@object
	.size		.nv.reservedSmem.cap,0x4
